	.target	sm_90a

	.elftype	@"ET_EXEC"


//--------------------- .note.nv.tkinfo           --------------------------
	.section	.note.nv.tkinfo,"",@"SHT_NOTE"
	.sectionflags	@"SHF_NOTE_NV_TKINFO"
	.tkinfo
        /*0018*/ 	.word	0x00000002
        /*0030*/ 	.string	""
        /*0030*/ 	.string	"ptxas"
        /*0030*/ 	.string	"Cuda compilation tools, release 13.0, V13.0.88"
        /*0030*/ 	.string	"Build cuda_13.0.r13.0/compiler.36424714_0"
        /*0030*/ 	.string	"-arch sm_90a -m 64 "



//--------------------- .note.nv.cuinfo           --------------------------
	.section	.note.nv.cuinfo,"",@"SHT_NOTE"
	.sectionflags	@"SHF_NOTE_NV_CUINFO"
        /*0018*/ 	.short	0x0002
        /*001a*/ 	.short	0x005a
        /*001c*/ 	.short	0x0082
	.zero		2


//--------------------- .nv.info                  --------------------------
	.section	.nv.info,"",@"SHT_CUDA_INFO"
	.align	4


	//----- nvinfo : EIATTR_REGCOUNT
	.align		4
        /*0000*/ 	.byte	0x04, 0x2f
        /*0002*/ 	.short	(.L_12 - .L_11)
	.align		4
.L_11:
        /*0004*/ 	.word	index@(_ZN5flash25flash_bwd_dot_do_o_kernelILb1E23Flash_bwd_kernel_traitsILi256ELi64ELi64ELi8ELi4ELi2ELi2ELb0ELb0EN7cutlass6half_tE19Flash_kernel_traitsILi256ELi64ELi64ELi8ES3_EEEEvNS_16Flash_bwd_paramsE)
        /*0008*/ 	.word	0x00000055


	//----- nvinfo : EIATTR_FRAME_SIZE
	.align		4
.L_12:
        /*000c*/ 	.byte	0x04, 0x11
        /*000e*/ 	.short	(.L_14 - .L_13)
	.align		4
.L_13:
        /*0010*/ 	.word	index@(_ZN5flash25flash_bwd_dot_do_o_kernelILb1E23Flash_bwd_kernel_traitsILi256ELi64ELi64ELi8ELi4ELi2ELi2ELb0ELb0EN7cutlass6half_tE19Flash_kernel_traitsILi256ELi64ELi64ELi8ES3_EEEEvNS_16Flash_bwd_paramsE)
        /*0014*/ 	.word	0x00000000


	//----- nvinfo : EIATTR_REGCOUNT
	.align		4
.L_14:
        /*0018*/ 	.byte	0x04, 0x2f
        /*001a*/ 	.short	(.L_16 - .L_15)
	.align		4
.L_15:
        /*001c*/ 	.word	index@(_ZN5flash25flash_bwd_dot_do_o_kernelILb0E23Flash_bwd_kernel_traitsILi256ELi64ELi64ELi8ELi4ELi2ELi2ELb0ELb0EN7cutlass6half_tE19Flash_kernel_traitsILi256ELi64ELi64ELi8ES3_EEEEvNS_16Flash_bwd_paramsE)
        /*0020*/ 	.word	0x00000050


	//----- nvinfo : EIATTR_FRAME_SIZE
	.align		4
.L_16:
        /*0024*/ 	.byte	0x04, 0x11
        /*0026*/ 	.short	(.L_18 - .L_17)
	.align		4
.L_17:
        /*0028*/ 	.word	index@(_ZN5flash25flash_bwd_dot_do_o_kernelILb0E23Flash_bwd_kernel_traitsILi256ELi64ELi64ELi8ELi4ELi2ELi2ELb0ELb0EN7cutlass6half_tE19Flash_kernel_traitsILi256ELi64ELi64ELi8ES3_EEEEvNS_16Flash_bwd_paramsE)
        /*002c*/ 	.word	0x00000000


	//----- nvinfo : EIATTR_REGCOUNT
	.align		4
.L_18:
        /*0030*/ 	.byte	0x04, 0x2f
        /*0032*/ 	.short	(.L_20 - .L_19)
	.align		4
.L_19:
        /*0034*/ 	.word	index@(_ZN5flash44flash_bwd_dq_dk_dv_loop_seqk_parallel_kernelI23Flash_bwd_kernel_traitsILi256ELi64ELi64ELi8ELi4ELi2ELi2ELb0ELb0EN7cutlass6half_tE19Flash_kernel_traitsILi256ELi64ELi64ELi8ES3_EELb0ELb1ELb0ELb1ELb0ELb0ELb1EEEvNS_16Flash_bwd_paramsE)
        /*0038*/ 	.word	0x000000ff


	//----- nvinfo : EIATTR_FRAME_SIZE
	.align		4
.L_20:
        /*003c*/ 	.byte	0x04, 0x11
        /*003e*/ 	.short	(.L_22 - .L_21)
	.align		4
.L_21:
        /*0040*/ 	.word	index@(_ZN5flash44flash_bwd_dq_dk_dv_loop_seqk_parallel_kernelI23Flash_bwd_kernel_traitsILi256ELi64ELi64ELi8ELi4ELi2ELi2ELb0ELb0EN7cutlass6half_tE19Flash_kernel_traitsILi256ELi64ELi64ELi8ES3_EELb0ELb1ELb0ELb1ELb0ELb0ELb1EEEvNS_16Flash_bwd_paramsE)
        /*0044*/ 	.word	0x00000028


	//----- nvinfo : EIATTR_REGCOUNT
	.align		4
.L_22:
        /*0048*/ 	.byte	0x04, 0x2f
        /*004a*/ 	.short	(.L_24 - .L_23)
	.align		4
.L_23:
        /*004c*/ 	.word	index@(_ZN5flash44flash_bwd_dq_dk_dv_loop_seqk_parallel_kernelI23Flash_bwd_kernel_traitsILi256ELi64ELi64ELi8ELi4ELi2ELi2ELb0ELb0EN7cutlass6half_tE19Flash_kernel_traitsILi256ELi64ELi64ELi8ES3_EELb1ELb1ELb0ELb1ELb0ELb0ELb0EEEvNS_16Flash_bwd_paramsE)
        /*0050*/ 	.word	0x000000ff


	//----- nvinfo : EIATTR_FRAME_SIZE
	.align		4
.L_24:
        /*0054*/ 	.byte	0x04, 0x11
        /*0056*/ 	.short	(.L_26 - .L_25)
	.align		4
.L_25:
        /*0058*/ 	.word	index@(_ZN5flash44flash_bwd_dq_dk_dv_loop_seqk_parallel_kernelI23Flash_bwd_kernel_traitsILi256ELi64ELi64ELi8ELi4ELi2ELi2ELb0ELb0EN7cutlass6half_tE19Flash_kernel_traitsILi256ELi64ELi64ELi8ES3_EELb1ELb1ELb0ELb1ELb0ELb0ELb0EEEvNS_16Flash_bwd_paramsE)
        /*005c*/ 	.word	0x00000068


	//----- nvinfo : EIATTR_REGCOUNT
	.align		4
.L_26:
        /*0060*/ 	.byte	0x04, 0x2f
        /*0062*/ 	.short	(.L_28 - .L_27)
	.align		4
.L_27:
        /*0064*/ 	.word	index@(_ZN5flash44flash_bwd_dq_dk_dv_loop_seqk_parallel_kernelI23Flash_bwd_kernel_traitsILi256ELi64ELi64ELi8ELi4ELi2ELi2ELb0ELb0EN7cutlass6half_tE19Flash_kernel_traitsILi256ELi64ELi64ELi8ES3_EELb0ELb1ELb0ELb0ELb0ELb1ELb1EEEvNS_16Flash_bwd_paramsE)
        /*0068*/ 	.word	0x000000ff


	//----- nvinfo : EIATTR_FRAME_SIZE
	.align		4
.L_28:
        /*006c*/ 	.byte	0x04, 0x11
        /*006e*/ 	.short	(.L_30 - .L_29)
	.align		4
.L_29:
        /*0070*/ 	.word	index@(_ZN5flash44flash_bwd_dq_dk_dv_loop_seqk_parallel_kernelI23Flash_bwd_kernel_traitsILi256ELi64ELi64ELi8ELi4ELi2ELi2ELb0ELb0EN7cutlass6half_tE19Flash_kernel_traitsILi256ELi64ELi64ELi8ES3_EELb0ELb1ELb0ELb0ELb0ELb1ELb1EEEvNS_16Flash_bwd_paramsE)
        /*0074*/ 	.word	0x00000000


	//----- nvinfo : EIATTR_REGCOUNT
	.align		4
.L_30:
        /*0078*/ 	.byte	0x04, 0x2f
        /*007a*/ 	.short	(.L_32 - .L_31)
	.align		4
.L_31:
        /*007c*/ 	.word	index@(_ZN5flash44flash_bwd_dq_dk_dv_loop_seqk_parallel_kernelI23Flash_bwd_kernel_traitsILi256ELi64ELi64ELi8ELi4ELi2ELi2ELb0ELb0EN7cutlass6half_tE19Flash_kernel_traitsILi256ELi64ELi64ELi8ES3_EELb1ELb1ELb0ELb0ELb0ELb1ELb0EEEvNS_16Flash_bwd_paramsE)
        /*0080*/ 	.word	0x000000ff


	//----- nvinfo : EIATTR_FRAME_SIZE
	.align		4
.L_32:
        /*0084*/ 	.byte	0x04, 0x11
        /*0086*/ 	.short	(.L_34 - .L_33)
	.align		4
.L_33:
        /*0088*/ 	.word	index@(_ZN5flash44flash_bwd_dq_dk_dv_loop_seqk_parallel_kernelI23Flash_bwd_kernel_traitsILi256ELi64ELi64ELi8ELi4ELi2ELi2ELb0ELb0EN7cutlass6half_tE19Flash_kernel_traitsILi256ELi64ELi64ELi8ES3_EELb1ELb1ELb0ELb0ELb0ELb1ELb0EEEvNS_16Flash_bwd_paramsE)
        /*008c*/ 	.word	0x00000000


	//----- nvinfo : EIATTR_REGCOUNT
	.align		4
.L_34:
        /*0090*/ 	.byte	0x04, 0x2f
        /*0092*/ 	.short	(.L_36 - .L_35)
	.align		4
.L_35:
        /*0094*/ 	.word	index@(_ZN5flash44flash_bwd_dq_dk_dv_loop_seqk_parallel_kernelI23Flash_bwd_kernel_traitsILi256ELi64ELi64ELi8ELi4ELi2ELi2ELb0ELb0EN7cutlass6half_tE19Flash_kernel_traitsILi256ELi64ELi64ELi8ES3_EELb0ELb1ELb0ELb0ELb0ELb0ELb1EEEvNS_16Flash_bwd_paramsE)
        /*0098*/ 	.word	0x000000ff


	//----- nvinfo : EIATTR_FRAME_SIZE
	.align		4
.L_36:
        /*009c*/ 	.byte	0x04, 0x11
        /*009e*/ 	.short	(.L_38 - .L_37)
	.align		4
.L_37:
        /*00a0*/ 	.word	index@(_ZN5flash44flash_bwd_dq_dk_dv_loop_seqk_parallel_kernelI23Flash_bwd_kernel_traitsILi256ELi64ELi64ELi8ELi4ELi2ELi2ELb0ELb0EN7cutlass6half_tE19Flash_kernel_traitsILi256ELi64ELi64ELi8ES3_EELb0ELb1ELb0ELb0ELb0ELb0ELb1EEEvNS_16Flash_bwd_paramsE)
        /*00a4*/ 	.word	0x00000078


	//----- nvinfo : EIATTR_REGCOUNT
	.align		4
.L_38:
        /*00a8*/ 	.byte	0x04, 0x2f
        /*00aa*/ 	.short	(.L_40 - .L_39)
	.align		4
.L_39:
        /*00ac*/ 	.word	index@(_ZN5flash44flash_bwd_dq_dk_dv_loop_seqk_parallel_kernelI23Flash_bwd_kernel_traitsILi256ELi64ELi64ELi8ELi4ELi2ELi2ELb0ELb0EN7cutlass6half_tE19Flash_kernel_traitsILi256ELi64ELi64ELi8ES3_EELb1ELb1ELb0ELb0ELb0ELb0ELb0EEEvNS_16Flash_bwd_paramsE)
        /*00b0*/ 	.word	0x000000ff


	//----- nvinfo : EIATTR_FRAME_SIZE
	.align		4
.L_40:
        /*00b4*/ 	.byte	0x04, 0x11
        /*00b6*/ 	.short	(.L_42 - .L_41)
	.align		4
.L_41:
        /*00b8*/ 	.word	index@(_ZN5flash44flash_bwd_dq_dk_dv_loop_seqk_parallel_kernelI23Flash_bwd_kernel_traitsILi256ELi64ELi64ELi8ELi4ELi2ELi2ELb0ELb0EN7cutlass6half_tE19Flash_kernel_traitsILi256ELi64ELi64ELi8ES3_EELb1ELb1ELb0ELb0ELb0ELb0ELb0EEEvNS_16Flash_bwd_paramsE)
        /*00bc*/ 	.word	0x00000080


	//----- nvinfo : EIATTR_REGCOUNT
	.align		4
.L_42:
        /*00c0*/ 	.byte	0x04, 0x2f
        /*00c2*/ 	.short	(.L_44 - .L_43)
	.align		4
.L_43:
        /*00c4*/ 	.word	index@(_ZN5flash27flash_bwd_convert_dq_kernelI23Flash_bwd_kernel_traitsILi256ELi64ELi64ELi8ELi4ELi2ELi2ELb0ELb0EN7cutlass6half_tE19Flash_kernel_traitsILi256ELi64ELi64ELi8ES3_EEEEvNS_16Flash_bwd_paramsEi)
        /*00c8*/ 	.word	0x00000060


	//----- nvinfo : EIATTR_FRAME_SIZE
	.align		4
.L_44:
        /*00cc*/ 	.byte	0x04, 0x11
        /*00ce*/ 	.short	(.L_46 - .L_45)
	.align		4
.L_45:
        /*00d0*/ 	.word	index@(_ZN5flash27flash_bwd_convert_dq_kernelI23Flash_bwd_kernel_traitsILi256ELi64ELi64ELi8ELi4ELi2ELi2ELb0ELb0EN7cutlass6half_tE19Flash_kernel_traitsILi256ELi64ELi64ELi8ES3_EEEEvNS_16Flash_bwd_paramsEi)
        /*00d4*/ 	.word	0x00000000


	//----- nvinfo : EIATTR_REGCOUNT
	.align		4
.L_46:
        /*00d8*/ 	.byte	0x04, 0x2f
        /*00da*/ 	.short	(.L_48 - .L_47)
	.align		4
.L_47:
        /*00dc*/ 	.word	index@(_ZN5flash25flash_bwd_dot_do_o_kernelILb1E23Flash_bwd_kernel_traitsILi256ELi64ELi64ELi8ELi4ELi2ELi2ELb0ELb1EN7cutlass6half_tE19Flash_kernel_traitsILi256ELi64ELi64ELi8ES3_EEEEvNS_16Flash_bwd_paramsE)
        /*00e0*/ 	.word	0x00000055


	//----- nvinfo : EIATTR_FRAME_SIZE
	.align		4
.L_48:
        /*00e4*/ 	.byte	0x04, 0x11
        /*00e6*/ 	.short	(.L_50 - .L_49)
	.align		4
.L_49:
        /*00e8*/ 	.word	index@(_ZN5flash25flash_bwd_dot_do_o_kernelILb1E23Flash_bwd_kernel_traitsILi256ELi64ELi64ELi8ELi4ELi2ELi2ELb0ELb1EN7cutlass6half_tE19Flash_kernel_traitsILi256ELi64ELi64ELi8ES3_EEEEvNS_16Flash_bwd_paramsE)
        /*00ec*/ 	.word	0x00000000


	//----- nvinfo : EIATTR_REGCOUNT
	.align		4
.L_50:
        /*00f0*/ 	.byte	0x04, 0x2f
        /*00f2*/ 	.short	(.L_52 - .L_51)
	.align		4
.L_51:
        /*00f4*/ 	.word	index@(_ZN5flash25flash_bwd_dot_do_o_kernelILb0E23Flash_bwd_kernel_traitsILi256ELi64ELi64ELi8ELi4ELi2ELi2ELb0ELb1EN7cutlass6half_tE19Flash_kernel_traitsILi256ELi64ELi64ELi8ES3_EEEEvNS_16Flash_bwd_paramsE)
        /*00f8*/ 	.word	0x00000050


	//----- nvinfo : EIATTR_FRAME_SIZE
	.align		4
.L_52:
        /*00fc*/ 	.byte	0x04, 0x11
        /*00fe*/ 	.short	(.L_54 - .L_53)
	.align		4
.L_53:
        /*0100*/ 	.word	index@(_ZN5flash25flash_bwd_dot_do_o_kernelILb0E23Flash_bwd_kernel_traitsILi256ELi64ELi64ELi8ELi4ELi2ELi2ELb0ELb1EN7cutlass6half_tE19Flash_kernel_traitsILi256ELi64ELi64ELi8ES3_EEEEvNS_16Flash_bwd_paramsE)
        /*0104*/ 	.word	0x00000000


	//----- nvinfo : EIATTR_REGCOUNT
	.align		4
.L_54:
        /*0108*/ 	.byte	0x04, 0x2f
        /*010a*/ 	.short	(.L_56 - .L_55)
	.align		4
.L_55:
        /*010c*/ 	.word	index@(_ZN5flash44flash_bwd_dq_dk_dv_loop_seqk_parallel_kernelI23Flash_bwd_kernel_traitsILi256ELi64ELi64ELi8ELi4ELi2ELi2ELb0ELb1EN7cutlass6half_tE19Flash_kernel_traitsILi256ELi64ELi64ELi8ES3_EELb0ELb1ELb0ELb1ELb0ELb0ELb1EEEvNS_16Flash_bwd_paramsE)
        /*0110*/ 	.word	0x000000ff


	//----- nvinfo : EIATTR_FRAME_SIZE
	.align		4
.L_56:
        /*0114*/ 	.byte	0x04, 0x11
        /*0116*/ 	.short	(.L_58 - .L_57)
	.align		4
.L_57:
        /*0118*/ 	.word	index@(_ZN5flash44flash_bwd_dq_dk_dv_loop_seqk_parallel_kernelI23Flash_bwd_kernel_traitsILi256ELi64ELi64ELi8ELi4ELi2ELi2ELb0ELb1EN7cutlass6half_tE19Flash_kernel_traitsILi256ELi64ELi64ELi8ES3_EELb0ELb1ELb0ELb1ELb0ELb0ELb1EEEvNS_16Flash_bwd_paramsE)
        /*011c*/ 	.word	0x00000000


	//----- nvinfo : EIATTR_REGCOUNT
	.align		4
.L_58:
        /*0120*/ 	.byte	0x04, 0x2f
        /*0122*/ 	.short	(.L_60 - .L_59)
	.align		4
.L_59:
        /*0124*/ 	.word	index@(_ZN5flash44flash_bwd_dq_dk_dv_loop_seqk_parallel_kernelI23Flash_bwd_kernel_traitsILi256ELi64ELi64ELi8ELi4ELi2ELi2ELb0ELb1EN7cutlass6half_tE19Flash_kernel_traitsILi256ELi64ELi64ELi8ES3_EELb1ELb1ELb0ELb1ELb0ELb0ELb0EEEvNS_16Flash_bwd_paramsE)
        /*0128*/ 	.word	0x000000ff


	//----- nvinfo : EIATTR_FRAME_SIZE
	.align		4
.L_60:
        /*012c*/ 	.byte	0x04, 0x11
        /*012e*/ 	.short	(.L_62 - .L_61)
	.align		4
.L_61:
        /*0130*/ 	.word	index@(_ZN5flash44flash_bwd_dq_dk_dv_loop_seqk_parallel_kernelI23Flash_bwd_kernel_traitsILi256ELi64ELi64ELi8ELi4ELi2ELi2ELb0ELb1EN7cutlass6half_tE19Flash_kernel_traitsILi256ELi64ELi64ELi8ES3_EELb1ELb1ELb0ELb1ELb0ELb0ELb0EEEvNS_16Flash_bwd_paramsE)
        /*0134*/ 	.word	0x00000048


	//----- nvinfo : EIATTR_REGCOUNT
	.align		4
.L_62:
        /*0138*/ 	.byte	0x04, 0x2f
        /*013a*/ 	.short	(.L_64 - .L_63)
	.align		4
.L_63:
        /*013c*/ 	.word	index@(_ZN5flash44flash_bwd_dq_dk_dv_loop_seqk_parallel_kernelI23Flash_bwd_kernel_traitsILi256ELi64ELi64ELi8ELi4ELi2ELi2ELb0ELb1EN7cutlass6half_tE19Flash_kernel_traitsILi256ELi64ELi64ELi8ES3_EELb0ELb1ELb0ELb0ELb0ELb1ELb1EEEvNS_16Flash_bwd_paramsE)
        /*0140*/ 	.word	0x000000ff


	//----- nvinfo : EIATTR_FRAME_SIZE
	.align		4
.L_64:
        /*0144*/ 	.byte	0x04, 0x11
        /*0146*/ 	.short	(.L_66 - .L_65)
	.align		4
.L_65:
        /*0148*/ 	.word	index@(_ZN5flash44flash_bwd_dq_dk_dv_loop_seqk_parallel_kernelI23Flash_bwd_kernel_traitsILi256ELi64ELi64ELi8ELi4ELi2ELi2ELb0ELb1EN7cutlass6half_tE19Flash_kernel_traitsILi256ELi64ELi64ELi8ES3_EELb0ELb1ELb0ELb0ELb0ELb1ELb1EEEvNS_16Flash_bwd_paramsE)
        /*014c*/ 	.word	0x00000000


	//----- nvinfo : EIATTR_REGCOUNT
	.align		4
.L_66:
        /*0150*/ 	.byte	0x04, 0x2f
        /*0152*/ 	.short	(.L_68 - .L_67)
	.align		4
.L_67:
        /*0154*/ 	.word	index@(_ZN5flash44flash_bwd_dq_dk_dv_loop_seqk_parallel_kernelI23Flash_bwd_kernel_traitsILi256ELi64ELi64ELi8ELi4ELi2ELi2ELb0ELb1EN7cutlass6half_tE19Flash_kernel_traitsILi256ELi64ELi64ELi8ES3_EELb1ELb1ELb0ELb0ELb0ELb1ELb0EEEvNS_16Flash_bwd_paramsE)
        /*0158*/ 	.word	0x000000ff


	//----- nvinfo : EIATTR_FRAME_SIZE
	.align		4
.L_68:
        /*015c*/ 	.byte	0x04, 0x11
        /*015e*/ 	.short	(.L_70 - .L_69)
	.align		4
.L_69:
        /*0160*/ 	.word	index@(_ZN5flash44flash_bwd_dq_dk_dv_loop_seqk_parallel_kernelI23Flash_bwd_kernel_traitsILi256ELi64ELi64ELi8ELi4ELi2ELi2ELb0ELb1EN7cutlass6half_tE19Flash_kernel_traitsILi256ELi64ELi64ELi8ES3_EELb1ELb1ELb0ELb0ELb0ELb1ELb0EEEvNS_16Flash_bwd_paramsE)
        /*0164*/ 	.word	0x00000000


	//----- nvinfo : EIATTR_REGCOUNT
	.align		4
.L_70:
        /*0168*/ 	.byte	0x04, 0x2f
        /*016a*/ 	.short	(.L_72 - .L_71)
	.align		4
.L_71:
        /*016c*/ 	.word	index@(_ZN5flash44flash_bwd_dq_dk_dv_loop_seqk_parallel_kernelI23Flash_bwd_kernel_traitsILi256ELi64ELi64ELi8ELi4ELi2ELi2ELb0ELb1EN7cutlass6half_tE19Flash_kernel_traitsILi256ELi64ELi64ELi8ES3_EELb0ELb1ELb0ELb0ELb0ELb0ELb1EEEvNS_16Flash_bwd_paramsE)
        /*0170*/ 	.word	0x000000ff


	//----- nvinfo : EIATTR_FRAME_SIZE
	.align		4
.L_72:
        /*0174*/ 	.byte	0x04, 0x11
        /*0176*/ 	.short	(.L_74 - .L_73)
	.align		4
.L_73:
        /*0178*/ 	.word	index@(_ZN5flash44flash_bwd_dq_dk_dv_loop_seqk_parallel_kernelI23Flash_bwd_kernel_traitsILi256ELi64ELi64ELi8ELi4ELi2ELi2ELb0ELb1EN7cutlass6half_tE19Flash_kernel_traitsILi256ELi64ELi64ELi8ES3_EELb0ELb1ELb0ELb0ELb0ELb0ELb1EEEvNS_16Flash_bwd_paramsE)
        /*017c*/ 	.word	0x00000000


	//----- nvinfo : EIATTR_REGCOUNT
	.align		4
.L_74:
        /*0180*/ 	.byte	0x04, 0x2f
        /*0182*/ 	.short	(.L_76 - .L_75)
	.align		4
.L_75:
        /*0184*/ 	.word	index@(_ZN5flash44flash_bwd_dq_dk_dv_loop_seqk_parallel_kernelI23Flash_bwd_kernel_traitsILi256ELi64ELi64ELi8ELi4ELi2ELi2ELb0ELb1EN7cutlass6half_tE19Flash_kernel_traitsILi256ELi64ELi64ELi8ES3_EELb1ELb1ELb0ELb0ELb0ELb0ELb0EEEvNS_16Flash_bwd_paramsE)
        /*0188*/ 	.word	0x000000ff


	//----- nvinfo : EIATTR_FRAME_SIZE
	.align		4
.L_76:
        /*018c*/ 	.byte	0x04, 0x11
        /*018e*/ 	.short	(.L_78 - .L_77)
	.align		4
.L_77:
        /*0190*/ 	.word	index@(_ZN5flash44flash_bwd_dq_dk_dv_loop_seqk_parallel_kernelI23Flash_bwd_kernel_traitsILi256ELi64ELi64ELi8ELi4ELi2ELi2ELb0ELb1EN7cutlass6half_tE19Flash_kernel_traitsILi256ELi64ELi64ELi8ES3_EELb1ELb1ELb0ELb0ELb0ELb0ELb0EEEvNS_16Flash_bwd_paramsE)
        /*0194*/ 	.word	0x00000000


	//----- nvinfo : EIATTR_REGCOUNT
	.align		4
.L_78:
        /*0198*/ 	.byte	0x04, 0x2f
        /*019a*/ 	.short	(.L_80 - .L_79)
	.align		4
.L_79:
        /*019c*/ 	.word	index@(_ZN5flash27flash_bwd_convert_dq_kernelI23Flash_bwd_kernel_traitsILi256ELi64ELi64ELi8ELi4ELi2ELi2ELb0ELb1EN7cutlass6half_tE19Flash_kernel_traitsILi256ELi64ELi64ELi8ES3_EEEEvNS_16Flash_bwd_paramsEi)
        /*01a0*/ 	.word	0x00000060


	//----- nvinfo : EIATTR_FRAME_SIZE
	.align		4
.L_80:
        /*01a4*/ 	.byte	0x04, 0x11
        /*01a6*/ 	.short	(.L_82 - .L_81)
	.align		4
.L_81:
        /*01a8*/ 	.word	index@(_ZN5flash27flash_bwd_convert_dq_kernelI23Flash_bwd_kernel_traitsILi256ELi64ELi64ELi8ELi4ELi2ELi2ELb0ELb1EN7cutlass6half_tE19Flash_kernel_traitsILi256ELi64ELi64ELi8ES3_EEEEvNS_16Flash_bwd_paramsEi)
        /*01ac*/ 	.word	0x00000000


	//----- nvinfo : EIATTR_REGCOUNT
	.align		4
.L_82:
        /*01b0*/ 	.byte	0x04, 0x2f
        /*01b2*/ 	.short	(.L_84 - .L_83)
	.align		4
.L_83:
        /*01b4*/ 	.word	index@(_ZN5flash44flash_bwd_dq_dk_dv_loop_seqk_parallel_kernelI23Flash_bwd_kernel_traitsILi256ELi64ELi64ELi8ELi4ELi2ELi2ELb0ELb0EN7cutlass6half_tE19Flash_kernel_traitsILi256ELi64ELi64ELi8ES3_EELb0ELb1ELb0ELb1ELb0ELb0ELb0EEEvNS_16Flash_bwd_paramsE)
        /*01b8*/ 	.word	0x000000ff


	//----- nvinfo : EIATTR_FRAME_SIZE
	.align		4
.L_84:
        /*01bc*/ 	.byte	0x04, 0x11
        /*01be*/ 	.short	(.L_86 - .L_85)
	.align		4
.L_85:
        /*01c0*/ 	.word	index@(_ZN5flash44flash_bwd_dq_dk_dv_loop_seqk_parallel_kernelI23Flash_bwd_kernel_traitsILi256ELi64ELi64ELi8ELi4ELi2ELi2ELb0ELb0EN7cutlass6half_tE19Flash_kernel_traitsILi256ELi64ELi64ELi8ES3_EELb0ELb1ELb0ELb1ELb0ELb0ELb0EEEvNS_16Flash_bwd_paramsE)
        /*01c4*/ 	.word	0x00000028


	//----- nvinfo : EIATTR_REGCOUNT
	.align		4
.L_86:
        /*01c8*/ 	.byte	0x04, 0x2f
        /*01ca*/ 	.short	(.L_88 - .L_87)
	.align		4
.L_87:
        /*01cc*/ 	.word	index@(_ZN5flash44flash_bwd_dq_dk_dv_loop_seqk_parallel_kernelI23Flash_bwd_kernel_traitsILi256ELi64ELi64ELi8ELi4ELi2ELi2ELb0ELb0EN7cutlass6half_tE19Flash_kernel_traitsILi256ELi64ELi64ELi8ES3_EELb0ELb1ELb0ELb0ELb0ELb1ELb0EEEvNS_16Flash_bwd_paramsE)
        /*01d0*/ 	.word	0x000000ff


	//----- nvinfo : EIATTR_FRAME_SIZE
	.align		4
.L_88:
        /*01d4*/ 	.byte	0x04, 0x11
        /*01d6*/ 	.short	(.L_90 - .L_89)
	.align		4
.L_89:
        /*01d8*/ 	.word	index@(_ZN5flash44flash_bwd_dq_dk_dv_loop_seqk_parallel_kernelI23Flash_bwd_kernel_traitsILi256ELi64ELi64ELi8ELi4ELi2ELi2ELb0ELb0EN7cutlass6half_tE19Flash_kernel_traitsILi256ELi64ELi64ELi8ES3_EELb0ELb1ELb0ELb0ELb0ELb1ELb0EEEvNS_16Flash_bwd_paramsE)
        /*01dc*/ 	.word	0x00000000


	//----- nvinfo : EIATTR_REGCOUNT
	.align		4
.L_90:
        /*01e0*/ 	.byte	0x04, 0x2f
        /*01e2*/ 	.short	(.L_92 - .L_91)
	.align		4
.L_91:
        /*01e4*/ 	.word	index@(_ZN5flash44flash_bwd_dq_dk_dv_loop_seqk_parallel_kernelI23Flash_bwd_kernel_traitsILi256ELi64ELi64ELi8ELi4ELi2ELi2ELb0ELb0EN7cutlass6half_tE19Flash_kernel_traitsILi256ELi64ELi64ELi8ES3_EELb0ELb1ELb0ELb0ELb0ELb0ELb0EEEvNS_16Flash_bwd_paramsE)
        /*01e8*/ 	.word	0x000000ff


	//----- nvinfo : EIATTR_FRAME_SIZE
	.align		4
.L_92:
        /*01ec*/ 	.byte	0x04, 0x11
        /*01ee*/ 	.short	(.L_94 - .L_93)
	.align		4
.L_93:
        /*01f0*/ 	.word	index@(_ZN5flash44flash_bwd_dq_dk_dv_loop_seqk_parallel_kernelI23Flash_bwd_kernel_traitsILi256ELi64ELi64ELi8ELi4ELi2ELi2ELb0ELb0EN7cutlass6half_tE19Flash_kernel_traitsILi256ELi64ELi64ELi8ES3_EELb0ELb1ELb0ELb0ELb0ELb0ELb0EEEvNS_16Flash_bwd_paramsE)
        /*01f4*/ 	.word	0x00000078


	//----- nvinfo : EIATTR_REGCOUNT
	.align		4
.L_94:
        /*01f8*/ 	.byte	0x04, 0x2f
        /*01fa*/ 	.short	(.L_96 - .L_95)
	.align		4
.L_95:
        /*01fc*/ 	.word	index@(_ZN5flash44flash_bwd_dq_dk_dv_loop_seqk_parallel_kernelI23Flash_bwd_kernel_traitsILi256ELi64ELi64ELi8ELi4ELi2ELi2ELb0ELb1EN7cutlass6half_tE19Flash_kernel_traitsILi256ELi64ELi64ELi8ES3_EELb0ELb1ELb0ELb1ELb0ELb0ELb0EEEvNS_16Flash_bwd_paramsE)
        /*0200*/ 	.word	0x000000ff


	//----- nvinfo : EIATTR_FRAME_SIZE
	.align		4
.L_96:
        /*0204*/ 	.byte	0x04, 0x11
        /*0206*/ 	.short	(.L_98 - .L_97)
	.align		4
.L_97:
        /*0208*/ 	.word	index@(_ZN5flash44flash_bwd_dq_dk_dv_loop_seqk_parallel_kernelI23Flash_bwd_kernel_traitsILi256ELi64ELi64ELi8ELi4ELi2ELi2ELb0ELb1EN7cutlass6half_tE19Flash_kernel_traitsILi256ELi64ELi64ELi8ES3_EELb0ELb1ELb0ELb1ELb0ELb0ELb0EEEvNS_16Flash_bwd_paramsE)
        /*020c*/ 	.word	0x00000008


	//----- nvinfo : EIATTR_REGCOUNT
	.align		4
.L_98:
        /*0210*/ 	.byte	0x04, 0x2f
        /*0212*/ 	.short	(.L_100 - .L_99)
	.align		4
.L_99:
        /*0214*/ 	.word	index@(_ZN5flash44flash_bwd_dq_dk_dv_loop_seqk_parallel_kernelI23Flash_bwd_kernel_traitsILi256ELi64ELi64ELi8ELi4ELi2ELi2ELb0ELb1EN7cutlass6half_tE19Flash_kernel_traitsILi256ELi64ELi64ELi8ES3_EELb0ELb1ELb0ELb0ELb0ELb1ELb0EEEvNS_16Flash_bwd_paramsE)
        /*0218*/ 	.word	0x000000ff


	//----- nvinfo : EIATTR_FRAME_SIZE
	.align		4
.L_100:
        /*021c*/ 	.byte	0x04, 0x11
        /*021e*/ 	.short	(.L_102 - .L_101)
	.align		4
.L_101:
        /*0220*/ 	.word	index@(_ZN5flash44flash_bwd_dq_dk_dv_loop_seqk_parallel_kernelI23Flash_bwd_kernel_traitsILi256ELi64ELi64ELi8ELi4ELi2ELi2ELb0ELb1EN7cutlass6half_tE19Flash_kernel_traitsILi256ELi64ELi64ELi8ES3_EELb0ELb1ELb0ELb0ELb0ELb1ELb0EEEvNS_16Flash_bwd_paramsE)
        /*0224*/ 	.word	0x00000000


	//----- nvinfo : EIATTR_REGCOUNT
	.align		4
.L_102:
        /*0228*/ 	.byte	0x04, 0x2f
        /*022a*/ 	.short	(.L_104 - .L_103)
	.align		4
.L_103:
        /*022c*/ 	.word	index@(_ZN5flash44flash_bwd_dq_dk_dv_loop_seqk_parallel_kernelI23Flash_bwd_kernel_traitsILi256ELi64ELi64ELi8ELi4ELi2ELi2ELb0ELb1EN7cutlass6half_tE19Flash_kernel_traitsILi256ELi64ELi64ELi8ES3_EELb0ELb1ELb0ELb0ELb0ELb0ELb0EEEvNS_16Flash_bwd_paramsE)
        /*0230*/ 	.word	0x000000ff


	//----- nvinfo : EIATTR_FRAME_SIZE
	.align		4
.L_104:
        /*0234*/ 	.byte	0x04, 0x11
        /*0236*/ 	.short	(.L_106 - .L_105)
	.align		4
.L_105:
        /*0238*/ 	.word	index@(_ZN5flash44flash_bwd_dq_dk_dv_loop_seqk_parallel_kernelI23Flash_bwd_kernel_traitsILi256ELi64ELi64ELi8ELi4ELi2ELi2ELb0ELb1EN7cutlass6half_tE19Flash_kernel_traitsILi256ELi64ELi64ELi8ES3_EELb0ELb1ELb0ELb0ELb0ELb0ELb0EEEvNS_16Flash_bwd_paramsE)
        /*023c*/ 	.word	0x00000000


	//----- nvinfo : EIATTR_REGCOUNT
	.align		4
.L_106:
        /*0240*/ 	.byte	0x04, 0x2f
        /*0242*/ 	.short	(.L_108 - .L_107)
	.align		4
.L_107:
        /*0244*/ 	.word	index@(_ZN5flash25flash_bwd_dot_do_o_kernelILb1E23Flash_bwd_kernel_traitsILi256ELi64ELi32ELi8ELi4ELi1ELi2ELb1ELb1EN7cutlass6half_tE19Flash_kernel_traitsILi256ELi64ELi32ELi8ES3_EEEEvNS_16Flash_bwd_paramsE)
        /*0248*/ 	.word	0x00000055


	//----- nvinfo : EIATTR_FRAME_SIZE
	.align		4
.L_108:
        /*024c*/ 	.byte	0x04, 0x11
        /*024e*/ 	.short	(.L_110 - .L_109)
	.align		4
.L_109:
        /*0250*/ 	.word	index@(_ZN5flash25flash_bwd_dot_do_o_kernelILb1E23Flash_bwd_kernel_traitsILi256ELi64ELi32ELi8ELi4ELi1ELi2ELb1ELb1EN7cutlass6half_tE19Flash_kernel_traitsILi256ELi64ELi32ELi8ES3_EEEEvNS_16Flash_bwd_paramsE)
        /*0254*/ 	.word	0x00000000


	//----- nvinfo : EIATTR_REGCOUNT
	.align		4
.L_110:
        /*0258*/ 	.byte	0x04, 0x2f
        /*025a*/ 	.short	(.L_112 - .L_111)
	.align		4
.L_111:
        /*025c*/ 	.word	index@(_ZN5flash25flash_bwd_dot_do_o_kernelILb0E23Flash_bwd_kernel_traitsILi256ELi64ELi32ELi8ELi4ELi1ELi2ELb1ELb1EN7cutlass6half_tE19Flash_kernel_traitsILi256ELi64ELi32ELi8ES3_EEEEvNS_16Flash_bwd_paramsE)
        /*0260*/ 	.word	0x00000050


	//----- nvinfo : EIATTR_FRAME_SIZE
	.align		4
.L_112:
        /*0264*/ 	.byte	0x04, 0x11
        /*0266*/ 	.short	(.L_114 - .L_113)
	.align		4
.L_113:
        /*0268*/ 	.word	index@(_ZN5flash25flash_bwd_dot_do_o_kernelILb0E23Flash_bwd_kernel_traitsILi256ELi64ELi32ELi8ELi4ELi1ELi2ELb1ELb1EN7cutlass6half_tE19Flash_kernel_traitsILi256ELi64ELi32ELi8ES3_EEEEvNS_16Flash_bwd_paramsE)
        /*026c*/ 	.word	0x00000000


	//----- nvinfo : EIATTR_REGCOUNT
	.align		4
.L_114:
        /*0270*/ 	.byte	0x04, 0x2f
        /*0272*/ 	.short	(.L_116 - .L_115)
	.align		4
.L_115:
        /*0274*/ 	.word	index@(_ZN5flash44flash_bwd_dq_dk_dv_loop_seqk_parallel_kernelI23Flash_bwd_kernel_traitsILi256ELi64ELi32ELi8ELi4ELi1ELi2ELb1ELb1EN7cutlass6half_tE19Flash_kernel_traitsILi256ELi64ELi32ELi8ES3_EELb0ELb1ELb0ELb1ELb0ELb0ELb1EEEvNS_16Flash_bwd_paramsE)
        /*0278*/ 	.word	0x000000ff


	//----- nvinfo : EIATTR_FRAME_SIZE
	.align		4
.L_116:
        /*027c*/ 	.byte	0x04, 0x11
        /*027e*/ 	.short	(.L_118 - .L_117)
	.align		4
.L_117:
        /*0280*/ 	.word	index@(_ZN5flash44flash_bwd_dq_dk_dv_loop_seqk_parallel_kernelI23Flash_bwd_kernel_traitsILi256ELi64ELi32ELi8ELi4ELi1ELi2ELb1ELb1EN7cutlass6half_tE19Flash_kernel_traitsILi256ELi64ELi32ELi8ES3_EELb0ELb1ELb0ELb1ELb0ELb0ELb1EEEvNS_16Flash_bwd_paramsE)
        /*0284*/ 	.word	0x00000030


	//----- nvinfo : EIATTR_REGCOUNT
	.align		4
.L_118:
        /*0288*/ 	.byte	0x04, 0x2f
        /*028a*/ 	.short	(.L_120 - .L_119)
	.align		4
.L_119:
        /*028c*/ 	.word	index@(_ZN5flash44flash_bwd_dq_dk_dv_loop_seqk_parallel_kernelI23Flash_bwd_kernel_traitsILi256ELi64ELi32ELi8ELi4ELi1ELi2ELb1ELb1EN7cutlass6half_tE19Flash_kernel_traitsILi256ELi64ELi32ELi8ES3_EELb0ELb1ELb0ELb1ELb0ELb0ELb0EEEvNS_16Flash_bwd_paramsE)
        /*0290*/ 	.word	0x000000ff


	//----- nvinfo : EIATTR_FRAME_SIZE
	.align		4
.L_120:
        /*0294*/ 	.byte	0x04, 0x11
        /*0296*/ 	.short	(.L_122 - .L_121)
	.align		4
.L_121:
        /*0298*/ 	.word	index@(_ZN5flash44flash_bwd_dq_dk_dv_loop_seqk_parallel_kernelI23Flash_bwd_kernel_traitsILi256ELi64ELi32ELi8ELi4ELi1ELi2ELb1ELb1EN7cutlass6half_tE19Flash_kernel_traitsILi256ELi64ELi32ELi8ES3_EELb0ELb1ELb0ELb1ELb0ELb0ELb0EEEvNS_16Flash_bwd_paramsE)
        /*029c*/ 	.word	0x00000030


	//----- nvinfo : EIATTR_REGCOUNT
	.align		4
.L_122:
        /*02a0*/ 	.byte	0x04, 0x2f
        /*02a2*/ 	.short	(.L_124 - .L_123)
	.align		4
.L_123:
        /*02a4*/ 	.word	index@(_ZN5flash44flash_bwd_dq_dk_dv_loop_seqk_parallel_kernelI23Flash_bwd_kernel_traitsILi256ELi64ELi32ELi8ELi4ELi1ELi2ELb1ELb1EN7cutlass6half_tE19Flash_kernel_traitsILi256ELi64ELi32ELi8ES3_EELb0ELb1ELb0ELb0ELb0ELb1ELb1EEEvNS_16Flash_bwd_paramsE)
        /*02a8*/ 	.word	0x000000ff


	//----- nvinfo : EIATTR_FRAME_SIZE
	.align		4
.L_124:
        /*02ac*/ 	.byte	0x04, 0x11
        /*02ae*/ 	.short	(.L_126 - .L_125)
	.align		4
.L_125:
        /*02b0*/ 	.word	index@(_ZN5flash44flash_bwd_dq_dk_dv_loop_seqk_parallel_kernelI23Flash_bwd_kernel_traitsILi256ELi64ELi32ELi8ELi4ELi1ELi2ELb1ELb1EN7cutlass6half_tE19Flash_kernel_traitsILi256ELi64ELi32ELi8ES3_EELb0ELb1ELb0ELb0ELb0ELb1ELb1EEEvNS_16Flash_bwd_paramsE)
        /*02b4*/ 	.word	0x00000010


	//----- nvinfo : EIATTR_REGCOUNT
	.align		4
.L_126:
        /*02b8*/ 	.byte	0x04, 0x2f
        /*02ba*/ 	.short	(.L_128 - .L_127)
	.align		4
.L_127:
        /*02bc*/ 	.word	index@(_ZN5flash44flash_bwd_dq_dk_dv_loop_seqk_parallel_kernelI23Flash_bwd_kernel_traitsILi256ELi64ELi32ELi8ELi4ELi1ELi2ELb1ELb1EN7cutlass6half_tE19Flash_kernel_traitsILi256ELi64ELi32ELi8ES3_EELb0ELb1ELb0ELb0ELb0ELb1ELb0EEEvNS_16Flash_bwd_paramsE)
        /*02c0*/ 	.word	0x000000ff


	//----- nvinfo : EIATTR_FRAME_SIZE
	.align		4
.L_128:
        /*02c4*/ 	.byte	0x04, 0x11
        /*02c6*/ 	.short	(.L_130 - .L_129)
	.align		4
.L_129:
        /*02c8*/ 	.word	index@(_ZN5flash44flash_bwd_dq_dk_dv_loop_seqk_parallel_kernelI23Flash_bwd_kernel_traitsILi256ELi64ELi32ELi8ELi4ELi1ELi2ELb1ELb1EN7cutlass6half_tE19Flash_kernel_traitsILi256ELi64ELi32ELi8ES3_EELb0ELb1ELb0ELb0ELb0ELb1ELb0EEEvNS_16Flash_bwd_paramsE)
        /*02cc*/ 	.word	0x00000010


	//----- nvinfo : EIATTR_REGCOUNT
	.align		4
.L_130:
        /*02d0*/ 	.byte	0x04, 0x2f
        /*02d2*/ 	.short	(.L_132 - .L_131)
	.align		4
.L_131:
        /*02d4*/ 	.word	index@(_ZN5flash44flash_bwd_dq_dk_dv_loop_seqk_parallel_kernelI23Flash_bwd_kernel_traitsILi256ELi64ELi32ELi8ELi4ELi1ELi2ELb1ELb1EN7cutlass6half_tE19Flash_kernel_traitsILi256ELi64ELi32ELi8ES3_EELb0ELb1ELb0ELb0ELb0ELb0ELb1EEEvNS_16Flash_bwd_paramsE)
        /*02d8*/ 	.word	0x000000ff


	//----- nvinfo : EIATTR_FRAME_SIZE
	.align		4
.L_132:
        /*02dc*/ 	.byte	0x04, 0x11
        /*02de*/ 	.short	(.L_134 - .L_133)
	.align		4
.L_133:
        /*02e0*/ 	.word	index@(_ZN5flash44flash_bwd_dq_dk_dv_loop_seqk_parallel_kernelI23Flash_bwd_kernel_traitsILi256ELi64ELi32ELi8ELi4ELi1ELi2ELb1ELb1EN7cutlass6half_tE19Flash_kernel_traitsILi256ELi64ELi32ELi8ES3_EELb0ELb1ELb0ELb0ELb0ELb0ELb1EEEvNS_16Flash_bwd_paramsE)
        /*02e4*/ 	.word	0x00000010


	//----- nvinfo : EIATTR_REGCOUNT
	.align		4
.L_134:
        /*02e8*/ 	.byte	0x04, 0x2f
        /*02ea*/ 	.short	(.L_136 - .L_135)
	.align		4
.L_135:
        /*02ec*/ 	.word	index@(_ZN5flash44flash_bwd_dq_dk_dv_loop_seqk_parallel_kernelI23Flash_bwd_kernel_traitsILi256ELi64ELi32ELi8ELi4ELi1ELi2ELb1ELb1EN7cutlass6half_tE19Flash_kernel_traitsILi256ELi64ELi32ELi8ES3_EELb0ELb1ELb0ELb0ELb0ELb0ELb0EEEvNS_16Flash_bwd_paramsE)
        /*02f0*/ 	.word	0x000000ff


	//----- nvinfo : EIATTR_FRAME_SIZE
	.align		4
.L_136:
        /*02f4*/ 	.byte	0x04, 0x11
        /*02f6*/ 	.short	(.L_138 - .L_137)
	.align		4
.L_137:
        /*02f8*/ 	.word	index@(_ZN5flash44flash_bwd_dq_dk_dv_loop_seqk_parallel_kernelI23Flash_bwd_kernel_traitsILi256ELi64ELi32ELi8ELi4ELi1ELi2ELb1ELb1EN7cutlass6half_tE19Flash_kernel_traitsILi256ELi64ELi32ELi8ES3_EELb0ELb1ELb0ELb0ELb0ELb0ELb0EEEvNS_16Flash_bwd_paramsE)
        /*02fc*/ 	.word	0x00000010


	//----- nvinfo : EIATTR_REGCOUNT
	.align		4
.L_138:
        /*0300*/ 	.byte	0x04, 0x2f
        /*0302*/ 	.short	(.L_140 - .L_139)
	.align		4
.L_139:
        /*0304*/ 	.word	index@(_ZN5flash27flash_bwd_convert_dq_kernelI23Flash_bwd_kernel_traitsILi256ELi64ELi32ELi8ELi4ELi1ELi2ELb1ELb1EN7cutlass6half_tE19Flash_kernel_traitsILi256ELi64ELi32ELi8ES3_EEEEvNS_16Flash_bwd_paramsEi)
        /*0308*/ 	.word	0x00000060


	//----- nvinfo : EIATTR_FRAME_SIZE
	.align		4
.L_140:
        /*030c*/ 	.byte	0x04, 0x11
        /*030e*/ 	.short	(.L_142 - .L_141)
	.align		4
.L_141:
        /*0310*/ 	.word	index@(_ZN5flash27flash_bwd_convert_dq_kernelI23Flash_bwd_kernel_traitsILi256ELi64ELi32ELi8ELi4ELi1ELi2ELb1ELb1EN7cutlass6half_tE19Flash_kernel_traitsILi256ELi64ELi32ELi8ES3_EEEEvNS_16Flash_bwd_paramsEi)
        /*0314*/ 	.word	0x00000000


	//----- nvinfo : EIATTR_MIN_STACK_SIZE
	.align		4
.L_142:
        /*0318*/ 	.byte	0x04, 0x12
        /*031a*/ 	.short	(.L_144 - .L_143)
	.align		4
.L_143:
        /*031c*/ 	.word	index@(_ZN5flash27flash_bwd_convert_dq_kernelI23Flash_bwd_kernel_traitsILi256ELi64ELi32ELi8ELi4ELi1ELi2ELb1ELb1EN7cutlass6half_tE19Flash_kernel_traitsILi256ELi64ELi32ELi8ES3_EEEEvNS_16Flash_bwd_paramsEi)
        /*0320*/ 	.word	0x00000000


	//----- nvinfo : EIATTR_MIN_STACK_SIZE
	.align		4
.L_144:
        /*0324*/ 	.byte	0x04, 0x12
        /*0326*/ 	.short	(.L_146 - .L_145)
	.align		4
.L_145:
        /*0328*/ 	.word	index@(_ZN5flash44flash_bwd_dq_dk_dv_loop_seqk_parallel_kernelI23Flash_bwd_kernel_traitsILi256ELi64ELi32ELi8ELi4ELi1ELi2ELb1ELb1EN7cutlass6half_tE19Flash_kernel_traitsILi256ELi64ELi32ELi8ES3_EELb0ELb1ELb0ELb0ELb0ELb0ELb0EEEvNS_16Flash_bwd_paramsE)
        /*032c*/ 	.word	0x00000010


	//----- nvinfo : EIATTR_MIN_STACK_SIZE
	.align		4
.L_146:
        /*0330*/ 	.byte	0x04, 0x12
        /*0332*/ 	.short	(.L_148 - .L_147)
	.align		4
.L_147:
        /*0334*/ 	.word	index@(_ZN5flash44flash_bwd_dq_dk_dv_loop_seqk_parallel_kernelI23Flash_bwd_kernel_traitsILi256ELi64ELi32ELi8ELi4ELi1ELi2ELb1ELb1EN7cutlass6half_tE19Flash_kernel_traitsILi256ELi64ELi32ELi8ES3_EELb0ELb1ELb0ELb0ELb0ELb0ELb1EEEvNS_16Flash_bwd_paramsE)
        /*0338*/ 	.word	0x00000010


	//----- nvinfo : EIATTR_MIN_STACK_SIZE
	.align		4
.L_148:
        /*033c*/ 	.byte	0x04, 0x12
        /*033e*/ 	.short	(.L_150 - .L_149)
	.align		4
.L_149:
        /*0340*/ 	.word	index@(_ZN5flash44flash_bwd_dq_dk_dv_loop_seqk_parallel_kernelI23Flash_bwd_kernel_traitsILi256ELi64ELi32ELi8ELi4ELi1ELi2ELb1ELb1EN7cutlass6half_tE19Flash_kernel_traitsILi256ELi64ELi32ELi8ES3_EELb0ELb1ELb0ELb0ELb0ELb1ELb0EEEvNS_16Flash_bwd_paramsE)
        /*0344*/ 	.word	0x00000010


	//----- nvinfo : EIATTR_MIN_STACK_SIZE
	.align		4
.L_150:
        /*0348*/ 	.byte	0x04, 0x12
        /*034a*/ 	.short	(.L_152 - .L_151)
	.align		4
.L_151:
        /*034c*/ 	.word	index@(_ZN5flash44flash_bwd_dq_dk_dv_loop_seqk_parallel_kernelI23Flash_bwd_kernel_traitsILi256ELi64ELi32ELi8ELi4ELi1ELi2ELb1ELb1EN7cutlass6half_tE19Flash_kernel_traitsILi256ELi64ELi32ELi8ES3_EELb0ELb1ELb0ELb0ELb0ELb1ELb1EEEvNS_16Flash_bwd_paramsE)
        /*0350*/ 	.word	0x00000010


	//----- nvinfo : EIATTR_MIN_STACK_SIZE
	.align		4
.L_152:
        /*0354*/ 	.byte	0x04, 0x12
        /*0356*/ 	.short	(.L_154 - .L_153)
	.align		4
.L_153:
        /*0358*/ 	.word	index@(_ZN5flash44flash_bwd_dq_dk_dv_loop_seqk_parallel_kernelI23Flash_bwd_kernel_traitsILi256ELi64ELi32ELi8ELi4ELi1ELi2ELb1ELb1EN7cutlass6half_tE19Flash_kernel_traitsILi256ELi64ELi32ELi8ES3_EELb0ELb1ELb0ELb1ELb0ELb0ELb0EEEvNS_16Flash_bwd_paramsE)
        /*035c*/ 	.word	0x00000030


	//----- nvinfo : EIATTR_MIN_STACK_SIZE
	.align		4
.L_154:
        /*0360*/ 	.byte	0x04, 0x12
        /*0362*/ 	.short	(.L_156 - .L_155)
	.align		4
.L_155:
        /*0364*/ 	.word	index@(_ZN5flash44flash_bwd_dq_dk_dv_loop_seqk_parallel_kernelI23Flash_bwd_kernel_traitsILi256ELi64ELi32ELi8ELi4ELi1ELi2ELb1ELb1EN7cutlass6half_tE19Flash_kernel_traitsILi256ELi64ELi32ELi8ES3_EELb0ELb1ELb0ELb1ELb0ELb0ELb1EEEvNS_16Flash_bwd_paramsE)
        /*0368*/ 	.word	0x00000030


	//----- nvinfo : EIATTR_MIN_STACK_SIZE
	.align		4
.L_156:
        /*036c*/ 	.byte	0x04, 0x12
        /*036e*/ 	.short	(.L_158 - .L_157)
	.align		4
.L_157:
        /*0370*/ 	.word	index@(_ZN5flash25flash_bwd_dot_do_o_kernelILb0E23Flash_bwd_kernel_traitsILi256ELi64ELi32ELi8ELi4ELi1ELi2ELb1ELb1EN7cutlass6half_tE19Flash_kernel_traitsILi256ELi64ELi32ELi8ES3_EEEEvNS_16Flash_bwd_paramsE)
        /*0374*/ 	.word	0x00000000


	//----- nvinfo : EIATTR_MIN_STACK_SIZE
	.align		4
.L_158:
        /*0378*/ 	.byte	0x04, 0x12
        /*037a*/ 	.short	(.L_160 - .L_159)
	.align		4
.L_159:
        /*037c*/ 	.word	index@(_ZN5flash25flash_bwd_dot_do_o_kernelILb1E23Flash_bwd_kernel_traitsILi256ELi64ELi32ELi8ELi4ELi1ELi2ELb1ELb1EN7cutlass6half_tE19Flash_kernel_traitsILi256ELi64ELi32ELi8ES3_EEEEvNS_16Flash_bwd_paramsE)
        /*0380*/ 	.word	0x00000000


	//----- nvinfo : EIATTR_MIN_STACK_SIZE
	.align		4
.L_160:
        /*0384*/ 	.byte	0x04, 0x12
        /*0386*/ 	.short	(.L_162 - .L_161)
	.align		4
.L_161:
        /*0388*/ 	.word	index@(_ZN5flash44flash_bwd_dq_dk_dv_loop_seqk_parallel_kernelI23Flash_bwd_kernel_traitsILi256ELi64ELi64ELi8ELi4ELi2ELi2ELb0ELb1EN7cutlass6half_tE19Flash_kernel_traitsILi256ELi64ELi64ELi8ES3_EELb0ELb1ELb0ELb0ELb0ELb0ELb0EEEvNS_16Flash_bwd_paramsE)
        /*038c*/ 	.word	0x00000000


	//----- nvinfo : EIATTR_MIN_STACK_SIZE
	.align		4
.L_162:
        /*0390*/ 	.byte	0x04, 0x12
        /*0392*/ 	.short	(.L_164 - .L_163)
	.align		4
.L_163:
        /*0394*/ 	.word	index@(_ZN5flash44flash_bwd_dq_dk_dv_loop_seqk_parallel_kernelI23Flash_bwd_kernel_traitsILi256ELi64ELi64ELi8ELi4ELi2ELi2ELb0ELb1EN7cutlass6half_tE19Flash_kernel_traitsILi256ELi64ELi64ELi8ES3_EELb0ELb1ELb0ELb0ELb0ELb1ELb0EEEvNS_16Flash_bwd_paramsE)
        /*0398*/ 	.word	0x00000000


	//----- nvinfo : EIATTR_MIN_STACK_SIZE
	.align		4
.L_164:
        /*039c*/ 	.byte	0x04, 0x12
        /*039e*/ 	.short	(.L_166 - .L_165)
	.align		4
.L_165:
        /*03a0*/ 	.word	index@(_ZN5flash44flash_bwd_dq_dk_dv_loop_seqk_parallel_kernelI23Flash_bwd_kernel_traitsILi256ELi64ELi64ELi8ELi4ELi2ELi2ELb0ELb1EN7cutlass6half_tE19Flash_kernel_traitsILi256ELi64ELi64ELi8ES3_EELb0ELb1ELb0ELb1ELb0ELb0ELb0EEEvNS_16Flash_bwd_paramsE)
        /*03a4*/ 	.word	0x00000008


	//----- nvinfo : EIATTR_MIN_STACK_SIZE
	.align		4
.L_166:
        /*03a8*/ 	.byte	0x04, 0x12
        /*03aa*/ 	.short	(.L_168 - .L_167)
	.align		4
.L_167:
        /*03ac*/ 	.word	index@(_ZN5flash44flash_bwd_dq_dk_dv_loop_seqk_parallel_kernelI23Flash_bwd_kernel_traitsILi256ELi64ELi64ELi8ELi4ELi2ELi2ELb0ELb0EN7cutlass6half_tE19Flash_kernel_traitsILi256ELi64ELi64ELi8ES3_EELb0ELb1ELb0ELb0ELb0ELb0ELb0EEEvNS_16Flash_bwd_paramsE)
        /*03b0*/ 	.word	0x00000078


	//----- nvinfo : EIATTR_MIN_STACK_SIZE
	.align		4
.L_168:
        /*03b4*/ 	.byte	0x04, 0x12
        /*03b6*/ 	.short	(.L_170 - .L_169)
	.align		4
.L_169:
        /*03b8*/ 	.word	index@(_ZN5flash44flash_bwd_dq_dk_dv_loop_seqk_parallel_kernelI23Flash_bwd_kernel_traitsILi256ELi64ELi64ELi8ELi4ELi2ELi2ELb0ELb0EN7cutlass6half_tE19Flash_kernel_traitsILi256ELi64ELi64ELi8ES3_EELb0ELb1ELb0ELb0ELb0ELb1ELb0EEEvNS_16Flash_bwd_paramsE)
        /*03bc*/ 	.word	0x00000000


	//----- nvinfo : EIATTR_MIN_STACK_SIZE
	.align		4
.L_170:
        /*03c0*/ 	.byte	0x04, 0x12
        /*03c2*/ 	.short	(.L_172 - .L_171)
	.align		4
.L_171:
        /*03c4*/ 	.word	index@(_ZN5flash44flash_bwd_dq_dk_dv_loop_seqk_parallel_kernelI23Flash_bwd_kernel_traitsILi256ELi64ELi64ELi8ELi4ELi2ELi2ELb0ELb0EN7cutlass6half_tE19Flash_kernel_traitsILi256ELi64ELi64ELi8ES3_EELb0ELb1ELb0ELb1ELb0ELb0ELb0EEEvNS_16Flash_bwd_paramsE)
        /*03c8*/ 	.word	0x00000028


	//----- nvinfo : EIATTR_MIN_STACK_SIZE
	.align		4
.L_172:
        /*03cc*/ 	.byte	0x04, 0x12
        /*03ce*/ 	.short	(.L_174 - .L_173)
	.align		4
.L_173:
        /*03d0*/ 	.word	index@(_ZN5flash27flash_bwd_convert_dq_kernelI23Flash_bwd_kernel_traitsILi256ELi64ELi64ELi8ELi4ELi2ELi2ELb0ELb1EN7cutlass6half_tE19Flash_kernel_traitsILi256ELi64ELi64ELi8ES3_EEEEvNS_16Flash_bwd_paramsEi)
        /*03d4*/ 	.word	0x00000000


	//----- nvinfo : EIATTR_MIN_STACK_SIZE
	.align		4
.L_174:
        /*03d8*/ 	.byte	0x04, 0x12
        /*03da*/ 	.short	(.L_176 - .L_175)
	.align		4
.L_175:
        /*03dc*/ 	.word	index@(_ZN5flash44flash_bwd_dq_dk_dv_loop_seqk_parallel_kernelI23Flash_bwd_kernel_traitsILi256ELi64ELi64ELi8ELi4ELi2ELi2ELb0ELb1EN7cutlass6half_tE19Flash_kernel_traitsILi256ELi64ELi64ELi8ES3_EELb1ELb1ELb0ELb0ELb0ELb0ELb0EEEvNS_16Flash_bwd_paramsE)
        /*03e0*/ 	.word	0x00000000


	//----- nvinfo : EIATTR_MIN_STACK_SIZE
	.align		4
.L_176:
        /*03e4*/ 	.byte	0x04, 0x12
        /*03e6*/ 	.short	(.L_178 - .L_177)
	.align		4
.L_177:
        /*03e8*/ 	.word	index@(_ZN5flash44flash_bwd_dq_dk_dv_loop_seqk_parallel_kernelI23Flash_bwd_kernel_traitsILi256ELi64ELi64ELi8ELi4ELi2ELi2ELb0ELb1EN7cutlass6half_tE19Flash_kernel_traitsILi256ELi64ELi64ELi8ES3_EELb0ELb1ELb0ELb0ELb0ELb0ELb1EEEvNS_16Flash_bwd_paramsE)
        /*03ec*/ 	.word	0x00000000


	//----- nvinfo : EIATTR_MIN_STACK_SIZE
	.align		4
.L_178:
        /*03f0*/ 	.byte	0x04, 0x12
        /*03f2*/ 	.short	(.L_180 - .L_179)
	.align		4
.L_179:
        /*03f4*/ 	.word	index@(_ZN5flash44flash_bwd_dq_dk_dv_loop_seqk_parallel_kernelI23Flash_bwd_kernel_traitsILi256ELi64ELi64ELi8ELi4ELi2ELi2ELb0ELb1EN7cutlass6half_tE19Flash_kernel_traitsILi256ELi64ELi64ELi8ES3_EELb1ELb1ELb0ELb0ELb0ELb1ELb0EEEvNS_16Flash_bwd_paramsE)
        /*03f8*/ 	.word	0x00000000


	//----- nvinfo : EIATTR_MIN_STACK_SIZE
	.align		4
.L_180:
        /*03fc*/ 	.byte	0x04, 0x12
        /*03fe*/ 	.short	(.L_182 - .L_181)
	.align		4
.L_181:
        /*0400*/ 	.word	index@(_ZN5flash44flash_bwd_dq_dk_dv_loop_seqk_parallel_kernelI23Flash_bwd_kernel_traitsILi256ELi64ELi64ELi8ELi4ELi2ELi2ELb0ELb1EN7cutlass6half_tE19Flash_kernel_traitsILi256ELi64ELi64ELi8ES3_EELb0ELb1ELb0ELb0ELb0ELb1ELb1EEEvNS_16Flash_bwd_paramsE)
        /*0404*/ 	.word	0x00000000


	//----- nvinfo : EIATTR_MIN_STACK_SIZE
	.align		4
.L_182:
        /*0408*/ 	.byte	0x04, 0x12
        /*040a*/ 	.short	(.L_184 - .L_183)
	.align		4
.L_183:
        /*040c*/ 	.word	index@(_ZN5flash44flash_bwd_dq_dk_dv_loop_seqk_parallel_kernelI23Flash_bwd_kernel_traitsILi256ELi64ELi64ELi8ELi4ELi2ELi2ELb0ELb1EN7cutlass6half_tE19Flash_kernel_traitsILi256ELi64ELi64ELi8ES3_EELb1ELb1ELb0ELb1ELb0ELb0ELb0EEEvNS_16Flash_bwd_paramsE)
        /*0410*/ 	.word	0x00000048


	//----- nvinfo : EIATTR_MIN_STACK_SIZE
	.align		4
.L_184:
        /*0414*/ 	.byte	0x04, 0x12
        /*0416*/ 	.short	(.L_186 - .L_185)
	.align		4
.L_185:
        /*0418*/ 	.word	index@(_ZN5flash44flash_bwd_dq_dk_dv_loop_seqk_parallel_kernelI23Flash_bwd_kernel_traitsILi256ELi64ELi64ELi8ELi4ELi2ELi2ELb0ELb1EN7cutlass6half_tE19Flash_kernel_traitsILi256ELi64ELi64ELi8ES3_EELb0ELb1ELb0ELb1ELb0ELb0ELb1EEEvNS_16Flash_bwd_paramsE)
        /*041c*/ 	.word	0x00000000


	//----- nvinfo : EIATTR_MIN_STACK_SIZE
	.align		4
.L_186:
        /*0420*/ 	.byte	0x04, 0x12
        /*0422*/ 	.short	(.L_188 - .L_187)
	.align		4
.L_187:
        /*0424*/ 	.word	index@(_ZN5flash25flash_bwd_dot_do_o_kernelILb0E23Flash_bwd_kernel_traitsILi256ELi64ELi64ELi8ELi4ELi2ELi2ELb0ELb1EN7cutlass6half_tE19Flash_kernel_traitsILi256ELi64ELi64ELi8ES3_EEEEvNS_16Flash_bwd_paramsE)
        /*0428*/ 	.word	0x00000000


	//----- nvinfo : EIATTR_MIN_STACK_SIZE
	.align		4
.L_188:
        /*042c*/ 	.byte	0x04, 0x12
        /*042e*/ 	.short	(.L_190 - .L_189)
	.align		4
.L_189:
        /*0430*/ 	.word	index@(_ZN5flash25flash_bwd_dot_do_o_kernelILb1E23Flash_bwd_kernel_traitsILi256ELi64ELi64ELi8ELi4ELi2ELi2ELb0ELb1EN7cutlass6half_tE19Flash_kernel_traitsILi256ELi64ELi64ELi8ES3_EEEEvNS_16Flash_bwd_paramsE)
        /*0434*/ 	.word	0x00000000


	//----- nvinfo : EIATTR_MIN_STACK_SIZE
	.align		4
.L_190:
        /*0438*/ 	.byte	0x04, 0x12
        /*043a*/ 	.short	(.L_192 - .L_191)
	.align		4
.L_191:
        /*043c*/ 	.word	index@(_ZN5flash27flash_bwd_convert_dq_kernelI23Flash_bwd_kernel_traitsILi256ELi64ELi64ELi8ELi4ELi2ELi2ELb0ELb0EN7cutlass6half_tE19Flash_kernel_traitsILi256ELi64ELi64ELi8ES3_EEEEvNS_16Flash_bwd_paramsEi)
        /*0440*/ 	.word	0x00000000


	//----- nvinfo : EIATTR_MIN_STACK_SIZE
	.align		4
.L_192:
        /*0444*/ 	.byte	0x04, 0x12
        /*0446*/ 	.short	(.L_194 - .L_193)
	.align		4
.L_193:
        /*0448*/ 	.word	index@(_ZN5flash44flash_bwd_dq_dk_dv_loop_seqk_parallel_kernelI23Flash_bwd_kernel_traitsILi256ELi64ELi64ELi8ELi4ELi2ELi2ELb0ELb0EN7cutlass6half_tE19Flash_kernel_traitsILi256ELi64ELi64ELi8ES3_EELb1ELb1ELb0ELb0ELb0ELb0ELb0EEEvNS_16Flash_bwd_paramsE)
        /*044c*/ 	.word	0x00000080


	//----- nvinfo : EIATTR_MIN_STACK_SIZE
	.align		4
.L_194:
        /*0450*/ 	.byte	0x04, 0x12
        /*0452*/ 	.short	(.L_196 - .L_195)
	.align		4
.L_195:
        /*0454*/ 	.word	index@(_ZN5flash44flash_bwd_dq_dk_dv_loop_seqk_parallel_kernelI23Flash_bwd_kernel_traitsILi256ELi64ELi64ELi8ELi4ELi2ELi2ELb0ELb0EN7cutlass6half_tE19Flash_kernel_traitsILi256ELi64ELi64ELi8ES3_EELb0ELb1ELb0ELb0ELb0ELb0ELb1EEEvNS_16Flash_bwd_paramsE)
        /*0458*/ 	.word	0x00000078


	//----- nvinfo : EIATTR_MIN_STACK_SIZE
	.align		4
.L_196:
        /*045c*/ 	.byte	0x04, 0x12
        /*045e*/ 	.short	(.L_198 - .L_197)
	.align		4
.L_197:
        /*0460*/ 	.word	index@(_ZN5flash44flash_bwd_dq_dk_dv_loop_seqk_parallel_kernelI23Flash_bwd_kernel_traitsILi256ELi64ELi64ELi8ELi4ELi2ELi2ELb0ELb0EN7cutlass6half_tE19Flash_kernel_traitsILi256ELi64ELi64ELi8ES3_EELb1ELb1ELb0ELb0ELb0ELb1ELb0EEEvNS_16Flash_bwd_paramsE)
        /*0464*/ 	.word	0x00000000


	//----- nvinfo : EIATTR_MIN_STACK_SIZE
	.align		4
.L_198:
        /*0468*/ 	.byte	0x04, 0x12
        /*046a*/ 	.short	(.L_200 - .L_199)
	.align		4
.L_199:
        /*046c*/ 	.word	index@(_ZN5flash44flash_bwd_dq_dk_dv_loop_seqk_parallel_kernelI23Flash_bwd_kernel_traitsILi256ELi64ELi64ELi8ELi4ELi2ELi2ELb0ELb0EN7cutlass6half_tE19Flash_kernel_traitsILi256ELi64ELi64ELi8ES3_EELb0ELb1ELb0ELb0ELb0ELb1ELb1EEEvNS_16Flash_bwd_paramsE)
        /*0470*/ 	.word	0x00000000


	//----- nvinfo : EIATTR_MIN_STACK_SIZE
	.align		4
.L_200:
        /*0474*/ 	.byte	0x04, 0x12
        /*0476*/ 	.short	(.L_202 - .L_201)
	.align		4
.L_201:
        /*0478*/ 	.word	index@(_ZN5flash44flash_bwd_dq_dk_dv_loop_seqk_parallel_kernelI23Flash_bwd_kernel_traitsILi256ELi64ELi64ELi8ELi4ELi2ELi2ELb0ELb0EN7cutlass6half_tE19Flash_kernel_traitsILi256ELi64ELi64ELi8ES3_EELb1ELb1ELb0ELb1ELb0ELb0ELb0EEEvNS_16Flash_bwd_paramsE)
        /*047c*/ 	.word	0x00000068


	//----- nvinfo : EIATTR_MIN_STACK_SIZE
	.align		4
.L_202:
        /*0480*/ 	.byte	0x04, 0x12
        /*0482*/ 	.short	(.L_204 - .L_203)
	.align		4
.L_203:
        /*0484*/ 	.word	index@(_ZN5flash44flash_bwd_dq_dk_dv_loop_seqk_parallel_kernelI23Flash_bwd_kernel_traitsILi256ELi64ELi64ELi8ELi4ELi2ELi2ELb0ELb0EN7cutlass6half_tE19Flash_kernel_traitsILi256ELi64ELi64ELi8ES3_EELb0ELb1ELb0ELb1ELb0ELb0ELb1EEEvNS_16Flash_bwd_paramsE)
        /*0488*/ 	.word	0x00000028


	//----- nvinfo : EIATTR_MIN_STACK_SIZE
	.align		4
.L_204:
        /*048c*/ 	.byte	0x04, 0x12
        /*048e*/ 	.short	(.L_206 - .L_205)
	.align		4
.L_205:
        /*0490*/ 	.word	index@(_ZN5flash25flash_bwd_dot_do_o_kernelILb0E23Flash_bwd_kernel_traitsILi256ELi64ELi64ELi8ELi4ELi2ELi2ELb0ELb0EN7cutlass6half_tE19Flash_kernel_traitsILi256ELi64ELi64ELi8ES3_EEEEvNS_16Flash_bwd_paramsE)
        /*0494*/ 	.word	0x00000000


	//----- nvinfo : EIATTR_MIN_STACK_SIZE
	.align		4
.L_206:
        /*0498*/ 	.byte	0x04, 0x12
        /*049a*/ 	.short	(.L_208 - .L_207)
	.align		4
.L_207:
        /*049c*/ 	.word	index@(_ZN5flash25flash_bwd_dot_do_o_kernelILb1E23Flash_bwd_kernel_traitsILi256ELi64ELi64ELi8ELi4ELi2ELi2ELb0ELb0EN7cutlass6half_tE19Flash_kernel_traitsILi256ELi64ELi64ELi8ES3_EEEEvNS_16Flash_bwd_paramsE)
        /*04a0*/ 	.word	0x00000000
.L_208:


//--------------------- .nv.compat                --------------------------
	.section	.nv.compat,"",@"SHT_CUDA_COMPAT_INFO"
	.align	4
        /*0000*/ 	.byte	0x02, 0x09, 0x01, 0x00, 0x02, 0x02, 0x01, 0x00, 0x02, 0x05, 0x05, 0x00, 0x03, 0x07, 0x01, 0x01
        /*0010*/ 	.byte	0x02, 0x03, 0x00, 0x00, 0x02, 0x06, 0x01, 0x00, 0x04, 0x0b, 0x08, 0x00, 0x00, 0x00, 0x00, 0x00
        /*0020*/ 	.byte	0x00, 0x00, 0x00, 0x00


//--------------------- .nv.info._ZN5flash27flash_bwd_convert_dq_kernelI23Flash_bwd_kernel_traitsILi256ELi64ELi32ELi8ELi4ELi1ELi2ELb1ELb1EN7cutlass6half_tE19Flash_kernel_traitsILi256ELi64ELi32ELi8ES3_EEEEvNS_16Flash_bwd_paramsEi --------------------------
	.section	.nv.info._ZN5flash27flash_bwd_convert_dq_kernelI23Flash_bwd_kernel_traitsILi256ELi64ELi32ELi8ELi4ELi1ELi2ELb1ELb1EN7cutlass6half_tE19Flash_kernel_traitsILi256ELi64ELi32ELi8ES3_EEEEvNS_16Flash_bwd_paramsEi,"",@"SHT_CUDA_INFO"
	.sectionflags	@""
	.align	4


	//----- nvinfo : EIATTR_CUDA_API_VERSION
	.align		4
        /*0000*/ 	.byte	0x04, 0x37
        /*0002*/ 	.short	(.L_210 - .L_209)
.L_209:
        /*0004*/ 	.word	0x00000082


	//----- nvinfo : EIATTR_KPARAM_INFO
	.align		4
.L_210:
        /*0008*/ 	.byte	0x04, 0x17
        /*000a*/ 	.short	(.L_212 - .L_211)
.L_211:
        /*000c*/ 	.word	0x00000000
        /*0010*/ 	.short	0x0001
        /*0012*/ 	.short	0x0280
        /*0014*/ 	.byte	0x00, 0xf0, 0x11, 0x00


	//----- nvinfo : EIATTR_KPARAM_INFO
	.align		4
.L_212:
        /*0018*/ 	.byte	0x04, 0x17
        /*001a*/ 	.short	(.L_214 - .L_213)
.L_213:
        /*001c*/ 	.word	0x00000000
        /*0020*/ 	.short	0x0000
        /*0022*/ 	.short	0x0000
        /*0024*/ 	.byte	0x00, 0xf0, 0x01, 0x0a


	//----- nvinfo : EIATTR_SPARSE_MMA_MASK
	.align		4
.L_214:
        /*0028*/ 	.byte	0x03, 0x50
        /*002a*/ 	.short	0x0000


	//----- nvinfo : EIATTR_MAXREG_COUNT
	.align		4
        /*002c*/ 	.byte	0x03, 0x1b
        /*002e*/ 	.short	0x00ff


	//----- nvinfo : EIATTR_NUM_BARRIERS
	.align		4
        /*0030*/ 	.byte	0x02, 0x4c
        /*0032*/ 	.byte	0x01
	.zero		1


	//----- nvinfo : EIATTR_MERCURY_ISA_VERSION
	.align		4
        /*0034*/ 	.byte	0x03, 0x5f
        /*0036*/ 	.short	0x0101


	//----- nvinfo : EIATTR_EXIT_INSTR_OFFSETS
	.align		4
        /*0038*/ 	.byte	0x04, 0x1c
        /*003a*/ 	.short	(.L_216 - .L_215)


	//   ....[0]....
.L_215:
        /*003c*/ 	.word	0x00000100


	//   ....[1]....
        /*0040*/ 	.word	0x000020f0


	//   ....[2]....
        /*0044*/ 	.word	0x00002230


	//   ....[3]....
        /*0048*/ 	.word	0x00002250


	//----- nvinfo : EIATTR_CRS_STACK_SIZE
	.align		4
.L_216:
        /*004c*/ 	.byte	0x04, 0x1e
        /*004e*/ 	.short	(.L_218 - .L_217)
.L_217:
        /*0050*/ 	.word	0x00000000


	//----- nvinfo : EIATTR_CBANK_PARAM_SIZE
	.align		4
.L_218:
        /*0054*/ 	.byte	0x03, 0x19
        /*0056*/ 	.short	0x0284


	//----- nvinfo : EIATTR_PARAM_CBANK
	.align		4
        /*0058*/ 	.byte	0x04, 0x0a
        /*005a*/ 	.short	(.L_220 - .L_219)
	.align		4
.L_219:
        /*005c*/ 	.word	index@(.nv.constant0._ZN5flash27flash_bwd_convert_dq_kernelI23Flash_bwd_kernel_traitsILi256ELi64ELi32ELi8ELi4ELi1ELi2ELb1ELb1EN7cutlass6half_tE19Flash_kernel_traitsILi256ELi64ELi32ELi8ES3_EEEEvNS_16Flash_bwd_paramsEi)
        /*0060*/ 	.short	0x0210
        /*0062*/ 	.short	0x0284


	//----- nvinfo : EIATTR_SW_WAR
	.align		4
.L_220:
        /*0064*/ 	.byte	0x04, 0x36
        /*0066*/ 	.short	(.L_222 - .L_221)
.L_221:
        /*0068*/ 	.word	0x00000008
.L_222:


//--------------------- .nv.info._ZN5flash44flash_bwd_dq_dk_dv_loop_seqk_parallel_kernelI23Flash_bwd_kernel_traitsILi256ELi64ELi32ELi8ELi4ELi1ELi2ELb1ELb1EN7cutlass6half_tE19Flash_kernel_traitsILi256ELi64ELi32ELi8ES3_EELb0ELb1ELb0ELb0ELb0ELb0ELb0EEEvNS_16Flash_bwd_paramsE --------------------------
	.section	.nv.info._ZN5flash44flash_bwd_dq_dk_dv_loop_seqk_parallel_kernelI23Flash_bwd_kernel_traitsILi256ELi64ELi32ELi8ELi4ELi1ELi2ELb1ELb1EN7cutlass6half_tE19Flash_kernel_traitsILi256ELi64ELi32ELi8ES3_EELb0ELb1ELb0ELb0ELb0ELb0ELb0EEEvNS_16Flash_bwd_paramsE,"",@"SHT_CUDA_INFO"
	.sectionflags	@""
	.align	4


	//----- nvinfo : EIATTR_CUDA_API_VERSION
	.align		4
        /*0000*/ 	.byte	0x04, 0x37
        /*0002*/ 	.short	(.L_224 - .L_223)
.L_223:
        /*0004*/ 	.word	0x00000082


	//----- nvinfo : EIATTR_KPARAM_INFO
	.align		4
.L_224:
        /*0008*/ 	.byte	0x04, 0x17
        /*000a*/ 	.short	(.L_226 - .L_225)
.L_225:
        /*000c*/ 	.word	0x00000000
        /*0010*/ 	.short	0x0000
        /*0012*/ 	.short	0x0000
        /*0014*/ 	.byte	0x00, 0xf0, 0x01, 0x0a


	//----- nvinfo : EIATTR_SPARSE_MMA_MASK
	.align		4
.L_226:
        /*0018*/ 	.byte	0x03, 0x50
        /*001a*/ 	.short	0x0000


	//----- nvinfo : EIATTR_MAXREG_COUNT
	.align		4
        /*001c*/ 	.byte	0x03, 0x1b
        /*001e*/ 	.short	0x00ff


	//----- nvinfo : EIATTR_NUM_BARRIERS
	.align		4
        /*0020*/ 	.byte	0x02, 0x4c
        /*0022*/ 	.byte	0x01
	.zero		1


	//----- nvinfo : EIATTR_ANNOTATIONS
	.align		4
        /*0024*/ 	.byte	0x04, 0x55
        /*0026*/ 	.short	(.L_228 - .L_227)


	//   ....[0]....
.L_227:
        /*0028*/ 	.word	0x00000001
        /*002c*/ 	.byte	0x80, 0x05, 0x00, 0x00, 0x01, 0x00, 0x00, 0x00, 0xc0, 0x09, 0x00, 0x00, 0x01, 0x00, 0x00, 0x00
        /*003c*/ 	.byte	0x80, 0x25, 0x00, 0x00, 0x01, 0x00, 0x00, 0x00, 0xb0, 0x3a, 0x00, 0x00, 0x01, 0x00, 0x00, 0x00
        /*004c*/ 	.byte	0x00, 0x3e, 0x00, 0x00, 0x01, 0x00, 0x00, 0x00, 0x30, 0x3e, 0x00, 0x00


	//----- nvinfo : EIATTR_MERCURY_ISA_VERSION
	.align		4
.L_228:
        /*0058*/ 	.byte	0x03, 0x5f
        /*005a*/ 	.short	0x0101


	//----- nvinfo : EIATTR_EXIT_INSTR_OFFSETS
	.align		4
        /*005c*/ 	.byte	0x04, 0x1c
        /*005e*/ 	.short	(.L_230 - .L_229)


	//   ....[0]....
.L_229:
        /*0060*/ 	.word	0x000000a0


	//   ....[1]....
        /*0064*/ 	.word	0x00007be0


	//----- nvinfo : EIATTR_CRS_STACK_SIZE
	.align		4
.L_230:
        /*0068*/ 	.byte	0x04, 0x1e
        /*006a*/ 	.short	(.L_232 - .L_231)
.L_231:
        /*006c*/ 	.word	0x00000000


	//----- nvinfo : EIATTR_CBANK_PARAM_SIZE
	.align		4
.L_232:
        /*0070*/ 	.byte	0x03, 0x19
        /*0072*/ 	.short	0x0280


	//----- nvinfo : EIATTR_PARAM_CBANK
	.align		4
        /*0074*/ 	.byte	0x04, 0x0a
        /*0076*/ 	.short	(.L_234 - .L_233)
	.align		4
.L_233:
        /*0078*/ 	.word	index@(.nv.constant0._ZN5flash44flash_bwd_dq_dk_dv_loop_seqk_parallel_kernelI23Flash_bwd_kernel_traitsILi256ELi64ELi32ELi8ELi4ELi1ELi2ELb1ELb1EN7cutlass6half_tE19Flash_kernel_traitsILi256ELi64ELi32ELi8ES3_EELb0ELb1ELb0ELb0ELb0ELb0ELb0EEEvNS_16Flash_bwd_paramsE)
        /*007c*/ 	.short	0x0210
        /*007e*/ 	.short	0x0280


	//----- nvinfo : EIATTR_SW_WAR
	.align		4
.L_234:
        /*0080*/ 	.byte	0x04, 0x36
        /*0082*/ 	.short	(.L_236 - .L_235)
.L_235:
        /*0084*/ 	.word	0x00000008
.L_236:


//--------------------- .nv.info._ZN5flash44flash_bwd_dq_dk_dv_loop_seqk_parallel_kernelI23Flash_bwd_kernel_traitsILi256ELi64ELi32ELi8ELi4ELi1ELi2ELb1ELb1EN7cutlass6half_tE19Flash_kernel_traitsILi256ELi64ELi32ELi8ES3_EELb0ELb1ELb0ELb0ELb0ELb0ELb1EEEvNS_16Flash_bwd_paramsE --------------------------
	.section	.nv.info._ZN5flash44flash_bwd_dq_dk_dv_loop_seqk_parallel_kernelI23Flash_bwd_kernel_traitsILi256ELi64ELi32ELi8ELi4ELi1ELi2ELb1ELb1EN7cutlass6half_tE19Flash_kernel_traitsILi256ELi64ELi32ELi8ES3_EELb0ELb1ELb0ELb0ELb0ELb0ELb1EEEvNS_16Flash_bwd_paramsE,"",@"SHT_CUDA_INFO"
	.sectionflags	@""
	.align	4


	//----- nvinfo : EIATTR_CUDA_API_VERSION
	.align		4
        /*0000*/ 	.byte	0x04, 0x37
        /*0002*/ 	.short	(.L_238 - .L_237)
.L_237:
        /*0004*/ 	.word	0x00000082


	//----- nvinfo : EIATTR_KPARAM_INFO
	.align		4
.L_238:
        /*0008*/ 	.byte	0x04, 0x17
        /*000a*/ 	.short	(.L_240 - .L_239)
.L_239:
        /*000c*/ 	.word	0x00000000
        /*0010*/ 	.short	0x0000
        /*0012*/ 	.short	0x0000
        /*0014*/ 	.byte	0x00, 0xf0, 0x01, 0x0a


	//----- nvinfo : EIATTR_SPARSE_MMA_MASK
	.align		4
.L_240:
        /*0018*/ 	.byte	0x03, 0x50
        /*001a*/ 	.short	0x0000


	//----- nvinfo : EIATTR_MAXREG_COUNT
	.align		4
        /*001c*/ 	.byte	0x03, 0x1b
        /*001e*/ 	.short	0x00ff


	//----- nvinfo : EIATTR_NUM_BARRIERS
	.align		4
        /*0020*/ 	.byte	0x02, 0x4c
        /*0022*/ 	.byte	0x01
	.zero		1


	//----- nvinfo : EIATTR_ANNOTATIONS
	.align		4
        /*0024*/ 	.byte	0x04, 0x55
        /*0026*/ 	.short	(.L_242 - .L_241)


	//   ....[0]....
.L_241:
        /*0028*/ 	.word	0x00000001
        /*002c*/ 	.byte	0x80, 0x05, 0x00, 0x00, 0x01, 0x00, 0x00, 0x00, 0xc0, 0x09, 0x00, 0x00, 0x01, 0x00, 0x00, 0x00
        /*003c*/ 	.byte	0x70, 0x25, 0x00, 0x00, 0x01, 0x00, 0x00, 0x00, 0xa0, 0x3a, 0x00, 0x00, 0x01, 0x00, 0x00, 0x00
        /*004c*/ 	.byte	0x00, 0x3e, 0x00, 0x00, 0x01, 0x00, 0x00, 0x00, 0x30, 0x3e, 0x00, 0x00


	//----- nvinfo : EIATTR_MERCURY_ISA_VERSION
	.align		4
.L_242:
        /*0058*/ 	.byte	0x03, 0x5f
        /*005a*/ 	.short	0x0101


	//----- nvinfo : EIATTR_EXIT_INSTR_OFFSETS
	.align		4
        /*005c*/ 	.byte	0x04, 0x1c
        /*005e*/ 	.short	(.L_244 - .L_243)


	//   ....[0]....
.L_243:
        /*0060*/ 	.word	0x000000a0


	//   ....[1]....
        /*0064*/ 	.word	0x00007ee0


	//----- nvinfo : EIATTR_CRS_STACK_SIZE
	.align		4
.L_244:
        /*0068*/ 	.byte	0x04, 0x1e
        /*006a*/ 	.short	(.L_246 - .L_245)
.L_245:
        /*006c*/ 	.word	0x00000000


	//----- nvinfo : EIATTR_CBANK_PARAM_SIZE
	.align		4
.L_246:
        /*0070*/ 	.byte	0x03, 0x19
        /*0072*/ 	.short	0x0280


	//----- nvinfo : EIATTR_PARAM_CBANK
	.align		4
        /*0074*/ 	.byte	0x04, 0x0a
        /*0076*/ 	.short	(.L_248 - .L_247)
	.align		4
.L_247:
        /*0078*/ 	.word	index@(.nv.constant0._ZN5flash44flash_bwd_dq_dk_dv_loop_seqk_parallel_kernelI23Flash_bwd_kernel_traitsILi256ELi64ELi32ELi8ELi4ELi1ELi2ELb1ELb1EN7cutlass6half_tE19Flash_kernel_traitsILi256ELi64ELi32ELi8ES3_EELb0ELb1ELb0ELb0ELb0ELb0ELb1EEEvNS_16Flash_bwd_paramsE)
        /*007c*/ 	.short	0x0210
        /*007e*/ 	.short	0x0280


	//----- nvinfo : EIATTR_SW_WAR
	.align		4
.L_248:
        /*0080*/ 	.byte	0x04, 0x36
        /*0082*/ 	.short	(.L_250 - .L_249)
.L_249:
        /*0084*/ 	.word	0x00000008
.L_250:


//--------------------- .nv.info._ZN5flash44flash_bwd_dq_dk_dv_loop_seqk_parallel_kernelI23Flash_bwd_kernel_traitsILi256ELi64ELi32ELi8ELi4ELi1ELi2ELb1ELb1EN7cutlass6half_tE19Flash_kernel_traitsILi256ELi64ELi32ELi8ES3_EELb0ELb1ELb0ELb0ELb0ELb1ELb0EEEvNS_16Flash_bwd_paramsE --------------------------
	.section	.nv.info._ZN5flash44flash_bwd_dq_dk_dv_loop_seqk_parallel_kernelI23Flash_bwd_kernel_traitsILi256ELi64ELi32ELi8ELi4ELi1ELi2ELb1ELb1EN7cutlass6half_tE19Flash_kernel_traitsILi256ELi64ELi32ELi8ES3_EELb0ELb1ELb0ELb0ELb0ELb1ELb0EEEvNS_16Flash_bwd_paramsE,"",@"SHT_CUDA_INFO"
	.sectionflags	@""
	.align	4


	//----- nvinfo : EIATTR_CUDA_API_VERSION
	.align		4
        /*0000*/ 	.byte	0x04, 0x37
        /*0002*/ 	.short	(.L_252 - .L_251)
.L_251:
        /*0004*/ 	.word	0x00000082


	//----- nvinfo : EIATTR_KPARAM_INFO
	.align		4
.L_252:
        /*0008*/ 	.byte	0x04, 0x17
        /*000a*/ 	.short	(.L_254 - .L_253)
.L_253:
        /*000c*/ 	.word	0x00000000
        /*0010*/ 	.short	0x0000
        /*0012*/ 	.short	0x0000
        /*0014*/ 	.byte	0x00, 0xf0, 0x01, 0x0a


	//----- nvinfo : EIATTR_SPARSE_MMA_MASK
	.align		4
.L_254:
        /*0018*/ 	.byte	0x03, 0x50
        /*001a*/ 	.short	0x0000


	//----- nvinfo : EIATTR_MAXREG_COUNT
	.align		4
        /*001c*/ 	.byte	0x03, 0x1b
        /*001e*/ 	.short	0x00ff


	//----- nvinfo : EIATTR_NUM_BARRIERS
	.align		4
        /*0020*/ 	.byte	0x02, 0x4c
        /*0022*/ 	.byte	0x01
	.zero		1


	//----- nvinfo : EIATTR_ANNOTATIONS
	.align		4
        /*0024*/ 	.byte	0x04, 0x55
        /*0026*/ 	.short	(.L_256 - .L_255)


	//   ....[0]....
.L_255:
        /*0028*/ 	.word	0x00000001
        /*002c*/ 	.byte	0xa0, 0x00, 0x00, 0x00, 0x01, 0x00, 0x00, 0x00, 0xe0, 0x05, 0x00, 0x00, 0x01, 0x00, 0x00, 0x00
        /*003c*/ 	.byte	0x10, 0x09, 0x00, 0x00, 0x01, 0x00, 0x00, 0x00, 0xc0, 0x25, 0x00, 0x00, 0x01, 0x00, 0x00, 0x00
        /*004c*/ 	.byte	0x00, 0x2d, 0x00, 0x00, 0x01, 0x00, 0x00, 0x00, 0xd0, 0x30, 0x00, 0x00, 0x01, 0x00, 0x00, 0x00
        /*005c*/ 	.byte	0x00, 0x31, 0x00, 0x00, 0x01, 0x00, 0x00, 0x00, 0x80, 0x66, 0x00, 0x00


	//----- nvinfo : EIATTR_MERCURY_ISA_VERSION
	.align		4
.L_256:
        /*0068*/ 	.byte	0x03, 0x5f
        /*006a*/ 	.short	0x0101


	//----- nvinfo : EIATTR_EXIT_INSTR_OFFSETS
	.align		4
        /*006c*/ 	.byte	0x04, 0x1c
        /*006e*/ 	.short	(.L_258 - .L_257)


	//   ....[0]....
.L_257:
        /*0070*/ 	.word	0x000000c0


	//   ....[1]....
        /*0074*/ 	.word	0x00006700


	//----- nvinfo : EIATTR_CRS_STACK_SIZE
	.align		4
.L_258:
        /*0078*/ 	.byte	0x04, 0x1e
        /*007a*/ 	.short	(.L_260 - .L_259)
.L_259:
        /*007c*/ 	.word	0x00000000


	//----- nvinfo : EIATTR_CBANK_PARAM_SIZE
	.align		4
.L_260:
        /*0080*/ 	.byte	0x03, 0x19
        /*0082*/ 	.short	0x0280


	//----- nvinfo : EIATTR_PARAM_CBANK
	.align		4
        /*0084*/ 	.byte	0x04, 0x0a
        /*0086*/ 	.short	(.L_262 - .L_261)
	.align		4
.L_261:
        /*0088*/ 	.word	index@(.nv.constant0._ZN5flash44flash_bwd_dq_dk_dv_loop_seqk_parallel_kernelI23Flash_bwd_kernel_traitsILi256ELi64ELi32ELi8ELi4ELi1ELi2ELb1ELb1EN7cutlass6half_tE19Flash_kernel_traitsILi256ELi64ELi32ELi8ES3_EELb0ELb1ELb0ELb0ELb0ELb1ELb0EEEvNS_16Flash_bwd_paramsE)
        /*008c*/ 	.short	0x0210
        /*008e*/ 	.short	0x0280


	//----- nvinfo : EIATTR_SW_WAR
	.align		4
.L_262:
        /*0090*/ 	.byte	0x04, 0x36
        /*0092*/ 	.short	(.L_264 - .L_263)
.L_263:
        /*0094*/ 	.word	0x00000008
.L_264:


//--------------------- .nv.info._ZN5flash44flash_bwd_dq_dk_dv_loop_seqk_parallel_kernelI23Flash_bwd_kernel_traitsILi256ELi64ELi32ELi8ELi4ELi1ELi2ELb1ELb1EN7cutlass6half_tE19Flash_kernel_traitsILi256ELi64ELi32ELi8ES3_EELb0ELb1ELb0ELb0ELb0ELb1ELb1EEEvNS_16Flash_bwd_paramsE --------------------------
	.section	.nv.info._ZN5flash44flash_bwd_dq_dk_dv_loop_seqk_parallel_kernelI23Flash_bwd_kernel_traitsILi256ELi64ELi32ELi8ELi4ELi1ELi2ELb1ELb1EN7cutlass6half_tE19Flash_kernel_traitsILi256ELi64ELi32ELi8ES3_EELb0ELb1ELb0ELb0ELb0ELb1ELb1EEEvNS_16Flash_bwd_paramsE,"",@"SHT_CUDA_INFO"
	.sectionflags	@""
	.align	4


	//----- nvinfo : EIATTR_CUDA_API_VERSION
	.align		4
        /*0000*/ 	.byte	0x04, 0x37
        /*0002*/ 	.short	(.L_266 - .L_265)
.L_265:
        /*0004*/ 	.word	0x00000082


	//----- nvinfo : EIATTR_KPARAM_INFO
	.align		4
.L_266:
        /*0008*/ 	.byte	0x04, 0x17
        /*000a*/ 	.short	(.L_268 - .L_267)
.L_267:
        /*000c*/ 	.word	0x00000000
        /*0010*/ 	.short	0x0000
        /*0012*/ 	.short	0x0000
        /*0014*/ 	.byte	0x00, 0xf0, 0x01, 0x0a


	//----- nvinfo : EIATTR_SPARSE_MMA_MASK
	.align		4
.L_268:
        /*0018*/ 	.byte	0x03, 0x50
        /*001a*/ 	.short	0x0000


	//----- nvinfo : EIATTR_MAXREG_COUNT
	.align		4
        /*001c*/ 	.byte	0x03, 0x1b
        /*001e*/ 	.short	0x00ff


	//----- nvinfo : EIATTR_NUM_BARRIERS
	.align		4
        /*0020*/ 	.byte	0x02, 0x4c
        /*0022*/ 	.byte	0x01
	.zero		1


	//----- nvinfo : EIATTR_ANNOTATIONS
	.align		4
        /*0024*/ 	.byte	0x04, 0x55
        /*0026*/ 	.short	(.L_270 - .L_269)


	//   ....[0]....
.L_269:
        /*0028*/ 	.word	0x00000001
        /*002c*/ 	.byte	0xa0, 0x00, 0x00, 0x00, 0x01, 0x00, 0x00, 0x00, 0xe0, 0x05, 0x00, 0x00, 0x01, 0x00, 0x00, 0x00
        /*003c*/ 	.byte	0x10, 0x09, 0x00, 0x00, 0x01, 0x00, 0x00, 0x00, 0xc0, 0x25, 0x00, 0x00, 0x01, 0x00, 0x00, 0x00
        /*004c*/ 	.byte	0x00, 0x2d, 0x00, 0x00, 0x01, 0x00, 0x00, 0x00, 0xe0, 0x30, 0x00, 0x00, 0x01, 0x00, 0x00, 0x00
        /*005c*/ 	.byte	0x10, 0x31, 0x00, 0x00, 0x01, 0x00, 0x00, 0x00, 0xa0, 0x69, 0x00, 0x00


	//----- nvinfo : EIATTR_MERCURY_ISA_VERSION
	.align		4
.L_270:
        /*0068*/ 	.byte	0x03, 0x5f
        /*006a*/ 	.short	0x0101


	//----- nvinfo : EIATTR_EXIT_INSTR_OFFSETS
	.align		4
        /*006c*/ 	.byte	0x04, 0x1c
        /*006e*/ 	.short	(.L_272 - .L_271)


	//   ....[0]....
.L_271:
        /*0070*/ 	.word	0x000000c0


	//   ....[1]....
        /*0074*/ 	.word	0x00006a20


	//----- nvinfo : EIATTR_CRS_STACK_SIZE
	.align		4
.L_272:
        /*0078*/ 	.byte	0x04, 0x1e
        /*007a*/ 	.short	(.L_274 - .L_273)
.L_273:
        /*007c*/ 	.word	0x00000000


	//----- nvinfo : EIATTR_CBANK_PARAM_SIZE
	.align		4
.L_274:
        /*0080*/ 	.byte	0x03, 0x19
        /*0082*/ 	.short	0x0280


	//----- nvinfo : EIATTR_PARAM_CBANK
	.align		4
        /*0084*/ 	.byte	0x04, 0x0a
        /*0086*/ 	.short	(.L_276 - .L_275)
	.align		4
.L_275:
        /*0088*/ 	.word	index@(.nv.constant0._ZN5flash44flash_bwd_dq_dk_dv_loop_seqk_parallel_kernelI23Flash_bwd_kernel_traitsILi256ELi64ELi32ELi8ELi4ELi1ELi2ELb1ELb1EN7cutlass6half_tE19Flash_kernel_traitsILi256ELi64ELi32ELi8ES3_EELb0ELb1ELb0ELb0ELb0ELb1ELb1EEEvNS_16Flash_bwd_paramsE)
        /*008c*/ 	.short	0x0210
        /*008e*/ 	.short	0x0280


	//----- nvinfo : EIATTR_SW_WAR
	.align		4
.L_276:
        /*0090*/ 	.byte	0x04, 0x36
        /*0092*/ 	.short	(.L_278 - .L_277)
.L_277:
        /*0094*/ 	.word	0x00000008
.L_278:


//--------------------- .nv.info._ZN5flash44flash_bwd_dq_dk_dv_loop_seqk_parallel_kernelI23Flash_bwd_kernel_traitsILi256ELi64ELi32ELi8ELi4ELi1ELi2ELb1ELb1EN7cutlass6half_tE19Flash_kernel_traitsILi256ELi64ELi32ELi8ES3_EELb0ELb1ELb0ELb1ELb0ELb0ELb0EEEvNS_16Flash_bwd_paramsE --------------------------
	.section	.nv.info._ZN5flash44flash_bwd_dq_dk_dv_loop_seqk_parallel_kernelI23Flash_bwd_kernel_traitsILi256ELi64ELi32ELi8ELi4ELi1ELi2ELb1ELb1EN7cutlass6half_tE19Flash_kernel_traitsILi256ELi64ELi32ELi8ES3_EELb0ELb1ELb0ELb1ELb0ELb0ELb0EEEvNS_16Flash_bwd_paramsE,"",@"SHT_CUDA_INFO"
	.sectionflags	@""
	.align	4


	//----- nvinfo : EIATTR_CUDA_API_VERSION
	.align		4
        /*0000*/ 	.byte	0x04, 0x37
        /*0002*/ 	.short	(.L_280 - .L_279)
.L_279:
        /*0004*/ 	.word	0x00000082


	//----- nvinfo : EIATTR_KPARAM_INFO
	.align		4
.L_280:
        /*0008*/ 	.byte	0x04, 0x17
        /*000a*/ 	.short	(.L_282 - .L_281)
.L_281:
        /*000c*/ 	.word	0x00000000
        /*0010*/ 	.short	0x0000
        /*0012*/ 	.short	0x0000
        /*0014*/ 	.byte	0x00, 0xf0, 0x01, 0x0a


	//----- nvinfo : EIATTR_SPARSE_MMA_MASK
	.align		4
.L_282:
        /*0018*/ 	.byte	0x03, 0x50
        /*001a*/ 	.short	0x0000


	//----- nvinfo : EIATTR_MAXREG_COUNT
	.align		4
        /*001c*/ 	.byte	0x03, 0x1b
        /*001e*/ 	.short	0x00ff


	//----- nvinfo : EIATTR_NUM_BARRIERS
	.align		4
        /*0020*/ 	.byte	0x02, 0x4c
        /*0022*/ 	.byte	0x01
	.zero		1


	//----- nvinfo : EIATTR_ANNOTATIONS
	.align		4
        /*0024*/ 	.byte	0x04, 0x55
        /*0026*/ 	.short	(.L_284 - .L_283)


	//   ....[0]....
.L_283:
        /*0028*/ 	.word	0x00000001
        /*002c*/ 	.byte	0x70, 0x04, 0x00, 0x00, 0x01, 0x00, 0x00, 0x00, 0x60, 0x05, 0x00, 0x00, 0x01, 0x00, 0x00, 0x00
        /* <DEDUP_REMOVED lines=11> */
        /*00ec*/ 	.byte	0xf0, 0x58, 0x00, 0x00, 0x01, 0x00, 0x00, 0x00, 0x00, 0x59, 0x00, 0x00


	//----- nvinfo : EIATTR_MERCURY_ISA_VERSION
	.align		4
.L_284:
        /*00f8*/ 	.byte	0x03, 0x5f
        /*00fa*/ 	.short	0x0101


	//----- nvinfo : EIATTR_EXIT_INSTR_OFFSETS
	.align		4
        /*00fc*/ 	.byte	0x04, 0x1c
        /*00fe*/ 	.short	(.L_286 - .L_285)


	//   ....[0]....
.L_285:
        /*0100*/ 	.word	0x000000a0


	//   ....[1]....
        /*0104*/ 	.word	0x00007f40


	//----- nvinfo : EIATTR_CRS_STACK_SIZE
	.align		4
.L_286:
        /*0108*/ 	.byte	0x04, 0x1e
        /*010a*/ 	.short	(.L_288 - .L_287)
.L_287:
        /*010c*/ 	.word	0x00000000


	//----- nvinfo : EIATTR_CBANK_PARAM_SIZE
	.align		4
.L_288:
        /*0110*/ 	.byte	0x03, 0x19
        /*0112*/ 	.short	0x0280


	//----- nvinfo : EIATTR_PARAM_CBANK
	.align		4
        /*0114*/ 	.byte	0x04, 0x0a
        /*0116*/ 	.short	(.L_290 - .L_289)
	.align		4
.L_289:
        /*0118*/ 	.word	index@(.nv.constant0._ZN5flash44flash_bwd_dq_dk_dv_loop_seqk_parallel_kernelI23Flash_bwd_kernel_traitsILi256ELi64ELi32ELi8ELi4ELi1ELi2ELb1ELb1EN7cutlass6half_tE19Flash_kernel_traitsILi256ELi64ELi32ELi8ES3_EELb0ELb1ELb0ELb1ELb0ELb0ELb0EEEvNS_16Flash_bwd_paramsE)
        /*011c*/ 	.short	0x0210
        /*011e*/ 	.short	0x0280


	//----- nvinfo : EIATTR_SW_WAR
	.align		4
.L_290:
        /*0120*/ 	.byte	0x04, 0x36
        /*0122*/ 	.short	(.L_292 - .L_291)
.L_291:
        /*0124*/ 	.word	0x00000008
.L_292:


//--------------------- .nv.info._ZN5flash44flash_bwd_dq_dk_dv_loop_seqk_parallel_kernelI23Flash_bwd_kernel_traitsILi256ELi64ELi32ELi8ELi4ELi1ELi2ELb1ELb1EN7cutlass6half_tE19Flash_kernel_traitsILi256ELi64ELi32ELi8ES3_EELb0ELb1ELb0ELb1ELb0ELb0ELb1EEEvNS_16Flash_bwd_paramsE --------------------------
	.section	.nv.info._ZN5flash44flash_bwd_dq_dk_dv_loop_seqk_parallel_kernelI23Flash_bwd_kernel_traitsILi256ELi64ELi32ELi8ELi4ELi1ELi2ELb1ELb1EN7cutlass6half_tE19Flash_kernel_traitsILi256ELi64ELi32ELi8ES3_EELb0ELb1ELb0ELb1ELb0ELb0ELb1EEEvNS_16Flash_bwd_paramsE,"",@"SHT_CUDA_INFO"
	.sectionflags	@""
	.align	4


	//----- nvinfo : EIATTR_CUDA_API_VERSION
	.align		4
        /*0000*/ 	.byte	0x04, 0x37
        /*0002*/ 	.short	(.L_294 - .L_293)
.L_293:
        /*0004*/ 	.word	0x00000082


	//----- nvinfo : EIATTR_KPARAM_INFO
	.align		4
.L_294:
        /*0008*/ 	.byte	0x04, 0x17
        /*000a*/ 	.short	(.L_296 - .L_295)
.L_295:
        /*000c*/ 	.word	0x00000000
        /*0010*/ 	.short	0x0000
        /*0012*/ 	.short	0x0000
        /*0014*/ 	.byte	0x00, 0xf0, 0x01, 0x0a


	//----- nvinfo : EIATTR_SPARSE_MMA_MASK
	.align		4
.L_296:
        /*0018*/ 	.byte	0x03, 0x50
        /*001a*/ 	.short	0x0000


	//----- nvinfo : EIATTR_MAXREG_COUNT
	.align		4
        /*001c*/ 	.byte	0x03, 0x1b
        /*001e*/ 	.short	0x00ff


	//----- nvinfo : EIATTR_NUM_BARRIERS
	.align		4
        /*0020*/ 	.byte	0x02, 0x4c
        /*0022*/ 	.byte	0x01
	.zero		1


	//----- nvinfo : EIATTR_ANNOTATIONS
	.align		4
        /*0024*/ 	.byte	0x04, 0x55
        /*0026*/ 	.short	(.L_298 - .L_297)


	//   ....[0]....
.L_297:
        /* <DEDUP_REMOVED lines=14> */


	//----- nvinfo : EIATTR_MERCURY_ISA_VERSION
	.align		4
.L_298:
        /*00f8*/ 	.byte	0x03, 0x5f
        /*00fa*/ 	.short	0x0101


	//----- nvinfo : EIATTR_EXIT_INSTR_OFFSETS
	.align		4
        /*00fc*/ 	.byte	0x04, 0x1c
        /*00fe*/ 	.short	(.L_300 - .L_299)


	//   ....[0]....
.L_299:
        /*0100*/ 	.word	0x000000c0


	//   ....[1]....
        /*0104*/ 	.word	0x00008260


	//----- nvinfo : EIATTR_CRS_STACK_SIZE
	.align		4
.L_300:
        /*0108*/ 	.byte	0x04, 0x1e
        /*010a*/ 	.short	(.L_302 - .L_301)
.L_301:
        /*010c*/ 	.word	0x00000000


	//----- nvinfo : EIATTR_CBANK_PARAM_SIZE
	.align		4
.L_302:
        /*0110*/ 	.byte	0x03, 0x19
        /*0112*/ 	.short	0x0280


	//----- nvinfo : EIATTR_PARAM_CBANK
	.align		4
        /*0114*/ 	.byte	0x04, 0x0a
        /*0116*/ 	.short	(.L_304 - .L_303)
	.align		4
.L_303:
        /*0118*/ 	.word	index@(.nv.constant0._ZN5flash44flash_bwd_dq_dk_dv_loop_seqk_parallel_kernelI23Flash_bwd_kernel_traitsILi256ELi64ELi32ELi8ELi4ELi1ELi2ELb1ELb1EN7cutlass6half_tE19Flash_kernel_traitsILi256ELi64ELi32ELi8ES3_EELb0ELb1ELb0ELb1ELb0ELb0ELb1EEEvNS_16Flash_bwd_paramsE)
        /*011c*/ 	.short	0x0210
        /*011e*/ 	.short	0x0280


	//----- nvinfo : EIATTR_SW_WAR
	.align		4
.L_304:
        /*0120*/ 	.byte	0x04, 0x36
        /*0122*/ 	.short	(.L_306 - .L_305)
.L_305:
        /*0124*/ 	.word	0x00000008
.L_306:


//--------------------- .nv.info._ZN5flash25flash_bwd_dot_do_o_kernelILb0E23Flash_bwd_kernel_traitsILi256ELi64ELi32ELi8ELi4ELi1ELi2ELb1ELb1EN7cutlass6half_tE19Flash_kernel_traitsILi256ELi64ELi32ELi8ES3_EEEEvNS_16Flash_bwd_paramsE --------------------------
	.section	.nv.info._ZN5flash25flash_bwd_dot_do_o_kernelILb0E23Flash_bwd_kernel_traitsILi256ELi64ELi32ELi8ELi4ELi1ELi2ELb1ELb1EN7cutlass6half_tE19Flash_kernel_traitsILi256ELi64ELi32ELi8ES3_EEEEvNS_16Flash_bwd_paramsE,"",@"SHT_CUDA_INFO"
	.sectionflags	@""
	.align	4


	//----- nvinfo : EIATTR_CUDA_API_VERSION
	.align		4
        /*0000*/ 	.byte	0x04, 0x37
        /*0002*/ 	.short	(.L_308 - .L_307)
.L_307:
        /*0004*/ 	.word	0x00000082


	//----- nvinfo : EIATTR_KPARAM_INFO
	.align		4
.L_308:
        /*0008*/ 	.byte	0x04, 0x17
        /*000a*/ 	.short	(.L_310 - .L_309)
.L_309:
        /*000c*/ 	.word	0x00000000
        /*0010*/ 	.short	0x0000
        /*0012*/ 	.short	0x0000
        /*0014*/ 	.byte	0x00, 0xf0, 0x01, 0x0a


	//----- nvinfo : EIATTR_SPARSE_MMA_MASK
	.align		4
.L_310:
        /*0018*/ 	.byte	0x03, 0x50
        /*001a*/ 	.short	0x0000


	//----- nvinfo : EIATTR_MAXREG_COUNT
	.align		4
        /*001c*/ 	.byte	0x03, 0x1b
        /*001e*/ 	.short	0x00ff


	//----- nvinfo : EIATTR_MERCURY_ISA_VERSION
	.align		4
        /*0020*/ 	.byte	0x03, 0x5f
        /*0022*/ 	.short	0x0101


	//----- nvinfo : EIATTR_COOP_GROUP_MASK_REGIDS
	.align		4
        /*0024*/ 	.byte	0x04, 0x29
        /*0026*/ 	.short	(.L_312 - .L_311)


	//   ....[0]....
.L_311:
        /*0028*/ 	.word	0xffffffff


	//   ....[1]....
        /*002c*/ 	.word	0xffffffff


	//   ....[2]....
        /*0030*/ 	.word	0xffffffff


	//   ....[3]....
        /*0034*/ 	.word	0xffffffff


	//   ....[4]....
        /*0038*/ 	.word	0xffffffff


	//   ....[5]....
        /*003c*/ 	.word	0xffffffff


	//----- nvinfo : EIATTR_COOP_GROUP_INSTR_OFFSETS
	.align		4
.L_312:
        /*0040*/ 	.byte	0x04, 0x28
        /*0042*/ 	.short	(.L_314 - .L_313)


	//   ....[0]....
.L_313:
        /*0044*/ 	.word	0x00001bd0


	//   ....[1]....
        /*0048*/ 	.word	0x00001bf0


	//   ....[2]....
        /*004c*/ 	.word	0x00001c30


	//   ....[3]....
        /*0050*/ 	.word	0x00001c50


	//   ....[4]....
        /*0054*/ 	.word	0x00001ca0


	//   ....[5]....
        /*0058*/ 	.word	0x00001cd0


	//----- nvinfo : EIATTR_EXIT_INSTR_OFFSETS
	.align		4
.L_314:
        /*005c*/ 	.byte	0x04, 0x1c
        /*005e*/ 	.short	(.L_316 - .L_315)


	//   ....[0]....
.L_315:
        /*0060*/ 	.word	0x00000100


	//   ....[1]....
        /*0064*/ 	.word	0x00001d30


	//   ....[2]....
        /*0068*/ 	.word	0x00001d50


	//----- nvinfo : EIATTR_CRS_STACK_SIZE
	.align		4
.L_316:
        /*006c*/ 	.byte	0x04, 0x1e
        /*006e*/ 	.short	(.L_318 - .L_317)
.L_317:
        /*0070*/ 	.word	0x00000000


	//----- nvinfo : EIATTR_CBANK_PARAM_SIZE
	.align		4
.L_318:
        /*0074*/ 	.byte	0x03, 0x19
        /*0076*/ 	.short	0x0280


	//----- nvinfo : EIATTR_PARAM_CBANK
	.align		4
        /*0078*/ 	.byte	0x04, 0x0a
        /*007a*/ 	.short	(.L_320 - .L_319)
	.align		4
.L_319:
        /*007c*/ 	.word	index@(.nv.constant0._ZN5flash25flash_bwd_dot_do_o_kernelILb0E23Flash_bwd_kernel_traitsILi256ELi64ELi32ELi8ELi4ELi1ELi2ELb1ELb1EN7cutlass6half_tE19Flash_kernel_traitsILi256ELi64ELi32ELi8ES3_EEEEvNS_16Flash_bwd_paramsE)
        /*0080*/ 	.short	0x0210
        /*0082*/ 	.short	0x0280


	//----- nvinfo : EIATTR_SW_WAR
	.align		4
.L_320:
        /*0084*/ 	.byte	0x04, 0x36
        /*0086*/ 	.short	(.L_322 - .L_321)
.L_321:
        /*0088*/ 	.word	0x00000008
.L_322:


//--------------------- .nv.info._ZN5flash25flash_bwd_dot_do_o_kernelILb1E23Flash_bwd_kernel_traitsILi256ELi64ELi32ELi8ELi4ELi1ELi2ELb1ELb1EN7cutlass6half_tE19Flash_kernel_traitsILi256ELi64ELi32ELi8ES3_EEEEvNS_16Flash_bwd_paramsE --------------------------
	.section	.nv.info._ZN5flash25flash_bwd_dot_do_o_kernelILb1E23Flash_bwd_kernel_traitsILi256ELi64ELi32ELi8ELi4ELi1ELi2ELb1ELb1EN7cutlass6half_tE19Flash_kernel_traitsILi256ELi64ELi32ELi8ES3_EEEEvNS_16Flash_bwd_paramsE,"",@"SHT_CUDA_INFO"
	.sectionflags	@""
	.align	4


	//----- nvinfo : EIATTR_CUDA_API_VERSION
	.align		4
        /*0000*/ 	.byte	0x04, 0x37
        /*0002*/ 	.short	(.L_324 - .L_323)
.L_323:
        /*0004*/ 	.word	0x00000082


	//----- nvinfo : EIATTR_KPARAM_INFO
	.align		4
.L_324:
        /*0008*/ 	.byte	0x04, 0x17
        /*000a*/ 	.short	(.L_326 - .L_325)
.L_325:
        /*000c*/ 	.word	0x00000000
        /*0010*/ 	.short	0x0000
        /*0012*/ 	.short	0x0000
        /*0014*/ 	.byte	0x00, 0xf0, 0x01, 0x0a


	//----- nvinfo : EIATTR_SPARSE_MMA_MASK
	.align		4
.L_326:
        /*0018*/ 	.byte	0x03, 0x50
        /*001a*/ 	.short	0x0000


	//----- nvinfo : EIATTR_MAXREG_COUNT
	.align		4
        /*001c*/ 	.byte	0x03, 0x1b
        /*001e*/ 	.short	0x00ff


	//----- nvinfo : EIATTR_MERCURY_ISA_VERSION
	.align		4
        /*0020*/ 	.byte	0x03, 0x5f
        /*0022*/ 	.short	0x0101


	//----- nvinfo : EIATTR_COOP_GROUP_MASK_REGIDS
	.align		4
        /*0024*/ 	.byte	0x04, 0x29
        /*0026*/ 	.short	(.L_328 - .L_327)


	//   ....[0]....
.L_327:
        /*0028*/ 	.word	0xffffffff


	//   ....[1]....
        /*002c*/ 	.word	0xffffffff


	//   ....[2]....
        /*0030*/ 	.word	0xffffffff


	//   ....[3]....
        /*0034*/ 	.word	0xffffffff


	//   ....[4]....
        /*0038*/ 	.word	0xffffffff


	//   ....[5]....
        /*003c*/ 	.word	0xffffffff


	//----- nvinfo : EIATTR_COOP_GROUP_INSTR_OFFSETS
	.align		4
.L_328:
        /*0040*/ 	.byte	0x04, 0x28
        /*0042*/ 	.short	(.L_330 - .L_329)


	//   ....[0]....
.L_329:
        /*0044*/ 	.word	0x00001f10


	//   ....[1]....
        /*0048*/ 	.word	0x00001f20


	//   ....[2]....
        /*004c*/ 	.word	0x00001f60


	//   ....[3]....
        /*0050*/ 	.word	0x00001f90


	//   ....[4]....
        /*0054*/ 	.word	0x00001ff0


	//   ....[5]....
        /*0058*/ 	.word	0x00002000


	//----- nvinfo : EIATTR_EXIT_INSTR_OFFSETS
	.align		4
.L_330:
        /*005c*/ 	.byte	0x04, 0x1c
        /*005e*/ 	.short	(.L_332 - .L_331)


	//   ....[0]....
.L_331:
        /*0060*/ 	.word	0x00000100


	//   ....[1]....
        /*0064*/ 	.word	0x000021d0


	//----- nvinfo : EIATTR_CRS_STACK_SIZE
	.align		4
.L_332:
        /*0068*/ 	.byte	0x04, 0x1e
        /*006a*/ 	.short	(.L_334 - .L_333)
.L_333:
        /*006c*/ 	.word	0x00000000


	//----- nvinfo : EIATTR_CBANK_PARAM_SIZE
	.align		4
.L_334:
        /*0070*/ 	.byte	0x03, 0x19
        /*0072*/ 	.short	0x0280


	//----- nvinfo : EIATTR_PARAM_CBANK
	.align		4
        /*0074*/ 	.byte	0x04, 0x0a
        /*0076*/ 	.short	(.L_336 - .L_335)
	.align		4
.L_335:
        /*0078*/ 	.word	index@(.nv.constant0._ZN5flash25flash_bwd_dot_do_o_kernelILb1E23Flash_bwd_kernel_traitsILi256ELi64ELi32ELi8ELi4ELi1ELi2ELb1ELb1EN7cutlass6half_tE19Flash_kernel_traitsILi256ELi64ELi32ELi8ES3_EEEEvNS_16Flash_bwd_paramsE)
        /*007c*/ 	.short	0x0210
        /*007e*/ 	.short	0x0280


	//----- nvinfo : EIATTR_SW_WAR
	.align		4
.L_336:
        /*0080*/ 	.byte	0x04, 0x36
        /*0082*/ 	.short	(.L_338 - .L_337)
.L_337:
        /*0084*/ 	.word	0x00000008
.L_338:


//--------------------- .nv.info._ZN5flash44flash_bwd_dq_dk_dv_loop_seqk_parallel_kernelI23Flash_bwd_kernel_traitsILi256ELi64ELi64ELi8ELi4ELi2ELi2ELb0ELb1EN7cutlass6half_tE19Flash_kernel_traitsILi256ELi64ELi64ELi8ES3_EELb0ELb1ELb0ELb0ELb0ELb0ELb0EEEvNS_16Flash_bwd_paramsE --------------------------
	.section	.nv.info._ZN5flash44flash_bwd_dq_dk_dv_loop_seqk_parallel_kernelI23Flash_bwd_kernel_traitsILi256ELi64ELi64ELi8ELi4ELi2ELi2ELb0ELb1EN7cutlass6half_tE19Flash_kernel_traitsILi256ELi64ELi64ELi8ES3_EELb0ELb1ELb0ELb0ELb0ELb0ELb0EEEvNS_16Flash_bwd_paramsE,"",@"SHT_CUDA_INFO"
	.sectionflags	@""
	.align	4


	//----- nvinfo : EIATTR_CUDA_API_VERSION
	.align		4
        /*0000*/ 	.byte	0x04, 0x37
        /*0002*/ 	.short	(.L_340 - .L_339)
.L_339:
        /*0004*/ 	.word	0x00000082


	//----- nvinfo : EIATTR_KPARAM_INFO
	.align		4
.L_340:
        /*0008*/ 	.byte	0x04, 0x17
        /*000a*/ 	.short	(.L_342 - .L_341)
.L_341:
        /*000c*/ 	.word	0x00000000
        /*0010*/ 	.short	0x0000
        /*0012*/ 	.short	0x0000
        /*0014*/ 	.byte	0x00, 0xf0, 0x01, 0x0a


	//----- nvinfo : EIATTR_SPARSE_MMA_MASK
	.align		4
.L_342:
        /*0018*/ 	.byte	0x03, 0x50
        /*001a*/ 	.short	0x0000


	//----- nvinfo : EIATTR_MAXREG_COUNT
	.align		4
        /*001c*/ 	.byte	0x03, 0x1b
        /*001e*/ 	.short	0x00ff


	//----- nvinfo : EIATTR_NUM_BARRIERS
	.align		4
        /*0020*/ 	.byte	0x02, 0x4c
        /*0022*/ 	.byte	0x01
	.zero		1


	//----- nvinfo : EIATTR_MERCURY_ISA_VERSION
	.align		4
        /*0024*/ 	.byte	0x03, 0x5f
        /*0026*/ 	.short	0x0101


	//----- nvinfo : EIATTR_EXIT_INSTR_OFFSETS
	.align		4
        /*0028*/ 	.byte	0x04, 0x1c
        /*002a*/ 	.short	(.L_344 - .L_343)


	//   ....[0]....
.L_343:
        /*002c*/ 	.word	0x000000a0


	//   ....[1]....
        /*0030*/ 	.word	0x0000a170


	//----- nvinfo : EIATTR_CRS_STACK_SIZE
	.align		4
.L_344:
        /*0034*/ 	.byte	0x04, 0x1e
        /*0036*/ 	.short	(.L_346 - .L_345)
.L_345:
        /*0038*/ 	.word	0x00000000


	//----- nvinfo : EIATTR_CBANK_PARAM_SIZE
	.align		4
.L_346:
        /*003c*/ 	.byte	0x03, 0x19
        /*003e*/ 	.short	0x0280


	//----- nvinfo : EIATTR_PARAM_CBANK
	.align		4
        /*0040*/ 	.byte	0x04, 0x0a
        /*0042*/ 	.short	(.L_348 - .L_347)
	.align		4
.L_347:
        /*0044*/ 	.word	index@(.nv.constant0._ZN5flash44flash_bwd_dq_dk_dv_loop_seqk_parallel_kernelI23Flash_bwd_kernel_traitsILi256ELi64ELi64ELi8ELi4ELi2ELi2ELb0ELb1EN7cutlass6half_tE19Flash_kernel_traitsILi256ELi64ELi64ELi8ES3_EELb0ELb1ELb0ELb0ELb0ELb0ELb0EEEvNS_16Flash_bwd_paramsE)
        /*0048*/ 	.short	0x0210
        /*004a*/ 	.short	0x0280


	//----- nvinfo : EIATTR_SW_WAR
	.align		4
.L_348:
        /*004c*/ 	.byte	0x04, 0x36
        /*004e*/ 	.short	(.L_350 - .L_349)
.L_349:
        /*0050*/ 	.word	0x00000008
.L_350:


//--------------------- .nv.info._ZN5flash44flash_bwd_dq_dk_dv_loop_seqk_parallel_kernelI23Flash_bwd_kernel_traitsILi256ELi64ELi64ELi8ELi4ELi2ELi2ELb0ELb1EN7cutlass6half_tE19Flash_kernel_traitsILi256ELi64ELi64ELi8ES3_EELb0ELb1ELb0ELb0ELb0ELb1ELb0EEEvNS_16Flash_bwd_paramsE --------------------------
	.section	.nv.info._ZN5flash44flash_bwd_dq_dk_dv_loop_seqk_parallel_kernelI23Flash_bwd_kernel_traitsILi256ELi64ELi64ELi8ELi4ELi2ELi2ELb0ELb1EN7cutlass6half_tE19Flash_kernel_traitsILi256ELi64ELi64ELi8ES3_EELb0ELb1ELb0ELb0ELb0ELb1ELb0EEEvNS_16Flash_bwd_paramsE,"",@"SHT_CUDA_INFO"
	.sectionflags	@""
	.align	4


	//----- nvinfo : EIATTR_CUDA_API_VERSION
	.align		4
        /*0000*/ 	.byte	0x04, 0x37
        /*0002*/ 	.short	(.L_352 - .L_351)
.L_351:
        /*0004*/ 	.word	0x00000082


	//----- nvinfo : EIATTR_KPARAM_INFO
	.align		4
.L_352:
        /*0008*/ 	.byte	0x04, 0x17
        /*000a*/ 	.short	(.L_354 - .L_353)
.L_353:
        /*000c*/ 	.word	0x00000000
        /*0010*/ 	.short	0x0000
        /*0012*/ 	.short	0x0000
        /*0014*/ 	.byte	0x00, 0xf0, 0x01, 0x0a


	//----- nvinfo : EIATTR_SPARSE_MMA_MASK
	.align		4
.L_354:
        /*0018*/ 	.byte	0x03, 0x50
        /*001a*/ 	.short	0x0000


	//----- nvinfo : EIATTR_MAXREG_COUNT
	.align		4
        /*001c*/ 	.byte	0x03, 0x1b
        /*001e*/ 	.short	0x00ff


	//----- nvinfo : EIATTR_NUM_BARRIERS
	.align		4
        /*0020*/ 	.byte	0x02, 0x4c
        /*0022*/ 	.byte	0x01
	.zero		1


	//----- nvinfo : EIATTR_MERCURY_ISA_VERSION
	.align		4
        /*0024*/ 	.byte	0x03, 0x5f
        /*0026*/ 	.short	0x0101


	//----- nvinfo : EIATTR_EXIT_INSTR_OFFSETS
	.align		4
        /*0028*/ 	.byte	0x04, 0x1c
        /*002a*/ 	.short	(.L_356 - .L_355)


	//   ....[0]....
.L_355:
        /*002c*/ 	.word	0x000000a0


	//   ....[1]....
        /*0030*/ 	.word	0x00008760


	//----- nvinfo : EIATTR_CRS_STACK_SIZE
	.align		4
.L_356:
        /*0034*/ 	.byte	0x04, 0x1e
        /*0036*/ 	.short	(.L_358 - .L_357)
.L_357:
        /*0038*/ 	.word	0x00000000


	//----- nvinfo : EIATTR_CBANK_PARAM_SIZE
	.align		4
.L_358:
        /*003c*/ 	.byte	0x03, 0x19
        /*003e*/ 	.short	0x0280


	//----- nvinfo : EIATTR_PARAM_CBANK
	.align		4
        /*0040*/ 	.byte	0x04, 0x0a
        /*0042*/ 	.short	(.L_360 - .L_359)
	.align		4
.L_359:
        /*0044*/ 	.word	index@(.nv.constant0._ZN5flash44flash_bwd_dq_dk_dv_loop_seqk_parallel_kernelI23Flash_bwd_kernel_traitsILi256ELi64ELi64ELi8ELi4ELi2ELi2ELb0ELb1EN7cutlass6half_tE19Flash_kernel_traitsILi256ELi64ELi64ELi8ES3_EELb0ELb1ELb0ELb0ELb0ELb1ELb0EEEvNS_16Flash_bwd_paramsE)
        /*0048*/ 	.short	0x0210
        /*004a*/ 	.short	0x0280


	//----- nvinfo : EIATTR_SW_WAR
	.align		4
.L_360:
        /*004c*/ 	.byte	0x04, 0x36
        /*004e*/ 	.short	(.L_362 - .L_361)
.L_361:
        /*0050*/ 	.word	0x00000008
.L_362:


//--------------------- .nv.info._ZN5flash44flash_bwd_dq_dk_dv_loop_seqk_parallel_kernelI23Flash_bwd_kernel_traitsILi256ELi64ELi64ELi8ELi4ELi2ELi2ELb0ELb1EN7cutlass6half_tE19Flash_kernel_traitsILi256ELi64ELi64ELi8ES3_EELb0ELb1ELb0ELb1ELb0ELb0ELb0EEEvNS_16Flash_bwd_paramsE --------------------------
	.section	.nv.info._ZN5flash44flash_bwd_dq_dk_dv_loop_seqk_parallel_kernelI23Flash_bwd_kernel_traitsILi256ELi64ELi64ELi8ELi4ELi2ELi2ELb0ELb1EN7cutlass6half_tE19Flash_kernel_traitsILi256ELi64ELi64ELi8ES3_EELb0ELb1ELb0ELb1ELb0ELb0ELb0EEEvNS_16Flash_bwd_paramsE,"",@"SHT_CUDA_INFO"
	.sectionflags	@""
	.align	4


	//----- nvinfo : EIATTR_CUDA_API_VERSION
	.align		4
        /*0000*/ 	.byte	0x04, 0x37
        /*0002*/ 	.short	(.L_364 - .L_363)
.L_363:
        /*0004*/ 	.word	0x00000082


	//----- nvinfo : EIATTR_KPARAM_INFO
	.align		4
.L_364:
        /*0008*/ 	.byte	0x04, 0x17
        /*000a*/ 	.short	(.L_366 - .L_365)
.L_365:
        /*000c*/ 	.word	0x00000000
        /*0010*/ 	.short	0x0000
        /*0012*/ 	.short	0x0000
        /*0014*/ 	.byte	0x00, 0xf0, 0x01, 0x0a


	//----- nvinfo : EIATTR_SPARSE_MMA_MASK
	.align		4
.L_366:
        /*0018*/ 	.byte	0x03, 0x50
        /*001a*/ 	.short	0x0000


	//----- nvinfo : EIATTR_MAXREG_COUNT
	.align		4
        /*001c*/ 	.byte	0x03, 0x1b
        /*001e*/ 	.short	0x00ff


	//----- nvinfo : EIATTR_NUM_BARRIERS
	.align		4
        /*0020*/ 	.byte	0x02, 0x4c
        /*0022*/ 	.byte	0x01
	.zero		1


	//----- nvinfo : EIATTR_ANNOTATIONS
	.align		4
        /*0024*/ 	.byte	0x04, 0x55
        /*0026*/ 	.short	(.L_368 - .L_367)


	//   ....[0]....
.L_367:
        /*0028*/ 	.word	0x00000001
        /*002c*/ 	.byte	0xa0, 0x00, 0x00, 0x00, 0x01, 0x00, 0x00, 0x00, 0x00, 0xa4, 0x00, 0x00


	//----- nvinfo : EIATTR_MERCURY_ISA_VERSION
	.align		4
.L_368:
        /*0038*/ 	.byte	0x03, 0x5f
        /*003a*/ 	.short	0x0101


	//----- nvinfo : EIATTR_EXIT_INSTR_OFFSETS
	.align		4
        /*003c*/ 	.byte	0x04, 0x1c
        /*003e*/ 	.short	(.L_370 - .L_369)


	//   ....[0]....
.L_369:
        /*0040*/ 	.word	0x000000c0


	//   ....[1]....
        /*0044*/ 	.word	0x0000a490


	//----- nvinfo : EIATTR_CRS_STACK_SIZE
	.align		4
.L_370:
        /*0048*/ 	.byte	0x04, 0x1e
        /*004a*/ 	.short	(.L_372 - .L_371)
.L_371:
        /*004c*/ 	.word	0x00000000


	//----- nvinfo : EIATTR_CBANK_PARAM_SIZE
	.align		4
.L_372:
        /*0050*/ 	.byte	0x03, 0x19
        /*0052*/ 	.short	0x0280


	//----- nvinfo : EIATTR_PARAM_CBANK
	.align		4
        /*0054*/ 	.byte	0x04, 0x0a
        /*0056*/ 	.short	(.L_374 - .L_373)
	.align		4
.L_373:
        /*0058*/ 	.word	index@(.nv.constant0._ZN5flash44flash_bwd_dq_dk_dv_loop_seqk_parallel_kernelI23Flash_bwd_kernel_traitsILi256ELi64ELi64ELi8ELi4ELi2ELi2ELb0ELb1EN7cutlass6half_tE19Flash_kernel_traitsILi256ELi64ELi64ELi8ES3_EELb0ELb1ELb0ELb1ELb0ELb0ELb0EEEvNS_16Flash_bwd_paramsE)
        /*005c*/ 	.short	0x0210
        /*005e*/ 	.short	0x0280


	//----- nvinfo : EIATTR_SW_WAR
	.align		4
.L_374:
        /*0060*/ 	.byte	0x04, 0x36
        /*0062*/ 	.short	(.L_376 - .L_375)
.L_375:
        /*0064*/ 	.word	0x00000008
.L_376:


//--------------------- .nv.info._ZN5flash44flash_bwd_dq_dk_dv_loop_seqk_parallel_kernelI23Flash_bwd_kernel_traitsILi256ELi64ELi64ELi8ELi4ELi2ELi2ELb0ELb0EN7cutlass6half_tE19Flash_kernel_traitsILi256ELi64ELi64ELi8ES3_EELb0ELb1ELb0ELb0ELb0ELb0ELb0EEEvNS_16Flash_bwd_paramsE --------------------------
	.section	.nv.info._ZN5flash44flash_bwd_dq_dk_dv_loop_seqk_parallel_kernelI23Flash_bwd_kernel_traitsILi256ELi64ELi64ELi8ELi4ELi2ELi2ELb0ELb0EN7cutlass6half_tE19Flash_kernel_traitsILi256ELi64ELi64ELi8ES3_EELb0ELb1ELb0ELb0ELb0ELb0ELb0EEEvNS_16Flash_bwd_paramsE,"",@"SHT_CUDA_INFO"
	.sectionflags	@""
	.align	4


	//----- nvinfo : EIATTR_CUDA_API_VERSION
	.align		4
        /*0000*/ 	.byte	0x04, 0x37
        /*0002*/ 	.short	(.L_378 - .L_377)
.L_377:
        /*0004*/ 	.word	0x00000082


	//----- nvinfo : EIATTR_KPARAM_INFO
	.align		4
.L_378:
        /*0008*/ 	.byte	0x04, 0x17
        /*000a*/ 	.short	(.L_380 - .L_379)
.L_379:
        /*000c*/ 	.word	0x00000000
        /*0010*/ 	.short	0x0000
        /*0012*/ 	.short	0x0000
        /*0014*/ 	.byte	0x00, 0xf0, 0x01, 0x0a


	//----- nvinfo : EIATTR_SPARSE_MMA_MASK
	.align		4
.L_380:
        /*0018*/ 	.byte	0x03, 0x50
        /*001a*/ 	.short	0x0000


	//----- nvinfo : EIATTR_MAXREG_COUNT
	.align		4
        /*001c*/ 	.byte	0x03, 0x1b
        /*001e*/ 	.short	0x00ff


	//----- nvinfo : EIATTR_NUM_BARRIERS
	.align		4
        /*0020*/ 	.byte	0x02, 0x4c
        /*0022*/ 	.byte	0x01
	.zero		1


	//----- nvinfo : EIATTR_ANNOTATIONS
	.align		4
        /*0024*/ 	.byte	0x04, 0x55
        /*0026*/ 	.short	(.L_382 - .L_381)


	//   ....[0]....
.L_381:
        /* <DEDUP_REMOVED lines=37> */
        /*026c*/ 	.byte	0xe0, 0xa2, 0x00, 0x00


	//----- nvinfo : EIATTR_MERCURY_ISA_VERSION
	.align		4
.L_382:
        /*0270*/ 	.byte	0x03, 0x5f
        /*0272*/ 	.short	0x0101


	//----- nvinfo : EIATTR_EXIT_INSTR_OFFSETS
	.align		4
        /*0274*/ 	.byte	0x04, 0x1c
        /*0276*/ 	.short	(.L_384 - .L_383)


	//   ....[0]....
.L_383:
        /*0278*/ 	.word	0x000000a0


	//   ....[1]....
        /*027c*/ 	.word	0x0000acb0


	//----- nvinfo : EIATTR_CRS_STACK_SIZE
	.align		4
.L_384:
        /*0280*/ 	.byte	0x04, 0x1e
        /*0282*/ 	.short	(.L_386 - .L_385)
.L_385:
        /*0284*/ 	.word	0x00000000


	//----- nvinfo : EIATTR_CBANK_PARAM_SIZE
	.align		4
.L_386:
        /*0288*/ 	.byte	0x03, 0x19
        /*028a*/ 	.short	0x0280


	//----- nvinfo : EIATTR_PARAM_CBANK
	.align		4
        /*028c*/ 	.byte	0x04, 0x0a
        /*028e*/ 	.short	(.L_388 - .L_387)
	.align		4
.L_387:
        /*0290*/ 	.word	index@(.nv.constant0._ZN5flash44flash_bwd_dq_dk_dv_loop_seqk_parallel_kernelI23Flash_bwd_kernel_traitsILi256ELi64ELi64ELi8ELi4ELi2ELi2ELb0ELb0EN7cutlass6half_tE19Flash_kernel_traitsILi256ELi64ELi64ELi8ES3_EELb0ELb1ELb0ELb0ELb0ELb0ELb0EEEvNS_16Flash_bwd_paramsE)
        /*0294*/ 	.short	0x0210
        /*0296*/ 	.short	0x0280


	//----- nvinfo : EIATTR_SW_WAR
	.align		4
.L_388:
        /*0298*/ 	.byte	0x04, 0x36
        /*029a*/ 	.short	(.L_390 - .L_389)
.L_389:
        /*029c*/ 	.word	0x00000008
.L_390:


//--------------------- .nv.info._ZN5flash44flash_bwd_dq_dk_dv_loop_seqk_parallel_kernelI23Flash_bwd_kernel_traitsILi256ELi64ELi64ELi8ELi4ELi2ELi2ELb0ELb0EN7cutlass6half_tE19Flash_kernel_traitsILi256ELi64ELi64ELi8ES3_EELb0ELb1ELb0ELb0ELb0ELb1ELb0EEEvNS_16Flash_bwd_paramsE --------------------------
	.section	.nv.info._ZN5flash44flash_bwd_dq_dk_dv_loop_seqk_parallel_kernelI23Flash_bwd_kernel_traitsILi256ELi64ELi64ELi8ELi4ELi2ELi2ELb0ELb0EN7cutlass6half_tE19Flash_kernel_traitsILi256ELi64ELi64ELi8ES3_EELb0ELb1ELb0ELb0ELb0ELb1ELb0EEEvNS_16Flash_bwd_paramsE,"",@"SHT_CUDA_INFO"
	.sectionflags	@""
	.align	4


	//----- nvinfo : EIATTR_CUDA_API_VERSION
	.align		4
        /*0000*/ 	.byte	0x04, 0x37
        /*0002*/ 	.short	(.L_392 - .L_391)
.L_391:
        /*0004*/ 	.word	0x00000082


	//----- nvinfo : EIATTR_KPARAM_INFO
	.align		4
.L_392:
        /*0008*/ 	.byte	0x04, 0x17
        /*000a*/ 	.short	(.L_394 - .L_393)
.L_393:
        /*000c*/ 	.word	0x00000000
        /*0010*/ 	.short	0x0000
        /*0012*/ 	.short	0x0000
        /*0014*/ 	.byte	0x00, 0xf0, 0x01, 0x0a


	//----- nvinfo : EIATTR_SPARSE_MMA_MASK
	.align		4
.L_394:
        /*0018*/ 	.byte	0x03, 0x50
        /*001a*/ 	.short	0x0000


	//----- nvinfo : EIATTR_MAXREG_COUNT
	.align		4
        /*001c*/ 	.byte	0x03, 0x1b
        /*001e*/ 	.short	0x00ff


	//----- nvinfo : EIATTR_NUM_BARRIERS
	.align		4
        /*0020*/ 	.byte	0x02, 0x4c
        /*0022*/ 	.byte	0x01
	.zero		1


	//----- nvinfo : EIATTR_MERCURY_ISA_VERSION
	.align		4
        /*0024*/ 	.byte	0x03, 0x5f
        /*0026*/ 	.short	0x0101


	//----- nvinfo : EIATTR_EXIT_INSTR_OFFSETS
	.align		4
        /*0028*/ 	.byte	0x04, 0x1c
        /*002a*/ 	.short	(.L_396 - .L_395)


	//   ....[0]....
.L_395:
        /*002c*/ 	.word	0x000000a0


	//   ....[1]....
        /*0030*/ 	.word	0x00008b40


	//----- nvinfo : EIATTR_CRS_STACK_SIZE
	.align		4
.L_396:
        /*0034*/ 	.byte	0x04, 0x1e
        /*0036*/ 	.short	(.L_398 - .L_397)
.L_397:
        /*0038*/ 	.word	0x00000000


	//----- nvinfo : EIATTR_CBANK_PARAM_SIZE
	.align		4
.L_398:
        /*003c*/ 	.byte	0x03, 0x19
        /*003e*/ 	.short	0x0280


	//----- nvinfo : EIATTR_PARAM_CBANK
	.align		4
        /*0040*/ 	.byte	0x04, 0x0a
        /*0042*/ 	.short	(.L_400 - .L_399)
	.align		4
.L_399:
        /*0044*/ 	.word	index@(.nv.constant0._ZN5flash44flash_bwd_dq_dk_dv_loop_seqk_parallel_kernelI23Flash_bwd_kernel_traitsILi256ELi64ELi64ELi8ELi4ELi2ELi2ELb0ELb0EN7cutlass6half_tE19Flash_kernel_traitsILi256ELi64ELi64ELi8ES3_EELb0ELb1ELb0ELb0ELb0ELb1ELb0EEEvNS_16Flash_bwd_paramsE)
        /*0048*/ 	.short	0x0210
        /*004a*/ 	.short	0x0280


	//----- nvinfo : EIATTR_SW_WAR
	.align		4
.L_400:
        /*004c*/ 	.byte	0x04, 0x36
        /*004e*/ 	.short	(.L_402 - .L_401)
.L_401:
        /*0050*/ 	.word	0x00000008
.L_402:


//--------------------- .nv.info._ZN5flash44flash_bwd_dq_dk_dv_loop_seqk_parallel_kernelI23Flash_bwd_kernel_traitsILi256ELi64ELi64ELi8ELi4ELi2ELi2ELb0ELb0EN7cutlass6half_tE19Flash_kernel_traitsILi256ELi64ELi64ELi8ES3_EELb0ELb1ELb0ELb1ELb0ELb0ELb0EEEvNS_16Flash_bwd_paramsE --------------------------
	.section	.nv.info._ZN5flash44flash_bwd_dq_dk_dv_loop_seqk_parallel_kernelI23Flash_bwd_kernel_traitsILi256ELi64ELi64ELi8ELi4ELi2ELi2ELb0ELb0EN7cutlass6half_tE19Flash_kernel_traitsILi256ELi64ELi64ELi8ES3_EELb0ELb1ELb0ELb1ELb0ELb0ELb0EEEvNS_16Flash_bwd_paramsE,"",@"SHT_CUDA_INFO"
	.sectionflags	@""
	.align	4


	//----- nvinfo : EIATTR_CUDA_API_VERSION
	.align		4
        /*0000*/ 	.byte	0x04, 0x37
        /*0002*/ 	.short	(.L_404 - .L_403)
.L_403:
        /*0004*/ 	.word	0x00000082


	//----- nvinfo : EIATTR_KPARAM_INFO
	.align		4
.L_404:
        /*0008*/ 	.byte	0x04, 0x17
        /*000a*/ 	.short	(.L_406 - .L_405)
.L_405:
        /*000c*/ 	.word	0x00000000
        /*0010*/ 	.short	0x0000
        /*0012*/ 	.short	0x0000
        /*0014*/ 	.byte	0x00, 0xf0, 0x01, 0x0a


	//----- nvinfo : EIATTR_SPARSE_MMA_MASK
	.align		4
.L_406:
        /*0018*/ 	.byte	0x03, 0x50
        /*001a*/ 	.short	0x0000


	//----- nvinfo : EIATTR_MAXREG_COUNT
	.align		4
        /*001c*/ 	.byte	0x03, 0x1b
        /*001e*/ 	.short	0x00ff


	//----- nvinfo : EIATTR_NUM_BARRIERS
	.align		4
        /*0020*/ 	.byte	0x02, 0x4c
        /*0022*/ 	.byte	0x01
	.zero		1


	//----- nvinfo : EIATTR_ANNOTATIONS
	.align		4
        /*0024*/ 	.byte	0x04, 0x55
        /*0026*/ 	.short	(.L_408 - .L_407)


	//   ....[0]....
.L_407:
        /* <DEDUP_REMOVED lines=12> */


	//----- nvinfo : EIATTR_MERCURY_ISA_VERSION
	.align		4
.L_408:
        /*00d0*/ 	.byte	0x03, 0x5f
        /*00d2*/ 	.short	0x0101


	//----- nvinfo : EIATTR_EXIT_INSTR_OFFSETS
	.align		4
        /*00d4*/ 	.byte	0x04, 0x1c
        /*00d6*/ 	.short	(.L_410 - .L_409)


	//   ....[0]....
.L_409:
        /*00d8*/ 	.word	0x000000c0


	//   ....[1]....
        /*00dc*/ 	.word	0x0000acc0


	//----- nvinfo : EIATTR_CRS_STACK_SIZE
	.align		4
.L_410:
        /*00e0*/ 	.byte	0x04, 0x1e
        /*00e2*/ 	.short	(.L_412 - .L_411)
.L_411:
        /*00e4*/ 	.word	0x00000000


	//----- nvinfo : EIATTR_CBANK_PARAM_SIZE
	.align		4
.L_412:
        /*00e8*/ 	.byte	0x03, 0x19
        /*00ea*/ 	.short	0x0280


	//----- nvinfo : EIATTR_PARAM_CBANK
	.align		4
        /*00ec*/ 	.byte	0x04, 0x0a
        /*00ee*/ 	.short	(.L_414 - .L_413)
	.align		4
.L_413:
        /*00f0*/ 	.word	index@(.nv.constant0._ZN5flash44flash_bwd_dq_dk_dv_loop_seqk_parallel_kernelI23Flash_bwd_kernel_traitsILi256ELi64ELi64ELi8ELi4ELi2ELi2ELb0ELb0EN7cutlass6half_tE19Flash_kernel_traitsILi256ELi64ELi64ELi8ES3_EELb0ELb1ELb0ELb1ELb0ELb0ELb0EEEvNS_16Flash_bwd_paramsE)
        /*00f4*/ 	.short	0x0210
        /*00f6*/ 	.short	0x0280


	//----- nvinfo : EIATTR_SW_WAR
	.align		4
.L_414:
        /*00f8*/ 	.byte	0x04, 0x36
        /*00fa*/ 	.short	(.L_416 - .L_415)
.L_415:
        /*00fc*/ 	.word	0x00000008
.L_416:


//--------------------- .nv.info._ZN5flash27flash_bwd_convert_dq_kernelI23Flash_bwd_kernel_traitsILi256ELi64ELi64ELi8ELi4ELi2ELi2ELb0ELb1EN7cutlass6half_tE19Flash_kernel_traitsILi256ELi64ELi64ELi8ES3_EEEEvNS_16Flash_bwd_paramsEi --------------------------
	.section	.nv.info._ZN5flash27flash_bwd_convert_dq_kernelI23Flash_bwd_kernel_traitsILi256ELi64ELi64ELi8ELi4ELi2ELi2ELb0ELb1EN7cutlass6half_tE19Flash_kernel_traitsILi256ELi64ELi64ELi8ES3_EEEEvNS_16Flash_bwd_paramsEi,"",@"SHT_CUDA_INFO"
	.sectionflags	@""
	.align	4


	//----- nvinfo : EIATTR_CUDA_API_VERSION
	.align		4
        /*0000*/ 	.byte	0x04, 0x37
        /*0002*/ 	.short	(.L_418 - .L_417)
.L_417:
        /*0004*/ 	.word	0x00000082


	//----- nvinfo : EIATTR_KPARAM_INFO
	.align		4
.L_418:
        /*0008*/ 	.byte	0x04, 0x17
        /*000a*/ 	.short	(.L_420 - .L_419)
.L_419:
        /*000c*/ 	.word	0x00000000
        /*0010*/ 	.short	0x0001
        /*0012*/ 	.short	0x0280
        /*0014*/ 	.byte	0x00, 0xf0, 0x11, 0x00


	//----- nvinfo : EIATTR_KPARAM_INFO
	.align		4
.L_420:
        /*0018*/ 	.byte	0x04, 0x17
        /*001a*/ 	.short	(.L_422 - .L_421)
.L_421:
        /*001c*/ 	.word	0x00000000
        /*0020*/ 	.short	0x0000
        /*0022*/ 	.short	0x0000
        /*0024*/ 	.byte	0x00, 0xf0, 0x01, 0x0a


	//----- nvinfo : EIATTR_SPARSE_MMA_MASK
	.align		4
.L_422:
        /*0028*/ 	.byte	0x03, 0x50
        /*002a*/ 	.short	0x0000


	//----- nvinfo : EIATTR_MAXREG_COUNT
	.align		4
        /*002c*/ 	.byte	0x03, 0x1b
        /*002e*/ 	.short	0x00ff


	//----- nvinfo : EIATTR_NUM_BARRIERS
	.align		4
        /*0030*/ 	.byte	0x02, 0x4c
        /*0032*/ 	.byte	0x01
	.zero		1


	//----- nvinfo : EIATTR_MERCURY_ISA_VERSION
	.align		4
        /*0034*/ 	.byte	0x03, 0x5f
        /*0036*/ 	.short	0x0101


	//----- nvinfo : EIATTR_EXIT_INSTR_OFFSETS
	.align		4
        /*0038*/ 	.byte	0x04, 0x1c
        /*003a*/ 	.short	(.L_424 - .L_423)


	//   ....[0]....
.L_423:
        /*003c*/ 	.word	0x00000100


	//   ....[1]....
        /*0040*/ 	.word	0x000020f0


	//   ....[2]....
        /*0044*/ 	.word	0x00002230


	//   ....[3]....
        /*0048*/ 	.word	0x00002250


	//----- nvinfo : EIATTR_CRS_STACK_SIZE
	.align		4
.L_424:
        /*004c*/ 	.byte	0x04, 0x1e
        /*004e*/ 	.short	(.L_426 - .L_425)
.L_425:
        /*0050*/ 	.word	0x00000000


	//----- nvinfo : EIATTR_CBANK_PARAM_SIZE
	.align		4
.L_426:
        /*0054*/ 	.byte	0x03, 0x19
        /*0056*/ 	.short	0x0284


	//----- nvinfo : EIATTR_PARAM_CBANK
	.align		4
        /*0058*/ 	.byte	0x04, 0x0a
        /*005a*/ 	.short	(.L_428 - .L_427)
	.align		4
.L_427:
        /*005c*/ 	.word	index@(.nv.constant0._ZN5flash27flash_bwd_convert_dq_kernelI23Flash_bwd_kernel_traitsILi256ELi64ELi64ELi8ELi4ELi2ELi2ELb0ELb1EN7cutlass6half_tE19Flash_kernel_traitsILi256ELi64ELi64ELi8ES3_EEEEvNS_16Flash_bwd_paramsEi)
        /*0060*/ 	.short	0x0210
        /*0062*/ 	.short	0x0284


	//----- nvinfo : EIATTR_SW_WAR
	.align		4
.L_428:
        /*0064*/ 	.byte	0x04, 0x36
        /*0066*/ 	.short	(.L_430 - .L_429)
.L_429:
        /*0068*/ 	.word	0x00000008
.L_430:


//--------------------- .nv.info._ZN5flash44flash_bwd_dq_dk_dv_loop_seqk_parallel_kernelI23Flash_bwd_kernel_traitsILi256ELi64ELi64ELi8ELi4ELi2ELi2ELb0ELb1EN7cutlass6half_tE19Flash_kernel_traitsILi256ELi64ELi64ELi8ES3_EELb1ELb1ELb0ELb0ELb0ELb0ELb0EEEvNS_16Flash_bwd_paramsE --------------------------
	.section	.nv.info._ZN5flash44flash_bwd_dq_dk_dv_loop_seqk_parallel_kernelI23Flash_bwd_kernel_traitsILi256ELi64ELi64ELi8ELi4ELi2ELi2ELb0ELb1EN7cutlass6half_tE19Flash_kernel_traitsILi256ELi64ELi64ELi8ES3_EELb1ELb1ELb0ELb0ELb0ELb0ELb0EEEvNS_16Flash_bwd_paramsE,"",@"SHT_CUDA_INFO"
	.sectionflags	@""
	.align	4


	//----- nvinfo : EIATTR_CUDA_API_VERSION
	.align		4
        /*0000*/ 	.byte	0x04, 0x37
        /*0002*/ 	.short	(.L_432 - .L_431)
.L_431:
        /*0004*/ 	.word	0x00000082


	//----- nvinfo : EIATTR_KPARAM_INFO
	.align		4
.L_432:
        /*0008*/ 	.byte	0x04, 0x17
        /*000a*/ 	.short	(.L_434 - .L_433)
.L_433:
        /*000c*/ 	.word	0x00000000
        /*0010*/ 	.short	0x0000
        /*0012*/ 	.short	0x0000
        /*0014*/ 	.byte	0x00, 0xf0, 0x01, 0x0a


	//----- nvinfo : EIATTR_SPARSE_MMA_MASK
	.align		4
.L_434:
        /*0018*/ 	.byte	0x03, 0x50
        /*001a*/ 	.short	0x0000


	//----- nvinfo : EIATTR_MAXREG_COUNT
	.align		4
        /*001c*/ 	.byte	0x03, 0x1b
        /*001e*/ 	.short	0x00ff


	//----- nvinfo : EIATTR_NUM_BARRIERS
	.align		4
        /*0020*/ 	.byte	0x02, 0x4c
        /*0022*/ 	.byte	0x01
	.zero		1


	//----- nvinfo : EIATTR_MERCURY_ISA_VERSION
	.align		4
        /*0024*/ 	.byte	0x03, 0x5f
        /*0026*/ 	.short	0x0101


	//----- nvinfo : EIATTR_EXIT_INSTR_OFFSETS
	.align		4
        /*0028*/ 	.byte	0x04, 0x1c
        /*002a*/ 	.short	(.L_436 - .L_435)


	//   ....[0]....
.L_435:
        /*002c*/ 	.word	0x000000a0


	//   ....[1]....
        /*0030*/ 	.word	0x0000ae20


	//----- nvinfo : EIATTR_CRS_STACK_SIZE
	.align		4
.L_436:
        /*0034*/ 	.byte	0x04, 0x1e
        /*0036*/ 	.short	(.L_438 - .L_437)
.L_437:
        /*0038*/ 	.word	0x00000000


	//----- nvinfo : EIATTR_CBANK_PARAM_SIZE
	.align		4
.L_438:
        /*003c*/ 	.byte	0x03, 0x19
        /*003e*/ 	.short	0x0280


	//----- nvinfo : EIATTR_PARAM_CBANK
	.align		4
        /*0040*/ 	.byte	0x04, 0x0a
        /*0042*/ 	.short	(.L_440 - .L_439)
	.align		4
.L_439:
        /*0044*/ 	.word	index@(.nv.constant0._ZN5flash44flash_bwd_dq_dk_dv_loop_seqk_parallel_kernelI23Flash_bwd_kernel_traitsILi256ELi64ELi64ELi8ELi4ELi2ELi2ELb0ELb1EN7cutlass6half_tE19Flash_kernel_traitsILi256ELi64ELi64ELi8ES3_EELb1ELb1ELb0ELb0ELb0ELb0ELb0EEEvNS_16Flash_bwd_paramsE)
        /*0048*/ 	.short	0x0210
        /*004a*/ 	.short	0x0280


	//----- nvinfo : EIATTR_SW_WAR
	.align		4
.L_440:
        /*004c*/ 	.byte	0x04, 0x36
        /*004e*/ 	.short	(.L_442 - .L_441)
.L_441:
        /*0050*/ 	.word	0x00000008
.L_442:


//--------------------- .nv.info._ZN5flash44flash_bwd_dq_dk_dv_loop_seqk_parallel_kernelI23Flash_bwd_kernel_traitsILi256ELi64ELi64ELi8ELi4ELi2ELi2ELb0ELb1EN7cutlass6half_tE19Flash_kernel_traitsILi256ELi64ELi64ELi8ES3_EELb0ELb1ELb0ELb0ELb0ELb0ELb1EEEvNS_16Flash_bwd_paramsE --------------------------
	.section	.nv.info._ZN5flash44flash_bwd_dq_dk_dv_loop_seqk_parallel_kernelI23Flash_bwd_kernel_traitsILi256ELi64ELi64ELi8ELi4ELi2ELi2ELb0ELb1EN7cutlass6half_tE19Flash_kernel_traitsILi256ELi64ELi64ELi8ES3_EELb0ELb1ELb0ELb0ELb0ELb0ELb1EEEvNS_16Flash_bwd_paramsE,"",@"SHT_CUDA_INFO"
	.sectionflags	@""
	.align	4


	//----- nvinfo : EIATTR_CUDA_API_VERSION
	.align		4
        /*0000*/ 	.byte	0x04, 0x37
        /*0002*/ 	.short	(.L_444 - .L_443)
.L_443:
        /*0004*/ 	.word	0x00000082


	//----- nvinfo : EIATTR_KPARAM_INFO
	.align		4
.L_444:
        /*0008*/ 	.byte	0x04, 0x17
        /*000a*/ 	.short	(.L_446 - .L_445)
.L_445:
        /*000c*/ 	.word	0x00000000
        /*0010*/ 	.short	0x0000
        /*0012*/ 	.short	0x0000
        /*0014*/ 	.byte	0x00, 0xf0, 0x01, 0x0a


	//----- nvinfo : EIATTR_SPARSE_MMA_MASK
	.align		4
.L_446:
        /*0018*/ 	.byte	0x03, 0x50
        /*001a*/ 	.short	0x0000


	//----- nvinfo : EIATTR_MAXREG_COUNT
	.align		4
        /*001c*/ 	.byte	0x03, 0x1b
        /*001e*/ 	.short	0x00ff


	//----- nvinfo : EIATTR_NUM_BARRIERS
	.align		4
        /*0020*/ 	.byte	0x02, 0x4c
        /*0022*/ 	.byte	0x01
	.zero		1


	//----- nvinfo : EIATTR_MERCURY_ISA_VERSION
	.align		4
        /*0024*/ 	.byte	0x03, 0x5f
        /*0026*/ 	.short	0x0101


	//----- nvinfo : EIATTR_EXIT_INSTR_OFFSETS
	.align		4
        /*0028*/ 	.byte	0x04, 0x1c
        /*002a*/ 	.short	(.L_448 - .L_447)


	//   ....[0]....
.L_447:
        /*002c*/ 	.word	0x000000a0


	//   ....[1]....
        /*0030*/ 	.word	0x0000a770


	//----- nvinfo : EIATTR_CRS_STACK_SIZE
	.align		4
.L_448:
        /*0034*/ 	.byte	0x04, 0x1e
        /*0036*/ 	.short	(.L_450 - .L_449)
.L_449:
        /*0038*/ 	.word	0x00000000


	//----- nvinfo : EIATTR_CBANK_PARAM_SIZE
	.align		4
.L_450:
        /*003c*/ 	.byte	0x03, 0x19
        /*003e*/ 	.short	0x0280


	//----- nvinfo : EIATTR_PARAM_CBANK
	.align		4
        /*0040*/ 	.byte	0x04, 0x0a
        /*0042*/ 	.short	(.L_452 - .L_451)
	.align		4
.L_451:
        /*0044*/ 	.word	index@(.nv.constant0._ZN5flash44flash_bwd_dq_dk_dv_loop_seqk_parallel_kernelI23Flash_bwd_kernel_traitsILi256ELi64ELi64ELi8ELi4ELi2ELi2ELb0ELb1EN7cutlass6half_tE19Flash_kernel_traitsILi256ELi64ELi64ELi8ES3_EELb0ELb1ELb0ELb0ELb0ELb0ELb1EEEvNS_16Flash_bwd_paramsE)
        /*0048*/ 	.short	0x0210
        /*004a*/ 	.short	0x0280


	//----- nvinfo : EIATTR_SW_WAR
	.align		4
.L_452:
        /*004c*/ 	.byte	0x04, 0x36
        /*004e*/ 	.short	(.L_454 - .L_453)
.L_453:
        /*0050*/ 	.word	0x00000008
.L_454:


//--------------------- .nv.info._ZN5flash44flash_bwd_dq_dk_dv_loop_seqk_parallel_kernelI23Flash_bwd_kernel_traitsILi256ELi64ELi64ELi8ELi4ELi2ELi2ELb0ELb1EN7cutlass6half_tE19Flash_kernel_traitsILi256ELi64ELi64ELi8ES3_EELb1ELb1ELb0ELb0ELb0ELb1ELb0EEEvNS_16Flash_bwd_paramsE --------------------------
	.section	.nv.info._ZN5flash44flash_bwd_dq_dk_dv_loop_seqk_parallel_kernelI23Flash_bwd_kernel_traitsILi256ELi64ELi64ELi8ELi4ELi2ELi2ELb0ELb1EN7cutlass6half_tE19Flash_kernel_traitsILi256ELi64ELi64ELi8ES3_EELb1ELb1ELb0ELb0ELb0ELb1ELb0EEEvNS_16Flash_bwd_paramsE,"",@"SHT_CUDA_INFO"
	.sectionflags	@""
	.align	4


	//----- nvinfo : EIATTR_CUDA_API_VERSION
	.align		4
        /*0000*/ 	.byte	0x04, 0x37
        /*0002*/ 	.short	(.L_456 - .L_455)
.L_455:
        /*0004*/ 	.word	0x00000082


	//----- nvinfo : EIATTR_KPARAM_INFO
	.align		4
.L_456:
        /*0008*/ 	.byte	0x04, 0x17
        /*000a*/ 	.short	(.L_458 - .L_457)
.L_457:
        /*000c*/ 	.word	0x00000000
        /*0010*/ 	.short	0x0000
        /*0012*/ 	.short	0x0000
        /*0014*/ 	.byte	0x00, 0xf0, 0x01, 0x0a


	//----- nvinfo : EIATTR_SPARSE_MMA_MASK
	.align		4
.L_458:
        /*0018*/ 	.byte	0x03, 0x50
        /*001a*/ 	.short	0x0000


	//----- nvinfo : EIATTR_MAXREG_COUNT
	.align		4
        /*001c*/ 	.byte	0x03, 0x1b
        /*001e*/ 	.short	0x00ff


	//----- nvinfo : EIATTR_NUM_BARRIERS
	.align		4
        /*0020*/ 	.byte	0x02, 0x4c
        /*0022*/ 	.byte	0x01
	.zero		1


	//----- nvinfo : EIATTR_MERCURY_ISA_VERSION
	.align		4
        /*0024*/ 	.byte	0x03, 0x5f
        /*0026*/ 	.short	0x0101


	//----- nvinfo : EIATTR_EXIT_INSTR_OFFSETS
	.align		4
        /*0028*/ 	.byte	0x04, 0x1c
        /*002a*/ 	.short	(.L_460 - .L_459)


	//   ....[0]....
.L_459:
        /*002c*/ 	.word	0x000000a0


	//   ....[1]....
        /*0030*/ 	.word	0x00009460


	//----- nvinfo : EIATTR_CRS_STACK_SIZE
	.align		4
.L_460:
        /*0034*/ 	.byte	0x04, 0x1e
        /*0036*/ 	.short	(.L_462 - .L_461)
.L_461:
        /*0038*/ 	.word	0x00000000


	//----- nvinfo : EIATTR_CBANK_PARAM_SIZE
	.align		4
.L_462:
        /*003c*/ 	.byte	0x03, 0x19
        /*003e*/ 	.short	0x0280


	//----- nvinfo : EIATTR_PARAM_CBANK
	.align		4
        /*0040*/ 	.byte	0x04, 0x0a
        /*0042*/ 	.short	(.L_464 - .L_463)
	.align		4
.L_463:
        /*0044*/ 	.word	index@(.nv.constant0._ZN5flash44flash_bwd_dq_dk_dv_loop_seqk_parallel_kernelI23Flash_bwd_kernel_traitsILi256ELi64ELi64ELi8ELi4ELi2ELi2ELb0ELb1EN7cutlass6half_tE19Flash_kernel_traitsILi256ELi64ELi64ELi8ES3_EELb1ELb1ELb0ELb0ELb0ELb1ELb0EEEvNS_16Flash_bwd_paramsE)
        /*0048*/ 	.short	0x0210
        /*004a*/ 	.short	0x0280


	//----- nvinfo : EIATTR_SW_WAR
	.align		4
.L_464:
        /*004c*/ 	.byte	0x04, 0x36
        /*004e*/ 	.short	(.L_466 - .L_465)
.L_465:
        /*0050*/ 	.word	0x00000008
.L_466:


//--------------------- .nv.info._ZN5flash44flash_bwd_dq_dk_dv_loop_seqk_parallel_kernelI23Flash_bwd_kernel_traitsILi256ELi64ELi64ELi8ELi4ELi2ELi2ELb0ELb1EN7cutlass6half_tE19Flash_kernel_traitsILi256ELi64ELi64ELi8ES3_EELb0ELb1ELb0ELb0ELb0ELb1ELb1EEEvNS_16Flash_bwd_paramsE --------------------------
	.section	.nv.info._ZN5flash44flash_bwd_dq_dk_dv_loop_seqk_parallel_kernelI23Flash_bwd_kernel_traitsILi256ELi64ELi64ELi8ELi4ELi2ELi2ELb0ELb1EN7cutlass6half_tE19Flash_kernel_traitsILi256ELi64ELi64ELi8ES3_EELb0ELb1ELb0ELb0ELb0ELb1ELb1EEEvNS_16Flash_bwd_paramsE,"",@"SHT_CUDA_INFO"
	.sectionflags	@""
	.align	4


	//----- nvinfo : EIATTR_CUDA_API_VERSION
	.align		4
        /*0000*/ 	.byte	0x04, 0x37
        /*0002*/ 	.short	(.L_468 - .L_467)
.L_467:
        /*0004*/ 	.word	0x00000082


	//----- nvinfo : EIATTR_KPARAM_INFO
	.align		4
.L_468:
        /*0008*/ 	.byte	0x04, 0x17
        /*000a*/ 	.short	(.L_470 - .L_469)
.L_469:
        /*000c*/ 	.word	0x00000000
        /*0010*/ 	.short	0x0000
        /*0012*/ 	.short	0x0000
        /*0014*/ 	.byte	0x00, 0xf0, 0x01, 0x0a


	//----- nvinfo : EIATTR_SPARSE_MMA_MASK
	.align		4
.L_470:
        /*0018*/ 	.byte	0x03, 0x50
        /*001a*/ 	.short	0x0000


	//----- nvinfo : EIATTR_MAXREG_COUNT
	.align		4
        /*001c*/ 	.byte	0x03, 0x1b
        /*001e*/ 	.short	0x00ff


	//----- nvinfo : EIATTR_NUM_BARRIERS
	.align		4
        /*0020*/ 	.byte	0x02, 0x4c
        /*0022*/ 	.byte	0x01
	.zero		1


	//----- nvinfo : EIATTR_MERCURY_ISA_VERSION
	.align		4
        /*0024*/ 	.byte	0x03, 0x5f
        /*0026*/ 	.short	0x0101


	//----- nvinfo : EIATTR_EXIT_INSTR_OFFSETS
	.align		4
        /*0028*/ 	.byte	0x04, 0x1c
        /*002a*/ 	.short	(.L_472 - .L_471)


	//   ....[0]....
.L_471:
        /*002c*/ 	.word	0x000000a0


	//   ....[1]....
        /*0030*/ 	.word	0x00008d60


	//----- nvinfo : EIATTR_CRS_STACK_SIZE
	.align		4
.L_472:
        /*0034*/ 	.byte	0x04, 0x1e
        /*0036*/ 	.short	(.L_474 - .L_473)
.L_473:
        /*0038*/ 	.word	0x00000000


	//----- nvinfo : EIATTR_CBANK_PARAM_SIZE
	.align		4
.L_474:
        /*003c*/ 	.byte	0x03, 0x19
        /*003e*/ 	.short	0x0280


	//----- nvinfo : EIATTR_PARAM_CBANK
	.align		4
        /*0040*/ 	.byte	0x04, 0x0a
        /*0042*/ 	.short	(.L_476 - .L_475)
	.align		4
.L_475:
        /*0044*/ 	.word	index@(.nv.constant0._ZN5flash44flash_bwd_dq_dk_dv_loop_seqk_parallel_kernelI23Flash_bwd_kernel_traitsILi256ELi64ELi64ELi8ELi4ELi2ELi2ELb0ELb1EN7cutlass6half_tE19Flash_kernel_traitsILi256ELi64ELi64ELi8ES3_EELb0ELb1ELb0ELb0ELb0ELb1ELb1EEEvNS_16Flash_bwd_paramsE)
        /*0048*/ 	.short	0x0210
        /*004a*/ 	.short	0x0280


	//----- nvinfo : EIATTR_SW_WAR
	.align		4
.L_476:
        /*004c*/ 	.byte	0x04, 0x36
        /*004e*/ 	.short	(.L_478 - .L_477)
.L_477:
        /*0050*/ 	.word	0x00000008
.L_478:


//--------------------- .nv.info._ZN5flash44flash_bwd_dq_dk_dv_loop_seqk_parallel_kernelI23Flash_bwd_kernel_traitsILi256ELi64ELi64ELi8ELi4ELi2ELi2ELb0ELb1EN7cutlass6half_tE19Flash_kernel_traitsILi256ELi64ELi64ELi8ES3_EELb1ELb1ELb0ELb1ELb0ELb0ELb0EEEvNS_16Flash_bwd_paramsE --------------------------
	.section	.nv.info._ZN5flash44flash_bwd_dq_dk_dv_loop_seqk_parallel_kernelI23Flash_bwd_kernel_traitsILi256ELi64ELi64ELi8ELi4ELi2ELi2ELb0ELb1EN7cutlass6half_tE19Flash_kernel_traitsILi256ELi64ELi64ELi8ES3_EELb1ELb1ELb0ELb1ELb0ELb0ELb0EEEvNS_16Flash_bwd_paramsE,"",@"SHT_CUDA_INFO"
	.sectionflags	@""
	.align	4


	//----- nvinfo : EIATTR_CUDA_API_VERSION
	.align		4
        /*0000*/ 	.byte	0x04, 0x37
        /*0002*/ 	.short	(.L_480 - .L_479)
.L_479:
        /*0004*/ 	.word	0x00000082


	//----- nvinfo : EIATTR_KPARAM_INFO
	.align		4
.L_480:
        /*0008*/ 	.byte	0x04, 0x17
        /*000a*/ 	.short	(.L_482 - .L_481)
.L_481:
        /*000c*/ 	.word	0x00000000
        /*0010*/ 	.short	0x0000
        /*0012*/ 	.short	0x0000
        /*0014*/ 	.byte	0x00, 0xf0, 0x01, 0x0a


	//----- nvinfo : EIATTR_SPARSE_MMA_MASK
	.align		4
.L_482:
        /*0018*/ 	.byte	0x03, 0x50
        /*001a*/ 	.short	0x0000


	//----- nvinfo : EIATTR_MAXREG_COUNT
	.align		4
        /*001c*/ 	.byte	0x03, 0x1b
        /*001e*/ 	.short	0x00ff


	//----- nvinfo : EIATTR_NUM_BARRIERS
	.align		4
        /*0020*/ 	.byte	0x02, 0x4c
        /*0022*/ 	.byte	0x01
	.zero		1


	//----- nvinfo : EIATTR_ANNOTATIONS
	.align		4
        /*0024*/ 	.byte	0x04, 0x55
        /*0026*/ 	.short	(.L_484 - .L_483)


	//   ....[0]....
.L_483:
        /* <DEDUP_REMOVED lines=19> */


	//----- nvinfo : EIATTR_MERCURY_ISA_VERSION
	.align		4
.L_484:
        /*0148*/ 	.byte	0x03, 0x5f
        /*014a*/ 	.short	0x0101


	//----- nvinfo : EIATTR_EXIT_INSTR_OFFSETS
	.align		4
        /*014c*/ 	.byte	0x04, 0x1c
        /*014e*/ 	.short	(.L_486 - .L_485)


	//   ....[0]....
.L_485:
        /*0150*/ 	.word	0x000000c0


	//   ....[1]....
        /*0154*/ 	.word	0x0000b470


	//----- nvinfo : EIATTR_CRS_STACK_SIZE
	.align		4
.L_486:
        /*0158*/ 	.byte	0x04, 0x1e
        /*015a*/ 	.short	(.L_488 - .L_487)
.L_487:
        /*015c*/ 	.word	0x00000000


	//----- nvinfo : EIATTR_CBANK_PARAM_SIZE
	.align		4
.L_488:
        /*0160*/ 	.byte	0x03, 0x19
        /*0162*/ 	.short	0x0280


	//----- nvinfo : EIATTR_PARAM_CBANK
	.align		4
        /*0164*/ 	.byte	0x04, 0x0a
        /*0166*/ 	.short	(.L_490 - .L_489)
	.align		4
.L_489:
        /*0168*/ 	.word	index@(.nv.constant0._ZN5flash44flash_bwd_dq_dk_dv_loop_seqk_parallel_kernelI23Flash_bwd_kernel_traitsILi256ELi64ELi64ELi8ELi4ELi2ELi2ELb0ELb1EN7cutlass6half_tE19Flash_kernel_traitsILi256ELi64ELi64ELi8ES3_EELb1ELb1ELb0ELb1ELb0ELb0ELb0EEEvNS_16Flash_bwd_paramsE)
        /*016c*/ 	.short	0x0210
        /*016e*/ 	.short	0x0280


	//----- nvinfo : EIATTR_SW_WAR
	.align		4
.L_490:
        /*0170*/ 	.byte	0x04, 0x36
        /*0172*/ 	.short	(.L_492 - .L_491)
.L_491:
        /*0174*/ 	.word	0x00000008
.L_492:


//--------------------- .nv.info._ZN5flash44flash_bwd_dq_dk_dv_loop_seqk_parallel_kernelI23Flash_bwd_kernel_traitsILi256ELi64ELi64ELi8ELi4ELi2ELi2ELb0ELb1EN7cutlass6half_tE19Flash_kernel_traitsILi256ELi64ELi64ELi8ES3_EELb0ELb1ELb0ELb1ELb0ELb0ELb1EEEvNS_16Flash_bwd_paramsE --------------------------
	.section	.nv.info._ZN5flash44flash_bwd_dq_dk_dv_loop_seqk_parallel_kernelI23Flash_bwd_kernel_traitsILi256ELi64ELi64ELi8ELi4ELi2ELi2ELb0ELb1EN7cutlass6half_tE19Flash_kernel_traitsILi256ELi64ELi64ELi8ES3_EELb0ELb1ELb0ELb1ELb0ELb0ELb1EEEvNS_16Flash_bwd_paramsE,"",@"SHT_CUDA_INFO"
	.sectionflags	@""
	.align	4


	//----- nvinfo : EIATTR_CUDA_API_VERSION
	.align		4
        /*0000*/ 	.byte	0x04, 0x37
        /*0002*/ 	.short	(.L_494 - .L_493)
.L_493:
        /*0004*/ 	.word	0x00000082


	//----- nvinfo : EIATTR_KPARAM_INFO
	.align		4
.L_494:
        /*0008*/ 	.byte	0x04, 0x17
        /*000a*/ 	.short	(.L_496 - .L_495)
.L_495:
        /*000c*/ 	.word	0x00000000
        /*0010*/ 	.short	0x0000
        /*0012*/ 	.short	0x0000
        /*0014*/ 	.byte	0x00, 0xf0, 0x01, 0x0a


	//----- nvinfo : EIATTR_SPARSE_MMA_MASK
	.align		4
.L_496:
        /*0018*/ 	.byte	0x03, 0x50
        /*001a*/ 	.short	0x0000


	//----- nvinfo : EIATTR_MAXREG_COUNT
	.align		4
        /*001c*/ 	.byte	0x03, 0x1b
        /*001e*/ 	.short	0x00ff


	//----- nvinfo : EIATTR_NUM_BARRIERS
	.align		4
        /*0020*/ 	.byte	0x02, 0x4c
        /*0022*/ 	.byte	0x01
	.zero		1


	//----- nvinfo : EIATTR_MERCURY_ISA_VERSION
	.align		4
        /*0024*/ 	.byte	0x03, 0x5f
        /*0026*/ 	.short	0x0101


	//----- nvinfo : EIATTR_EXIT_INSTR_OFFSETS
	.align		4
        /*0028*/ 	.byte	0x04, 0x1c
        /*002a*/ 	.short	(.L_498 - .L_497)


	//   ....[0]....
.L_497:
        /*002c*/ 	.word	0x00000090


	//   ....[1]....
        /*0030*/ 	.word	0x0000a950


	//----- nvinfo : EIATTR_CRS_STACK_SIZE
	.align		4
.L_498:
        /*0034*/ 	.byte	0x04, 0x1e
        /*0036*/ 	.short	(.L_500 - .L_499)
.L_499:
        /*0038*/ 	.word	0x00000000


	//----- nvinfo : EIATTR_CBANK_PARAM_SIZE
	.align		4
.L_500:
        /*003c*/ 	.byte	0x03, 0x19
        /*003e*/ 	.short	0x0280


	//----- nvinfo : EIATTR_PARAM_CBANK
	.align		4
        /*0040*/ 	.byte	0x04, 0x0a
        /*0042*/ 	.short	(.L_502 - .L_501)
	.align		4
.L_501:
        /*0044*/ 	.word	index@(.nv.constant0._ZN5flash44flash_bwd_dq_dk_dv_loop_seqk_parallel_kernelI23Flash_bwd_kernel_traitsILi256ELi64ELi64ELi8ELi4ELi2ELi2ELb0ELb1EN7cutlass6half_tE19Flash_kernel_traitsILi256ELi64ELi64ELi8ES3_EELb0ELb1ELb0ELb1ELb0ELb0ELb1EEEvNS_16Flash_bwd_paramsE)
        /*0048*/ 	.short	0x0210
        /*004a*/ 	.short	0x0280


	//----- nvinfo : EIATTR_SW_WAR
	.align		4
.L_502:
        /*004c*/ 	.byte	0x04, 0x36
        /*004e*/ 	.short	(.L_504 - .L_503)
.L_503:
        /*0050*/ 	.word	0x00000008
.L_504:


//--------------------- .nv.info._ZN5flash25flash_bwd_dot_do_o_kernelILb0E23Flash_bwd_kernel_traitsILi256ELi64ELi64ELi8ELi4ELi2ELi2ELb0ELb1EN7cutlass6half_tE19Flash_kernel_traitsILi256ELi64ELi64ELi8ES3_EEEEvNS_16Flash_bwd_paramsE --------------------------
	.section	.nv.info._ZN5flash25flash_bwd_dot_do_o_kernelILb0E23Flash_bwd_kernel_traitsILi256ELi64ELi64ELi8ELi4ELi2ELi2ELb0ELb1EN7cutlass6half_tE19Flash_kernel_traitsILi256ELi64ELi64ELi8ES3_EEEEvNS_16Flash_bwd_paramsE,"",@"SHT_CUDA_INFO"
	.sectionflags	@""
	.align	4


	//----- nvinfo : EIATTR_CUDA_API_VERSION
	.align		4
        /*0000*/ 	.byte	0x04, 0x37
        /*0002*/ 	.short	(.L_506 - .L_505)
.L_505:
        /*0004*/ 	.word	0x00000082


	//----- nvinfo : EIATTR_KPARAM_INFO
	.align		4
.L_506:
        /*0008*/ 	.byte	0x04, 0x17
        /*000a*/ 	.short	(.L_508 - .L_507)
.L_507:
        /*000c*/ 	.word	0x00000000
        /*0010*/ 	.short	0x0000
        /*0012*/ 	.short	0x0000
        /*0014*/ 	.byte	0x00, 0xf0, 0x01, 0x0a


	//----- nvinfo : EIATTR_SPARSE_MMA_MASK
	.align		4
.L_508:
        /*0018*/ 	.byte	0x03, 0x50
        /*001a*/ 	.short	0x0000


	//----- nvinfo : EIATTR_MAXREG_COUNT
	.align		4
        /*001c*/ 	.byte	0x03, 0x1b
        /*001e*/ 	.short	0x00ff


	//----- nvinfo : EIATTR_MERCURY_ISA_VERSION
	.align		4
        /*0020*/ 	.byte	0x03, 0x5f
        /*0022*/ 	.short	0x0101


	//----- nvinfo : EIATTR_COOP_GROUP_MASK_REGIDS
	.align		4
        /*0024*/ 	.byte	0x04, 0x29
        /*0026*/ 	.short	(.L_510 - .L_509)


	//   ....[0]....
.L_509:
        /*0028*/ 	.word	0xffffffff


	//   ....[1]....
        /*002c*/ 	.word	0xffffffff


	//   ....[2]....
        /*0030*/ 	.word	0xffffffff


	//   ....[3]....
        /*0034*/ 	.word	0xffffffff


	//   ....[4]....
        /*0038*/ 	.word	0xffffffff


	//   ....[5]....
        /*003c*/ 	.word	0xffffffff


	//----- nvinfo : EIATTR_COOP_GROUP_INSTR_OFFSETS
	.align		4
.L_510:
        /*0040*/ 	.byte	0x04, 0x28
        /*0042*/ 	.short	(.L_512 - .L_511)


	//   ....[0]....
.L_511:
        /*0044*/ 	.word	0x00001bd0


	//   ....[1]....
        /*0048*/ 	.word	0x00001bf0


	//   ....[2]....
        /*004c*/ 	.word	0x00001c30


	//   ....[3]....
        /*0050*/ 	.word	0x00001c50


	//   ....[4]....
        /*0054*/ 	.word	0x00001ca0


	//   ....[5]....
        /*0058*/ 	.word	0x00001cd0


	//----- nvinfo : EIATTR_EXIT_INSTR_OFFSETS
	.align		4
.L_512:
        /*005c*/ 	.byte	0x04, 0x1c
        /*005e*/ 	.short	(.L_514 - .L_513)


	//   ....[0]....
.L_513:
        /*0060*/ 	.word	0x00000100


	//   ....[1]....
        /*0064*/ 	.word	0x00001d30


	//   ....[2]....
        /*0068*/ 	.word	0x00001d50


	//----- nvinfo : EIATTR_CRS_STACK_SIZE
	.align		4
.L_514:
        /*006c*/ 	.byte	0x04, 0x1e
        /*006e*/ 	.short	(.L_516 - .L_515)
.L_515:
        /*0070*/ 	.word	0x00000000


	//----- nvinfo : EIATTR_CBANK_PARAM_SIZE
	.align		4
.L_516:
        /*0074*/ 	.byte	0x03, 0x19
        /*0076*/ 	.short	0x0280


	//----- nvinfo : EIATTR_PARAM_CBANK
	.align		4
        /*0078*/ 	.byte	0x04, 0x0a
        /*007a*/ 	.short	(.L_518 - .L_517)
	.align		4
.L_517:
        /*007c*/ 	.word	index@(.nv.constant0._ZN5flash25flash_bwd_dot_do_o_kernelILb0E23Flash_bwd_kernel_traitsILi256ELi64ELi64ELi8ELi4ELi2ELi2ELb0ELb1EN7cutlass6half_tE19Flash_kernel_traitsILi256ELi64ELi64ELi8ES3_EEEEvNS_16Flash_bwd_paramsE)
        /*0080*/ 	.short	0x0210
        /*0082*/ 	.short	0x0280


	//----- nvinfo : EIATTR_SW_WAR
	.align		4
.L_518:
        /*0084*/ 	.byte	0x04, 0x36
        /*0086*/ 	.short	(.L_520 - .L_519)
.L_519:
        /*0088*/ 	.word	0x00000008
.L_520:


//--------------------- .nv.info._ZN5flash25flash_bwd_dot_do_o_kernelILb1E23Flash_bwd_kernel_traitsILi256ELi64ELi64ELi8ELi4ELi2ELi2ELb0ELb1EN7cutlass6half_tE19Flash_kernel_traitsILi256ELi64ELi64ELi8ES3_EEEEvNS_16Flash_bwd_paramsE --------------------------
	.section	.nv.info._ZN5flash25flash_bwd_dot_do_o_kernelILb1E23Flash_bwd_kernel_traitsILi256ELi64ELi64ELi8ELi4ELi2ELi2ELb0ELb1EN7cutlass6half_tE19Flash_kernel_traitsILi256ELi64ELi64ELi8ES3_EEEEvNS_16Flash_bwd_paramsE,"",@"SHT_CUDA_INFO"
	.sectionflags	@""
	.align	4


	//----- nvinfo : EIATTR_CUDA_API_VERSION
	.align		4
        /*0000*/ 	.byte	0x04, 0x37
        /*0002*/ 	.short	(.L_522 - .L_521)
.L_521:
        /*0004*/ 	.word	0x00000082


	//----- nvinfo : EIATTR_KPARAM_INFO
	.align		4
.L_522:
        /*0008*/ 	.byte	0x04, 0x17
        /*000a*/ 	.short	(.L_524 - .L_523)
.L_523:
        /*000c*/ 	.word	0x00000000
        /*0010*/ 	.short	0x0000
        /*0012*/ 	.short	0x0000
        /*0014*/ 	.byte	0x00, 0xf0, 0x01, 0x0a


	//----- nvinfo : EIATTR_SPARSE_MMA_MASK
	.align		4
.L_524:
        /*0018*/ 	.byte	0x03, 0x50
        /*001a*/ 	.short	0x0000


	//----- nvinfo : EIATTR_MAXREG_COUNT
	.align		4
        /*001c*/ 	.byte	0x03, 0x1b
        /*001e*/ 	.short	0x00ff


	//----- nvinfo : EIATTR_MERCURY_ISA_VERSION
	.align		4
        /*0020*/ 	.byte	0x03, 0x5f
        /*0022*/ 	.short	0x0101


	//----- nvinfo : EIATTR_COOP_GROUP_MASK_REGIDS
	.align		4
        /*0024*/ 	.byte	0x04, 0x29
        /*0026*/ 	.short	(.L_526 - .L_525)


	//   ....[0]....
.L_525:
        /*0028*/ 	.word	0xffffffff


	//   ....[1]....
        /*002c*/ 	.word	0xffffffff


	//   ....[2]....
        /*0030*/ 	.word	0xffffffff


	//   ....[3]....
        /*0034*/ 	.word	0xffffffff


	//   ....[4]....
        /*0038*/ 	.word	0xffffffff


	//   ....[5]....
        /*003c*/ 	.word	0xffffffff


	//----- nvinfo : EIATTR_COOP_GROUP_INSTR_OFFSETS
	.align		4
.L_526:
        /*0040*/ 	.byte	0x04, 0x28
        /*0042*/ 	.short	(.L_528 - .L_527)


	//   ....[0]....
.L_527:
        /*0044*/ 	.word	0x00001f10


	//   ....[1]....
        /*0048*/ 	.word	0x00001f20


	//   ....[2]....
        /*004c*/ 	.word	0x00001f60


	//   ....[3]....
        /*0050*/ 	.word	0x00001f90


	//   ....[4]....
        /*0054*/ 	.word	0x00001ff0


	//   ....[5]....
        /*0058*/ 	.word	0x00002000


	//----- nvinfo : EIATTR_EXIT_INSTR_OFFSETS
	.align		4
.L_528:
        /*005c*/ 	.byte	0x04, 0x1c
        /*005e*/ 	.short	(.L_530 - .L_529)


	//   ....[0]....
.L_529:
        /*0060*/ 	.word	0x00000100


	//   ....[1]....
        /*0064*/ 	.word	0x000021d0


	//----- nvinfo : EIATTR_CRS_STACK_SIZE
	.align		4
.L_530:
        /*0068*/ 	.byte	0x04, 0x1e
        /*006a*/ 	.short	(.L_532 - .L_531)
.L_531:
        /*006c*/ 	.word	0x00000000


	//----- nvinfo : EIATTR_CBANK_PARAM_SIZE
	.align		4
.L_532:
        /*0070*/ 	.byte	0x03, 0x19
        /*0072*/ 	.short	0x0280


	//----- nvinfo : EIATTR_PARAM_CBANK
	.align		4
        /*0074*/ 	.byte	0x04, 0x0a
        /*0076*/ 	.short	(.L_534 - .L_533)
	.align		4
.L_533:
        /*0078*/ 	.word	index@(.nv.constant0._ZN5flash25flash_bwd_dot_do_o_kernelILb1E23Flash_bwd_kernel_traitsILi256ELi64ELi64ELi8ELi4ELi2ELi2ELb0ELb1EN7cutlass6half_tE19Flash_kernel_traitsILi256ELi64ELi64ELi8ES3_EEEEvNS_16Flash_bwd_paramsE)
        /*007c*/ 	.short	0x0210
        /*007e*/ 	.short	0x0280


	//----- nvinfo : EIATTR_SW_WAR
	.align		4
.L_534:
        /*0080*/ 	.byte	0x04, 0x36
        /*0082*/ 	.short	(.L_536 - .L_535)
.L_535:
        /*0084*/ 	.word	0x00000008
.L_536:


//--------------------- .nv.info._ZN5flash27flash_bwd_convert_dq_kernelI23Flash_bwd_kernel_traitsILi256ELi64ELi64ELi8ELi4ELi2ELi2ELb0ELb0EN7cutlass6half_tE19Flash_kernel_traitsILi256ELi64ELi64ELi8ES3_EEEEvNS_16Flash_bwd_paramsEi --------------------------
	.section	.nv.info._ZN5flash27flash_bwd_convert_dq_kernelI23Flash_bwd_kernel_traitsILi256ELi64ELi64ELi8ELi4ELi2ELi2ELb0ELb0EN7cutlass6half_tE19Flash_kernel_traitsILi256ELi64ELi64ELi8ES3_EEEEvNS_16Flash_bwd_paramsEi,"",@"SHT_CUDA_INFO"
	.sectionflags	@""
	.align	4


	//----- nvinfo : EIATTR_CUDA_API_VERSION
	.align		4
        /*0000*/ 	.byte	0x04, 0x37
        /*0002*/ 	.short	(.L_538 - .L_537)
.L_537:
        /*0004*/ 	.word	0x00000082


	//----- nvinfo : EIATTR_KPARAM_INFO
	.align		4
.L_538:
        /*0008*/ 	.byte	0x04, 0x17
        /*000a*/ 	.short	(.L_540 - .L_539)
.L_539:
        /*000c*/ 	.word	0x00000000
        /*0010*/ 	.short	0x0001
        /*0012*/ 	.short	0x0280
        /*0014*/ 	.byte	0x00, 0xf0, 0x11, 0x00


	//----- nvinfo : EIATTR_KPARAM_INFO
	.align		4
.L_540:
        /*0018*/ 	.byte	0x04, 0x17
        /*001a*/ 	.short	(.L_542 - .L_541)
.L_541:
        /*001c*/ 	.word	0x00000000
        /*0020*/ 	.short	0x0000
        /*0022*/ 	.short	0x0000
        /*0024*/ 	.byte	0x00, 0xf0, 0x01, 0x0a


	//----- nvinfo : EIATTR_SPARSE_MMA_MASK
	.align		4
.L_542:
        /*0028*/ 	.byte	0x03, 0x50
        /*002a*/ 	.short	0x0000


	//----- nvinfo : EIATTR_MAXREG_COUNT
	.align		4
        /*002c*/ 	.byte	0x03, 0x1b
        /*002e*/ 	.short	0x00ff


	//----- nvinfo : EIATTR_NUM_BARRIERS
	.align		4
        /*0030*/ 	.byte	0x02, 0x4c
        /*0032*/ 	.byte	0x01
	.zero		1


	//----- nvinfo : EIATTR_MERCURY_ISA_VERSION
	.align		4
        /*0034*/ 	.byte	0x03, 0x5f
        /*0036*/ 	.short	0x0101


	//----- nvinfo : EIATTR_EXIT_INSTR_OFFSETS
	.align		4
        /*0038*/ 	.byte	0x04, 0x1c
        /*003a*/ 	.short	(.L_544 - .L_543)


	//   ....[0]....
.L_543:
        /*003c*/ 	.word	0x00000100


	//   ....[1]....
        /*0040*/ 	.word	0x000020f0


	//   ....[2]....
        /*0044*/ 	.word	0x00002230


	//   ....[3]....
        /*0048*/ 	.word	0x00002250


	//----- nvinfo : EIATTR_CRS_STACK_SIZE
	.align		4
.L_544:
        /*004c*/ 	.byte	0x04, 0x1e
        /*004e*/ 	.short	(.L_546 - .L_545)
.L_545:
        /*0050*/ 	.word	0x00000000


	//----- nvinfo : EIATTR_CBANK_PARAM_SIZE
	.align		4
.L_546:
        /*0054*/ 	.byte	0x03, 0x19
        /*0056*/ 	.short	0x0284


	//----- nvinfo : EIATTR_PARAM_CBANK
	.align		4
        /*0058*/ 	.byte	0x04, 0x0a
        /*005a*/ 	.short	(.L_548 - .L_547)
	.align		4
.L_547:
        /*005c*/ 	.word	index@(.nv.constant0._ZN5flash27flash_bwd_convert_dq_kernelI23Flash_bwd_kernel_traitsILi256ELi64ELi64ELi8ELi4ELi2ELi2ELb0ELb0EN7cutlass6half_tE19Flash_kernel_traitsILi256ELi64ELi64ELi8ES3_EEEEvNS_16Flash_bwd_paramsEi)
        /*0060*/ 	.short	0x0210
        /*0062*/ 	.short	0x0284


	//----- nvinfo : EIATTR_SW_WAR
	.align		4
.L_548:
        /*0064*/ 	.byte	0x04, 0x36
        /*0066*/ 	.short	(.L_550 - .L_549)
.L_549:
        /*0068*/ 	.word	0x00000008
.L_550:


//--------------------- .nv.info._ZN5flash44flash_bwd_dq_dk_dv_loop_seqk_parallel_kernelI23Flash_bwd_kernel_traitsILi256ELi64ELi64ELi8ELi4ELi2ELi2ELb0ELb0EN7cutlass6half_tE19Flash_kernel_traitsILi256ELi64ELi64ELi8ES3_EELb1ELb1ELb0ELb0ELb0ELb0ELb0EEEvNS_16Flash_bwd_paramsE --------------------------
	.section	.nv.info._ZN5flash44flash_bwd_dq_dk_dv_loop_seqk_parallel_kernelI23Flash_bwd_kernel_traitsILi256ELi64ELi64ELi8ELi4ELi2ELi2ELb0ELb0EN7cutlass6half_tE19Flash_kernel_traitsILi256ELi64ELi64ELi8ES3_EELb1ELb1ELb0ELb0ELb0ELb0ELb0EEEvNS_16Flash_bwd_paramsE,"",@"SHT_CUDA_INFO"
	.sectionflags	@""
	.align	4


	//----- nvinfo : EIATTR_CUDA_API_VERSION
	.align		4
        /*0000*/ 	.byte	0x04, 0x37
        /*0002*/ 	.short	(.L_552 - .L_551)
.L_551:
        /*0004*/ 	.word	0x00000082


	//----- nvinfo : EIATTR_KPARAM_INFO
	.align		4
.L_552:
        /*0008*/ 	.byte	0x04, 0x17
        /*000a*/ 	.short	(.L_554 - .L_553)
.L_553:
        /*000c*/ 	.word	0x00000000
        /*0010*/ 	.short	0x0000
        /*0012*/ 	.short	0x0000
        /*0014*/ 	.byte	0x00, 0xf0, 0x01, 0x0a


	//----- nvinfo : EIATTR_SPARSE_MMA_MASK
	.align		4
.L_554:
        /*0018*/ 	.byte	0x03, 0x50
        /*001a*/ 	.short	0x0000


	//----- nvinfo : EIATTR_MAXREG_COUNT
	.align		4
        /*001c*/ 	.byte	0x03, 0x1b
        /*001e*/ 	.short	0x00ff


	//----- nvinfo : EIATTR_NUM_BARRIERS
	.align		4
        /*0020*/ 	.byte	0x02, 0x4c
        /*0022*/ 	.byte	0x01
	.zero		1


	//----- nvinfo : EIATTR_ANNOTATIONS
	.align		4
        /*0024*/ 	.byte	0x04, 0x55
        /*0026*/ 	.short	(.L_556 - .L_555)


	//   ....[0]....
.L_555:
        /* <DEDUP_REMOVED lines=39> */


	//----- nvinfo : EIATTR_MERCURY_ISA_VERSION
	.align		4
.L_556:
        /*0280*/ 	.byte	0x03, 0x5f
        /*0282*/ 	.short	0x0101


	//----- nvinfo : EIATTR_EXIT_INSTR_OFFSETS
	.align		4
        /*0284*/ 	.byte	0x04, 0x1c
        /*0286*/ 	.short	(.L_558 - .L_557)


	//   ....[0]....
.L_557:
        /*0288*/ 	.word	0x000000a0


	//   ....[1]....
        /*028c*/ 	.word	0x0000ba80


	//----- nvinfo : EIATTR_CRS_STACK_SIZE
	.align		4
.L_558:
        /*0290*/ 	.byte	0x04, 0x1e
        /*0292*/ 	.short	(.L_560 - .L_559)
.L_559:
        /*0294*/ 	.word	0x00000000


	//----- nvinfo : EIATTR_CBANK_PARAM_SIZE
	.align		4
.L_560:
        /*0298*/ 	.byte	0x03, 0x19
        /*029a*/ 	.short	0x0280


	//----- nvinfo : EIATTR_PARAM_CBANK
	.align		4
        /*029c*/ 	.byte	0x04, 0x0a
        /*029e*/ 	.short	(.L_562 - .L_561)
	.align		4
.L_561:
        /*02a0*/ 	.word	index@(.nv.constant0._ZN5flash44flash_bwd_dq_dk_dv_loop_seqk_parallel_kernelI23Flash_bwd_kernel_traitsILi256ELi64ELi64ELi8ELi4ELi2ELi2ELb0ELb0EN7cutlass6half_tE19Flash_kernel_traitsILi256ELi64ELi64ELi8ES3_EELb1ELb1ELb0ELb0ELb0ELb0ELb0EEEvNS_16Flash_bwd_paramsE)
        /*02a4*/ 	.short	0x0210
        /*02a6*/ 	.short	0x0280


	//----- nvinfo : EIATTR_SW_WAR
	.align		4
.L_562:
        /*02a8*/ 	.byte	0x04, 0x36
        /*02aa*/ 	.short	(.L_564 - .L_563)
.L_563:
        /*02ac*/ 	.word	0x00000008
.L_564:


//--------------------- .nv.info._ZN5flash44flash_bwd_dq_dk_dv_loop_seqk_parallel_kernelI23Flash_bwd_kernel_traitsILi256ELi64ELi64ELi8ELi4ELi2ELi2ELb0ELb0EN7cutlass6half_tE19Flash_kernel_traitsILi256ELi64ELi64ELi8ES3_EELb0ELb1ELb0ELb0ELb0ELb0ELb1EEEvNS_16Flash_bwd_paramsE --------------------------
	.section	.nv.info._ZN5flash44flash_bwd_dq_dk_dv_loop_seqk_parallel_kernelI23Flash_bwd_kernel_traitsILi256ELi64ELi64ELi8ELi4ELi2ELi2ELb0ELb0EN7cutlass6half_tE19Flash_kernel_traitsILi256ELi64ELi64ELi8ES3_EELb0ELb1ELb0ELb0ELb0ELb0ELb1EEEvNS_16Flash_bwd_paramsE,"",@"SHT_CUDA_INFO"
	.sectionflags	@""
	.align	4


	//----- nvinfo : EIATTR_CUDA_API_VERSION
	.align		4
        /*0000*/ 	.byte	0x04, 0x37
        /*0002*/ 	.short	(.L_566 - .L_565)
.L_565:
        /*0004*/ 	.word	0x00000082


	//----- nvinfo : EIATTR_KPARAM_INFO
	.align		4
.L_566:
        /*0008*/ 	.byte	0x04, 0x17
        /*000a*/ 	.short	(.L_568 - .L_567)
.L_567:
        /*000c*/ 	.word	0x00000000
        /*0010*/ 	.short	0x0000
        /*0012*/ 	.short	0x0000
        /*0014*/ 	.byte	0x00, 0xf0, 0x01, 0x0a


	//----- nvinfo : EIATTR_SPARSE_MMA_MASK
	.align		4
.L_568:
        /*0018*/ 	.byte	0x03, 0x50
        /*001a*/ 	.short	0x0000


	//----- nvinfo : EIATTR_MAXREG_COUNT
	.align		4
        /*001c*/ 	.byte	0x03, 0x1b
        /*001e*/ 	.short	0x00ff


	//----- nvinfo : EIATTR_NUM_BARRIERS
	.align		4
        /*0020*/ 	.byte	0x02, 0x4c
        /*0022*/ 	.byte	0x01
	.zero		1


	//----- nvinfo : EIATTR_ANNOTATIONS
	.align		4
        /*0024*/ 	.byte	0x04, 0x55
        /*0026*/ 	.short	(.L_570 - .L_569)


	//   ....[0]....
.L_569:
        /* <DEDUP_REMOVED lines=38> */


	//----- nvinfo : EIATTR_MERCURY_ISA_VERSION
	.align		4
.L_570:
        /*0270*/ 	.byte	0x03, 0x5f
        /*0272*/ 	.short	0x0101


	//----- nvinfo : EIATTR_EXIT_INSTR_OFFSETS
	.align		4
        /*0274*/ 	.byte	0x04, 0x1c
        /*0276*/ 	.short	(.L_572 - .L_571)


	//   ....[0]....
.L_571:
        /*0278*/ 	.word	0x000000a0


	//   ....[1]....
        /*027c*/ 	.word	0x0000b2d0


	//----- nvinfo : EIATTR_CRS_STACK_SIZE
	.align		4
.L_572:
        /*0280*/ 	.byte	0x04, 0x1e
        /*0282*/ 	.short	(.L_574 - .L_573)
.L_573:
        /*0284*/ 	.word	0x00000000


	//----- nvinfo : EIATTR_CBANK_PARAM_SIZE
	.align		4
.L_574:
        /*0288*/ 	.byte	0x03, 0x19
        /*028a*/ 	.short	0x0280


	//----- nvinfo : EIATTR_PARAM_CBANK
	.align		4
        /*028c*/ 	.byte	0x04, 0x0a
        /*028e*/ 	.short	(.L_576 - .L_575)
	.align		4
.L_575:
        /*0290*/ 	.word	index@(.nv.constant0._ZN5flash44flash_bwd_dq_dk_dv_loop_seqk_parallel_kernelI23Flash_bwd_kernel_traitsILi256ELi64ELi64ELi8ELi4ELi2ELi2ELb0ELb0EN7cutlass6half_tE19Flash_kernel_traitsILi256ELi64ELi64ELi8ES3_EELb0ELb1ELb0ELb0ELb0ELb0ELb1EEEvNS_16Flash_bwd_paramsE)
        /*0294*/ 	.short	0x0210
        /*0296*/ 	.short	0x0280


	//----- nvinfo : EIATTR_SW_WAR
	.align		4
.L_576:
        /*0298*/ 	.byte	0x04, 0x36
        /*029a*/ 	.short	(.L_578 - .L_577)
.L_577:
        /*029c*/ 	.word	0x00000008
.L_578:


//--------------------- .nv.info._ZN5flash44flash_bwd_dq_dk_dv_loop_seqk_parallel_kernelI23Flash_bwd_kernel_traitsILi256ELi64ELi64ELi8ELi4ELi2ELi2ELb0ELb0EN7cutlass6half_tE19Flash_kernel_traitsILi256ELi64ELi64ELi8ES3_EELb1ELb1ELb0ELb0ELb0ELb1ELb0EEEvNS_16Flash_bwd_paramsE --------------------------
	.section	.nv.info._ZN5flash44flash_bwd_dq_dk_dv_loop_seqk_parallel_kernelI23Flash_bwd_kernel_traitsILi256ELi64ELi64ELi8ELi4ELi2ELi2ELb0ELb0EN7cutlass6half_tE19Flash_kernel_traitsILi256ELi64ELi64ELi8ES3_EELb1ELb1ELb0ELb0ELb0ELb1ELb0EEEvNS_16Flash_bwd_paramsE,"",@"SHT_CUDA_INFO"
	.sectionflags	@""
	.align	4


	//----- nvinfo : EIATTR_CUDA_API_VERSION
	.align		4
        /*0000*/ 	.byte	0x04, 0x37
        /*0002*/ 	.short	(.L_580 - .L_579)
.L_579:
        /*0004*/ 	.word	0x00000082


	//----- nvinfo : EIATTR_KPARAM_INFO
	.align		4
.L_580:
        /*0008*/ 	.byte	0x04, 0x17
        /*000a*/ 	.short	(.L_582 - .L_581)
.L_581:
        /*000c*/ 	.word	0x00000000
        /*0010*/ 	.short	0x0000
        /*0012*/ 	.short	0x0000
        /*0014*/ 	.byte	0x00, 0xf0, 0x01, 0x0a


	//----- nvinfo : EIATTR_SPARSE_MMA_MASK
	.align		4
.L_582:
        /*0018*/ 	.byte	0x03, 0x50
        /*001a*/ 	.short	0x0000


	//----- nvinfo : EIATTR_MAXREG_COUNT
	.align		4
        /*001c*/ 	.byte	0x03, 0x1b
        /*001e*/ 	.short	0x00ff


	//----- nvinfo : EIATTR_NUM_BARRIERS
	.align		4
        /*0020*/ 	.byte	0x02, 0x4c
        /*0022*/ 	.byte	0x01
	.zero		1


	//----- nvinfo : EIATTR_MERCURY_ISA_VERSION
	.align		4
        /*0024*/ 	.byte	0x03, 0x5f
        /*0026*/ 	.short	0x0101


	//----- nvinfo : EIATTR_EXIT_INSTR_OFFSETS
	.align		4
        /*0028*/ 	.byte	0x04, 0x1c
        /*002a*/ 	.short	(.L_584 - .L_583)


	//   ....[0]....
.L_583:
        /*002c*/ 	.word	0x000000a0


	//   ....[1]....
        /*0030*/ 	.word	0x00009860


	//----- nvinfo : EIATTR_CRS_STACK_SIZE
	.align		4
.L_584:
        /*0034*/ 	.byte	0x04, 0x1e
        /*0036*/ 	.short	(.L_586 - .L_585)
.L_585:
        /*0038*/ 	.word	0x00000000


	//----- nvinfo : EIATTR_CBANK_PARAM_SIZE
	.align		4
.L_586:
        /*003c*/ 	.byte	0x03, 0x19
        /*003e*/ 	.short	0x0280


	//----- nvinfo : EIATTR_PARAM_CBANK
	.align		4
        /*0040*/ 	.byte	0x04, 0x0a
        /*0042*/ 	.short	(.L_588 - .L_587)
	.align		4
.L_587:
        /*0044*/ 	.word	index@(.nv.constant0._ZN5flash44flash_bwd_dq_dk_dv_loop_seqk_parallel_kernelI23Flash_bwd_kernel_traitsILi256ELi64ELi64ELi8ELi4ELi2ELi2ELb0ELb0EN7cutlass6half_tE19Flash_kernel_traitsILi256ELi64ELi64ELi8ES3_EELb1ELb1ELb0ELb0ELb0ELb1ELb0EEEvNS_16Flash_bwd_paramsE)
        /*0048*/ 	.short	0x0210
        /*004a*/ 	.short	0x0280


	//----- nvinfo : EIATTR_SW_WAR
	.align		4
.L_588:
        /*004c*/ 	.byte	0x04, 0x36
        /*004e*/ 	.short	(.L_590 - .L_589)
.L_589:
        /*0050*/ 	.word	0x00000008
.L_590:


//--------------------- .nv.info._ZN5flash44flash_bwd_dq_dk_dv_loop_seqk_parallel_kernelI23Flash_bwd_kernel_traitsILi256ELi64ELi64ELi8ELi4ELi2ELi2ELb0ELb0EN7cutlass6half_tE19Flash_kernel_traitsILi256ELi64ELi64ELi8ES3_EELb0ELb1ELb0ELb0ELb0ELb1ELb1EEEvNS_16Flash_bwd_paramsE --------------------------
	.section	.nv.info._ZN5flash44flash_bwd_dq_dk_dv_loop_seqk_parallel_kernelI23Flash_bwd_kernel_traitsILi256ELi64ELi64ELi8ELi4ELi2ELi2ELb0ELb0EN7cutlass6half_tE19Flash_kernel_traitsILi256ELi64ELi64ELi8ES3_EELb0ELb1ELb0ELb0ELb0ELb1ELb1EEEvNS_16Flash_bwd_paramsE,"",@"SHT_CUDA_INFO"
	.sectionflags	@""
	.align	4


	//----- nvinfo : EIATTR_CUDA_API_VERSION
	.align		4
        /*0000*/ 	.byte	0x04, 0x37
        /*0002*/ 	.short	(.L_592 - .L_591)
.L_591:
        /*0004*/ 	.word	0x00000082


	//----- nvinfo : EIATTR_KPARAM_INFO
	.align		4
.L_592:
        /*0008*/ 	.byte	0x04, 0x17
        /*000a*/ 	.short	(.L_594 - .L_593)
.L_593:
        /*000c*/ 	.word	0x00000000
        /*0010*/ 	.short	0x0000
        /*0012*/ 	.short	0x0000
        /*0014*/ 	.byte	0x00, 0xf0, 0x01, 0x0a


	//----- nvinfo : EIATTR_SPARSE_MMA_MASK
	.align		4
.L_594:
        /*0018*/ 	.byte	0x03, 0x50
        /*001a*/ 	.short	0x0000


	//----- nvinfo : EIATTR_MAXREG_COUNT
	.align		4
        /*001c*/ 	.byte	0x03, 0x1b
        /*001e*/ 	.short	0x00ff


	//----- nvinfo : EIATTR_NUM_BARRIERS
	.align		4
        /*0020*/ 	.byte	0x02, 0x4c
        /*0022*/ 	.byte	0x01
	.zero		1


	//----- nvinfo : EIATTR_MERCURY_ISA_VERSION
	.align		4
        /*0024*/ 	.byte	0x03, 0x5f
        /*0026*/ 	.short	0x0101


	//----- nvinfo : EIATTR_EXIT_INSTR_OFFSETS
	.align		4
        /*0028*/ 	.byte	0x04, 0x1c
        /*002a*/ 	.short	(.L_596 - .L_595)


	//   ....[0]....
.L_595:
        /*002c*/ 	.word	0x000000a0


	//   ....[1]....
        /*0030*/ 	.word	0x00009160


	//----- nvinfo : EIATTR_CRS_STACK_SIZE
	.align		4
.L_596:
        /*0034*/ 	.byte	0x04, 0x1e
        /*0036*/ 	.short	(.L_598 - .L_597)
.L_597:
        /*0038*/ 	.word	0x00000000


	//----- nvinfo : EIATTR_CBANK_PARAM_SIZE
	.align		4
.L_598:
        /*003c*/ 	.byte	0x03, 0x19
        /*003e*/ 	.short	0x0280


	//----- nvinfo : EIATTR_PARAM_CBANK
	.align		4
        /*0040*/ 	.byte	0x04, 0x0a
        /*0042*/ 	.short	(.L_600 - .L_599)
	.align		4
.L_599:
        /*0044*/ 	.word	index@(.nv.constant0._ZN5flash44flash_bwd_dq_dk_dv_loop_seqk_parallel_kernelI23Flash_bwd_kernel_traitsILi256ELi64ELi64ELi8ELi4ELi2ELi2ELb0ELb0EN7cutlass6half_tE19Flash_kernel_traitsILi256ELi64ELi64ELi8ES3_EELb0ELb1ELb0ELb0ELb0ELb1ELb1EEEvNS_16Flash_bwd_paramsE)
        /*0048*/ 	.short	0x0210
        /*004a*/ 	.short	0x0280


	//----- nvinfo : EIATTR_SW_WAR
	.align		4
.L_600:
        /*004c*/ 	.byte	0x04, 0x36
        /*004e*/ 	.short	(.L_602 - .L_601)
.L_601:
        /*0050*/ 	.word	0x00000008
.L_602:


//--------------------- .nv.info._ZN5flash44flash_bwd_dq_dk_dv_loop_seqk_parallel_kernelI23Flash_bwd_kernel_traitsILi256ELi64ELi64ELi8ELi4ELi2ELi2ELb0ELb0EN7cutlass6half_tE19Flash_kernel_traitsILi256ELi64ELi64ELi8ES3_EELb1ELb1ELb0ELb1ELb0ELb0ELb0EEEvNS_16Flash_bwd_paramsE --------------------------
	.section	.nv.info._ZN5flash44flash_bwd_dq_dk_dv_loop_seqk_parallel_kernelI23Flash_bwd_kernel_traitsILi256ELi64ELi64ELi8ELi4ELi2ELi2ELb0ELb0EN7cutlass6half_tE19Flash_kernel_traitsILi256ELi64ELi64ELi8ES3_EELb1ELb1ELb0ELb1ELb0ELb0ELb0EEEvNS_16Flash_bwd_paramsE,"",@"SHT_CUDA_INFO"
	.sectionflags	@""
	.align	4


	//----- nvinfo : EIATTR_CUDA_API_VERSION
	.align		4
        /*0000*/ 	.byte	0x04, 0x37
        /*0002*/ 	.short	(.L_604 - .L_603)
.L_603:
        /*0004*/ 	.word	0x00000082


	//----- nvinfo : EIATTR_KPARAM_INFO
	.align		4
.L_604:
        /*0008*/ 	.byte	0x04, 0x17
        /*000a*/ 	.short	(.L_606 - .L_605)
.L_605:
        /*000c*/ 	.word	0x00000000
        /*0010*/ 	.short	0x0000
        /*0012*/ 	.short	0x0000
        /*0014*/ 	.byte	0x00, 0xf0, 0x01, 0x0a


	//----- nvinfo : EIATTR_SPARSE_MMA_MASK
	.align		4
.L_606:
        /*0018*/ 	.byte	0x03, 0x50
        /*001a*/ 	.short	0x0000


	//----- nvinfo : EIATTR_MAXREG_COUNT
	.align		4
        /*001c*/ 	.byte	0x03, 0x1b
        /*001e*/ 	.short	0x00ff


	//----- nvinfo : EIATTR_NUM_BARRIERS
	.align		4
        /*0020*/ 	.byte	0x02, 0x4c
        /*0022*/ 	.byte	0x01
	.zero		1


	//----- nvinfo : EIATTR_ANNOTATIONS
	.align		4
        /*0024*/ 	.byte	0x04, 0x55
        /*0026*/ 	.short	(.L_608 - .L_607)


	//   ....[0]....
.L_607:
        /* <DEDUP_REMOVED lines=26> */


	//----- nvinfo : EIATTR_MERCURY_ISA_VERSION
	.align		4
.L_608:
        /*01b0*/ 	.byte	0x03, 0x5f
        /*01b2*/ 	.short	0x0101


	//----- nvinfo : EIATTR_EXIT_INSTR_OFFSETS
	.align		4
        /*01b4*/ 	.byte	0x04, 0x1c
        /*01b6*/ 	.short	(.L_610 - .L_609)


	//   ....[0]....
.L_609:
        /*01b8*/ 	.word	0x000000c0


	//   ....[1]....
        /*01bc*/ 	.word	0x0000bc00


	//----- nvinfo : EIATTR_CRS_STACK_SIZE
	.align		4
.L_610:
        /*01c0*/ 	.byte	0x04, 0x1e
        /*01c2*/ 	.short	(.L_612 - .L_611)
.L_611:
        /*01c4*/ 	.word	0x00000000


	//----- nvinfo : EIATTR_CBANK_PARAM_SIZE
	.align		4
.L_612:
        /*01c8*/ 	.byte	0x03, 0x19
        /*01ca*/ 	.short	0x0280


	//----- nvinfo : EIATTR_PARAM_CBANK
	.align		4
        /*01cc*/ 	.byte	0x04, 0x0a
        /*01ce*/ 	.short	(.L_614 - .L_613)
	.align		4
.L_613:
        /*01d0*/ 	.word	index@(.nv.constant0._ZN5flash44flash_bwd_dq_dk_dv_loop_seqk_parallel_kernelI23Flash_bwd_kernel_traitsILi256ELi64ELi64ELi8ELi4ELi2ELi2ELb0ELb0EN7cutlass6half_tE19Flash_kernel_traitsILi256ELi64ELi64ELi8ES3_EELb1ELb1ELb0ELb1ELb0ELb0ELb0EEEvNS_16Flash_bwd_paramsE)
        /*01d4*/ 	.short	0x0210
        /*01d6*/ 	.short	0x0280


	//----- nvinfo : EIATTR_SW_WAR
	.align		4
.L_614:
        /*01d8*/ 	.byte	0x04, 0x36
        /*01da*/ 	.short	(.L_616 - .L_615)
.L_615:
        /*01dc*/ 	.word	0x00000008
.L_616:


//--------------------- .nv.info._ZN5flash44flash_bwd_dq_dk_dv_loop_seqk_parallel_kernelI23Flash_bwd_kernel_traitsILi256ELi64ELi64ELi8ELi4ELi2ELi2ELb0ELb0EN7cutlass6half_tE19Flash_kernel_traitsILi256ELi64ELi64ELi8ES3_EELb0ELb1ELb0ELb1ELb0ELb0ELb1EEEvNS_16Flash_bwd_paramsE --------------------------
	.section	.nv.info._ZN5flash44flash_bwd_dq_dk_dv_loop_seqk_parallel_kernelI23Flash_bwd_kernel_traitsILi256ELi64ELi64ELi8ELi4ELi2ELi2ELb0ELb0EN7cutlass6half_tE19Flash_kernel_traitsILi256ELi64ELi64ELi8ES3_EELb0ELb1ELb0ELb1ELb0ELb0ELb1EEEvNS_16Flash_bwd_paramsE,"",@"SHT_CUDA_INFO"
	.sectionflags	@""
	.align	4


	//----- nvinfo : EIATTR_CUDA_API_VERSION
	.align		4
        /*0000*/ 	.byte	0x04, 0x37
        /*0002*/ 	.short	(.L_618 - .L_617)
.L_617:
        /*0004*/ 	.word	0x00000082


	//----- nvinfo : EIATTR_KPARAM_INFO
	.align		4
.L_618:
        /*0008*/ 	.byte	0x04, 0x17
        /*000a*/ 	.short	(.L_620 - .L_619)
.L_619:
        /*000c*/ 	.word	0x00000000
        /*0010*/ 	.short	0x0000
        /*0012*/ 	.short	0x0000
        /*0014*/ 	.byte	0x00, 0xf0, 0x01, 0x0a


	//----- nvinfo : EIATTR_SPARSE_MMA_MASK
	.align		4
.L_620:
        /*0018*/ 	.byte	0x03, 0x50
        /*001a*/ 	.short	0x0000


	//----- nvinfo : EIATTR_MAXREG_COUNT
	.align		4
        /*001c*/ 	.byte	0x03, 0x1b
        /*001e*/ 	.short	0x00ff


	//----- nvinfo : EIATTR_NUM_BARRIERS
	.align		4
        /*0020*/ 	.byte	0x02, 0x4c
        /*0022*/ 	.byte	0x01
	.zero		1


	//----- nvinfo : EIATTR_ANNOTATIONS
	.align		4
        /*0024*/ 	.byte	0x04, 0x55
        /*0026*/ 	.short	(.L_622 - .L_621)


	//   ....[0]....
.L_621:
        /* <DEDUP_REMOVED lines=12> */


	//----- nvinfo : EIATTR_MERCURY_ISA_VERSION
	.align		4
.L_622:
        /*00d0*/ 	.byte	0x03, 0x5f
        /*00d2*/ 	.short	0x0101


	//----- nvinfo : EIATTR_EXIT_INSTR_OFFSETS
	.align		4
        /*00d4*/ 	.byte	0x04, 0x1c
        /*00d6*/ 	.short	(.L_624 - .L_623)


	//   ....[0]....
.L_623:
        /*00d8*/ 	.word	0x000000c0


	//   ....[1]....
        /*00dc*/ 	.word	0x0000b1e0


	//----- nvinfo : EIATTR_CRS_STACK_SIZE
	.align		4
.L_624:
        /*00e0*/ 	.byte	0x04, 0x1e
        /*00e2*/ 	.short	(.L_626 - .L_625)
.L_625:
        /*00e4*/ 	.word	0x00000000


	//----- nvinfo : EIATTR_CBANK_PARAM_SIZE
	.align		4
.L_626:
        /*00e8*/ 	.byte	0x03, 0x19
        /*00ea*/ 	.short	0x0280


	//----- nvinfo : EIATTR_PARAM_CBANK
	.align		4
        /*00ec*/ 	.byte	0x04, 0x0a
        /*00ee*/ 	.short	(.L_628 - .L_627)
	.align		4
.L_627:
        /*00f0*/ 	.word	index@(.nv.constant0._ZN5flash44flash_bwd_dq_dk_dv_loop_seqk_parallel_kernelI23Flash_bwd_kernel_traitsILi256ELi64ELi64ELi8ELi4ELi2ELi2ELb0ELb0EN7cutlass6half_tE19Flash_kernel_traitsILi256ELi64ELi64ELi8ES3_EELb0ELb1ELb0ELb1ELb0ELb0ELb1EEEvNS_16Flash_bwd_paramsE)
        /*00f4*/ 	.short	0x0210
        /*00f6*/ 	.short	0x0280


	//----- nvinfo : EIATTR_SW_WAR
	.align		4
.L_628:
        /*00f8*/ 	.byte	0x04, 0x36
        /*00fa*/ 	.short	(.L_630 - .L_629)
.L_629:
        /*00fc*/ 	.word	0x00000008
.L_630:


//--------------------- .nv.info._ZN5flash25flash_bwd_dot_do_o_kernelILb0E23Flash_bwd_kernel_traitsILi256ELi64ELi64ELi8ELi4ELi2ELi2ELb0ELb0EN7cutlass6half_tE19Flash_kernel_traitsILi256ELi64ELi64ELi8ES3_EEEEvNS_16Flash_bwd_paramsE --------------------------
	.section	.nv.info._ZN5flash25flash_bwd_dot_do_o_kernelILb0E23Flash_bwd_kernel_traitsILi256ELi64ELi64ELi8ELi4ELi2ELi2ELb0ELb0EN7cutlass6half_tE19Flash_kernel_traitsILi256ELi64ELi64ELi8ES3_EEEEvNS_16Flash_bwd_paramsE,"",@"SHT_CUDA_INFO"
	.sectionflags	@""
	.align	4


	//----- nvinfo : EIATTR_CUDA_API_VERSION
	.align		4
        /*0000*/ 	.byte	0x04, 0x37
        /*0002*/ 	.short	(.L_632 - .L_631)
.L_631:
        /*0004*/ 	.word	0x00000082


	//----- nvinfo : EIATTR_KPARAM_INFO
	.align		4
.L_632:
        /*0008*/ 	.byte	0x04, 0x17
        /*000a*/ 	.short	(.L_634 - .L_633)
.L_633:
        /*000c*/ 	.word	0x00000000
        /*0010*/ 	.short	0x0000
        /*0012*/ 	.short	0x0000
        /*0014*/ 	.byte	0x00, 0xf0, 0x01, 0x0a


	//----- nvinfo : EIATTR_SPARSE_MMA_MASK
	.align		4
.L_634:
        /*0018*/ 	.byte	0x03, 0x50
        /*001a*/ 	.short	0x0000


	//----- nvinfo : EIATTR_MAXREG_COUNT
	.align		4
        /*001c*/ 	.byte	0x03, 0x1b
        /*001e*/ 	.short	0x00ff


	//----- nvinfo : EIATTR_MERCURY_ISA_VERSION
	.align		4
        /*0020*/ 	.byte	0x03, 0x5f
        /*0022*/ 	.short	0x0101


	//----- nvinfo : EIATTR_COOP_GROUP_MASK_REGIDS
	.align		4
        /*0024*/ 	.byte	0x04, 0x29
        /*0026*/ 	.short	(.L_636 - .L_635)


	//   ....[0]....
.L_635:
        /*0028*/ 	.word	0xffffffff


	//   ....[1]....
        /*002c*/ 	.word	0xffffffff


	//   ....[2]....
        /*0030*/ 	.word	0xffffffff


	//   ....[3]....
        /*0034*/ 	.word	0xffffffff


	//   ....[4]....
        /*0038*/ 	.word	0xffffffff


	//   ....[5]....
        /*003c*/ 	.word	0xffffffff


	//----- nvinfo : EIATTR_COOP_GROUP_INSTR_OFFSETS
	.align		4
.L_636:
        /*0040*/ 	.byte	0x04, 0x28
        /*0042*/ 	.short	(.L_638 - .L_637)


	//   ....[0]....
.L_637:
        /*0044*/ 	.word	0x00001bd0


	//   ....[1]....
        /*0048*/ 	.word	0x00001bf0


	//   ....[2]....
        /*004c*/ 	.word	0x00001c30


	//   ....[3]....
        /*0050*/ 	.word	0x00001c50


	//   ....[4]....
        /*0054*/ 	.word	0x00001ca0


	//   ....[5]....
        /*0058*/ 	.word	0x00001cd0


	//----- nvinfo : EIATTR_EXIT_INSTR_OFFSETS
	.align		4
.L_638:
        /*005c*/ 	.byte	0x04, 0x1c
        /*005e*/ 	.short	(.L_640 - .L_639)


	//   ....[0]....
.L_639:
        /*0060*/ 	.word	0x00000100


	//   ....[1]....
        /*0064*/ 	.word	0x00001d30


	//   ....[2]....
        /*0068*/ 	.word	0x00001d50


	//----- nvinfo : EIATTR_CRS_STACK_SIZE
	.align		4
.L_640:
        /*006c*/ 	.byte	0x04, 0x1e
        /*006e*/ 	.short	(.L_642 - .L_641)
.L_641:
        /*0070*/ 	.word	0x00000000


	//----- nvinfo : EIATTR_CBANK_PARAM_SIZE
	.align		4
.L_642:
        /*0074*/ 	.byte	0x03, 0x19
        /*0076*/ 	.short	0x0280


	//----- nvinfo : EIATTR_PARAM_CBANK
	.align		4
        /*0078*/ 	.byte	0x04, 0x0a
        /*007a*/ 	.short	(.L_644 - .L_643)
	.align		4
.L_643:
        /*007c*/ 	.word	index@(.nv.constant0._ZN5flash25flash_bwd_dot_do_o_kernelILb0E23Flash_bwd_kernel_traitsILi256ELi64ELi64ELi8ELi4ELi2ELi2ELb0ELb0EN7cutlass6half_tE19Flash_kernel_traitsILi256ELi64ELi64ELi8ES3_EEEEvNS_16Flash_bwd_paramsE)
        /*0080*/ 	.short	0x0210
        /*0082*/ 	.short	0x0280


	//----- nvinfo : EIATTR_SW_WAR
	.align		4
.L_644:
        /*0084*/ 	.byte	0x04, 0x36
        /*0086*/ 	.short	(.L_646 - .L_645)
.L_645:
        /*0088*/ 	.word	0x00000008
.L_646:


//--------------------- .nv.info._ZN5flash25flash_bwd_dot_do_o_kernelILb1E23Flash_bwd_kernel_traitsILi256ELi64ELi64ELi8ELi4ELi2ELi2ELb0ELb0EN7cutlass6half_tE19Flash_kernel_traitsILi256ELi64ELi64ELi8ES3_EEEEvNS_16Flash_bwd_paramsE --------------------------
	.section	.nv.info._ZN5flash25flash_bwd_dot_do_o_kernelILb1E23Flash_bwd_kernel_traitsILi256ELi64ELi64ELi8ELi4ELi2ELi2ELb0ELb0EN7cutlass6half_tE19Flash_kernel_traitsILi256ELi64ELi64ELi8ES3_EEEEvNS_16Flash_bwd_paramsE,"",@"SHT_CUDA_INFO"
	.sectionflags	@""
	.align	4


	//----- nvinfo : EIATTR_CUDA_API_VERSION
	.align		4
        /*0000*/ 	.byte	0x04, 0x37
        /*0002*/ 	.short	(.L_648 - .L_647)
.L_647:
        /*0004*/ 	.word	0x00000082


	//----- nvinfo : EIATTR_KPARAM_INFO
	.align		4
.L_648:
        /*0008*/ 	.byte	0x04, 0x17
        /*000a*/ 	.short	(.L_650 - .L_649)
.L_649:
        /*000c*/ 	.word	0x00000000
        /*0010*/ 	.short	0x0000
        /*0012*/ 	.short	0x0000
        /*0014*/ 	.byte	0x00, 0xf0, 0x01, 0x0a


	//----- nvinfo : EIATTR_SPARSE_MMA_MASK
	.align		4
.L_650:
        /*0018*/ 	.byte	0x03, 0x50
        /*001a*/ 	.short	0x0000


	//----- nvinfo : EIATTR_MAXREG_COUNT
	.align		4
        /*001c*/ 	.byte	0x03, 0x1b
        /*001e*/ 	.short	0x00ff


	//----- nvinfo : EIATTR_MERCURY_ISA_VERSION
	.align		4
        /*0020*/ 	.byte	0x03, 0x5f
        /*0022*/ 	.short	0x0101


	//----- nvinfo : EIATTR_COOP_GROUP_MASK_REGIDS
	.align		4
        /*0024*/ 	.byte	0x04, 0x29
        /*0026*/ 	.short	(.L_652 - .L_651)


	//   ....[0]....
.L_651:
        /*0028*/ 	.word	0xffffffff


	//   ....[1]....
        /*002c*/ 	.word	0xffffffff


	//   ....[2]....
        /*0030*/ 	.word	0xffffffff


	//   ....[3]....
        /*0034*/ 	.word	0xffffffff


	//   ....[4]....
        /*0038*/ 	.word	0xffffffff


	//   ....[5]....
        /*003c*/ 	.word	0xffffffff


	//----- nvinfo : EIATTR_COOP_GROUP_INSTR_OFFSETS
	.align		4
.L_652:
        /*0040*/ 	.byte	0x04, 0x28
        /*0042*/ 	.short	(.L_654 - .L_653)


	//   ....[0]....
.L_653:
        /*0044*/ 	.word	0x00001f10


	//   ....[1]....
        /*0048*/ 	.word	0x00001f20


	//   ....[2]....
        /*004c*/ 	.word	0x00001f60


	//   ....[3]....
        /*0050*/ 	.word	0x00001f90


	//   ....[4]....
        /*0054*/ 	.word	0x00001ff0


	//   ....[5]....
        /*0058*/ 	.word	0x00002000


	//----- nvinfo : EIATTR_EXIT_INSTR_OFFSETS
	.align		4
.L_654:
        /*005c*/ 	.byte	0x04, 0x1c
        /*005e*/ 	.short	(.L_656 - .L_655)


	//   ....[0]....
.L_655:
        /*0060*/ 	.word	0x00000100


	//   ....[1]....
        /*0064*/ 	.word	0x000021d0


	//----- nvinfo : EIATTR_CRS_STACK_SIZE
	.align		4
.L_656:
        /*0068*/ 	.byte	0x04, 0x1e
        /*006a*/ 	.short	(.L_658 - .L_657)
.L_657:
        /*006c*/ 	.word	0x00000000


	//----- nvinfo : EIATTR_CBANK_PARAM_SIZE
	.align		4
.L_658:
        /*0070*/ 	.byte	0x03, 0x19
        /*0072*/ 	.short	0x0280


	//----- nvinfo : EIATTR_PARAM_CBANK
	.align		4
        /*0074*/ 	.byte	0x04, 0x0a
        /*0076*/ 	.short	(.L_660 - .L_659)
	.align		4
.L_659:
        /*0078*/ 	.word	index@(.nv.constant0._ZN5flash25flash_bwd_dot_do_o_kernelILb1E23Flash_bwd_kernel_traitsILi256ELi64ELi64ELi8ELi4ELi2ELi2ELb0ELb0EN7cutlass6half_tE19Flash_kernel_traitsILi256ELi64ELi64ELi8ES3_EEEEvNS_16Flash_bwd_paramsE)
        /*007c*/ 	.short	0x0210
        /*007e*/ 	.short	0x0280


	//----- nvinfo : EIATTR_SW_WAR
	.align		4
.L_660:
        /*0080*/ 	.byte	0x04, 0x36
        /*0082*/ 	.short	(.L_662 - .L_661)
.L_661:
        /*0084*/ 	.word	0x00000008
.L_662:


//--------------------- .nv.callgraph             --------------------------
	.section	.nv.callgraph,"",@"SHT_CUDA_CALLGRAPH"
	.align	4
	.sectionentsize	8
	.align		4
        /*0000*/ 	.word	0x00000000
	.align		4
        /*0004*/ 	.word	0xffffffff
	.align		4
        /*0008*/ 	.word	0x00000000
	.align		4
        /*000c*/ 	.word	0xfffffffe
	.align		4
        /*0010*/ 	.word	0x00000000
	.align		4
        /*0014*/ 	.word	0xfffffffd
	.align		4
        /*0018*/ 	.word	0x00000000
	.align		4
        /*001c*/ 	.word	0xfffffffc


//--------------------- .nv.constant4             --------------------------
	.section	.nv.constant4,"a",@progbits
	.align	8
	.align		8
.nv.constant4:
        /*0000*/ 	.dword	_ZN73_INTERNAL_b0345897_37_flash_bwd_hdim256_fp16_causal_sm80_cu_ea41c527_34824cuda3std3__45__cpo5beginE
	.align		8
        /*0008*/ 	.dword	_ZN73_INTERNAL_b0345897_37_flash_bwd_hdim256_fp16_causal_sm80_cu_ea41c527_34824cuda3std3__45__cpo3endE
	.align		8
        /*0010*/ 	.dword	_ZN73_INTERNAL_b0345897_37_flash_bwd_hdim256_fp16_causal_sm80_cu_ea41c527_34824cuda3std3__45__cpo6cbeginE
	.align		8
        /*0018*/ 	.dword	_ZN73_INTERNAL_b0345897_37_flash_bwd_hdim256_fp16_causal_sm80_cu_ea41c527_34824cuda3std3__45__cpo4cendE
	.align		8
        /*0020*/ 	.dword	_ZN73_INTERNAL_b0345897_37_flash_bwd_hdim256_fp16_causal_sm80_cu_ea41c527_34824cuda3std3__475_GLOBAL__N__b0345897_37_flash_bwd_hdim256_fp16_causal_sm80_cu_ea41c527_34826ignoreE
	.align		8
        /*0028*/ 	.dword	_ZN73_INTERNAL_b0345897_37_flash_bwd_hdim256_fp16_causal_sm80_cu_ea41c527_34824cuda3std3__419piecewise_constructE
	.align		8
        /*0030*/ 	.dword	_ZN73_INTERNAL_b0345897_37_flash_bwd_hdim256_fp16_causal_sm80_cu_ea41c527_34824cuda3std3__48in_placeE
	.align		8
        /*0038*/ 	.dword	_ZN73_INTERNAL_b0345897_37_flash_bwd_hdim256_fp16_causal_sm80_cu_ea41c527_34824cuda3std6ranges3__45__cpo4swapE
	.align		8
        /*0040*/ 	.dword	_ZN73_INTERNAL_b0345897_37_flash_bwd_hdim256_fp16_causal_sm80_cu_ea41c527_34824cuda3std6ranges3__45__cpo9iter_moveE
	.align		8
        /*0048*/ 	.dword	_ZN73_INTERNAL_b0345897_37_flash_bwd_hdim256_fp16_causal_sm80_cu_ea41c527_34824cute7productE
	.align		8
        /*0050*/ 	.dword	_ZN73_INTERNAL_b0345897_37_flash_bwd_hdim256_fp16_causal_sm80_cu_ea41c527_34824cute1_E


//--------------------- .text._ZN5flash27flash_bwd_convert_dq_kernelI23Flash_bwd_kernel_traitsILi256ELi64ELi32ELi8ELi4ELi1ELi2ELb1ELb1EN7cutlass6half_tE19Flash_kernel_traitsILi256ELi64ELi32ELi8ES3_EEEEvNS_16Flash_bwd_paramsEi --------------------------
	.section	.text._ZN5flash27flash_bwd_convert_dq_kernelI23Flash_bwd_kernel_traitsILi256ELi64ELi32ELi8ELi4ELi1ELi2ELb1ELb1EN7cutlass6half_tE19Flash_kernel_traitsILi256ELi64ELi32ELi8ES3_EEEEvNS_16Flash_bwd_paramsEi,"ax",@progbits
	.align	128
        .global         _ZN5flash27flash_bwd_convert_dq_kernelI23Flash_bwd_kernel_traitsILi256ELi64ELi32ELi8ELi4ELi1ELi2ELb1ELb1EN7cutlass6half_tE19Flash_kernel_traitsILi256ELi64ELi32ELi8ES3_EEEEvNS_16Flash_bwd_paramsEi
        .type           _ZN5flash27flash_bwd_convert_dq_kernelI23Flash_bwd_kernel_traitsILi256ELi64ELi32ELi8ELi4ELi1ELi2ELb1ELb1EN7cutlass6half_tE19Flash_kernel_traitsILi256ELi64ELi32ELi8ES3_EEEEvNS_16Flash_bwd_paramsEi,@function
        .size           _ZN5flash27flash_bwd_convert_dq_kernelI23Flash_bwd_kernel_traitsILi256ELi64ELi32ELi8ELi4ELi1ELi2ELb1ELb1EN7cutlass6half_tE19Flash_kernel_traitsILi256ELi64ELi32ELi8ES3_EEEEvNS_16Flash_bwd_paramsEi,(.L_x_1029 - _ZN5flash27flash_bwd_convert_dq_kernelI23Flash_bwd_kernel_traitsILi256ELi64ELi32ELi8ELi4ELi1ELi2ELb1ELb1EN7cutlass6half_tE19Flash_kernel_traitsILi256ELi64ELi32ELi8ES3_EEEEvNS_16Flash_bwd_paramsEi)
        .other          _ZN5flash27flash_bwd_convert_dq_kernelI23Flash_bwd_kernel_traitsILi256ELi64ELi32ELi8ELi4ELi1ELi2ELb1ELb1EN7cutlass6half_tE19Flash_kernel_traitsILi256ELi64ELi32ELi8ES3_EEEEvNS_16Flash_bwd_paramsEi,@"STO_CUDA_ENTRY STV_DEFAULT"
_ZN5flash27flash_bwd_convert_dq_kernelI23Flash_bwd_kernel_traitsILi256ELi64ELi32ELi8ELi4ELi1ELi2ELb1ELb1EN7cutlass6half_tE19Flash_kernel_traitsILi256ELi64ELi32ELi8ES3_EEEEvNS_16Flash_bwd_paramsEi:
.text._ZN5flash27flash_bwd_convert_dq_kernelI23Flash_bwd_kernel_traitsILi256ELi64ELi32ELi8ELi4ELi1ELi2ELb1ELb1EN7cutlass6half_tE19Flash_kernel_traitsILi256ELi64ELi32ELi8ES3_EEEEvNS_16Flash_bwd_paramsEi:
[----:B------:R-:W-:Y:S01]  /*0000*/  LDC R1, c[0x0][0x28] ;  /* 0x00000a00ff017b82 */ /* 0x000fe20000000800 */
[----:B------:R-:W0:Y:S07]  /*0010*/  S2R R11, SR_CTAID.Y ;  /* 0x00000000000b7919 */ /* 0x000e2e0000002600 */
[----:B------:R-:W0:Y:S01]  /*0020*/  LDC.64 R2, c[0x0][0x2f0] ;  /* 0x0000bc00ff027b82 */ /* 0x000e220000000a00 */
[----:B------:R-:W-:Y:S01]  /*0030*/  ULDC.64 UR4, c[0x0][0x2f0] ;  /* 0x0000bc0000047ab9 */ /* 0x000fe20000000a00 */
[----:B------:R-:W-:Y:S01]  /*0040*/  MOV R7, 0xffffffff ;  /* 0xffffffff00077802 */ /* 0x000fe20000000f00 */
[----:B------:R-:W-:Y:S01]  /*0050*/  ULDC.64 UR8, c[0x0][0x208] ;  /* 0x0000820000087ab9 */ /* 0x000fe20000000a00 */
[----:B------:R-:W-:-:S04]  /*0060*/  ISETP.NE.U32.AND P0, PT, RZ, UR4, PT ;  /* 0x00000004ff007c0c */ /* 0x000fc8000bf05070 */
[----:B------:R-:W-:Y:S01]  /*0070*/  ISETP.NE.AND.EX P0, PT, RZ, UR5, PT, P0 ;  /* 0x00000005ff007c0c */ /* 0x000fe2000bf05300 */
[----:B0-----:R-:W-:-:S12]  /*0080*/  IMAD.WIDE R2, R11, 0x4, R2 ;  /* 0x000000040b027825 */ /* 0x001fd800078e0202 */
[----:B------:R-:W2:Y:S04]  /*0090*/  @P0 LDG.E R7, desc[UR8][R2.64] ;  /* 0x0000000802070981 */ /* 0x000ea8000c1e1900 */
[----:B------:R-:W2:Y:S01]  /*00a0*/  @P0 LDG.E R0, desc[UR8][R2.64+0x4] ;  /* 0x0000040802000981 */ /* 0x000ea2000c1e1900 */
[----:B------:R-:W0:Y:S02]  /*00b0*/  S2UR UR5, SR_CTAID.X ;  /* 0x00000000000579c3 */ /* 0x000e240000002500 */
[----:B0-----:R-:W-:Y:S01]  /*00c0*/  USHF.L.U32 UR5, UR5, 0x6, URZ ;  /* 0x0000000605057899 */ /* 0x001fe2000800063f */
[----:B--2---:R-:W-:-:S06]  /*00d0*/  @P0 IMAD.IADD R0, R0, 0x1, -R7 ;  /* 0x0000000100000824 */ /* 0x004fcc00078e0a07 */
[----:B------:R-:W0:Y:S02]  /*00e0*/  @!P0 LDC R0, c[0x0][0x2c4] ;  /* 0x0000b100ff008b82 */ /* 0x000e240000000800 */
[----:B0-----:R-:W-:-:S13]  /*00f0*/  ISETP.GT.AND P1, PT, R0, UR5, PT ;  /* 0x0000000500007c0c */ /* 0x001fda000bf24270 */
[----:B------:R-:W-:Y:S05]  /*0100*/  @!P1 EXIT ;  /* 0x000000000000994d */ /* 0x000fea0003800000 */
[----:B------:R-:W-:Y:S01]  /*0110*/  ISETP.NE.AND P1, PT, R7, -0x1, PT ;  /* 0xffffffff0700780c */ /* 0x000fe20003f25270 */
[----:B------:R-:W0:Y:S01]  /*0120*/  LDC R2, c[0x0][0x2d4] ;  /* 0x0000b500ff027b82 */ /* 0x000e220000000800 */
[----:B------:R-:W1:Y:S07]  /*0130*/  S2R R12, SR_TID.X ;  /* 0x00000000000c7919 */ /* 0x000e6e0000002100 */
[----:B------:R-:W2:Y:S04]  /*0140*/  LDC R27, c[0x0][0x270] ;  /* 0x00009c00ff1b7b82 */ /* 0x000ea80000000800 */
[----:B------:R-:W-:-:S04]  /*0150*/  @P1 IMAD.MOV.U32 R21, RZ, RZ, R7 ;  /* 0x000000ffff151224 */ /* 0x000fc800078e0007 */
[----:B------:R-:W3:Y:S08]  /*0160*/  @P1 LDC.64 R14, c[0x0][0x448] ;  /* 0x00011200ff0e1b82 */ /* 0x000ef00000000a00 */
[----:B------:R-:W4:Y:S01]  /*0170*/  LDC R22, c[0x0][0x2dc] ;  /* 0x0000b700ff167b82 */ /* 0x000f220000000800 */
[----:B0-----:R-:W-:Y:S01]  /*0180*/  IMAD.WIDE R2, R11, R2, RZ ;  /* 0x000000020b027225 */ /* 0x001fe200078e02ff */
[----:B--2---:R-:W-:-:S03]  /*0190*/  SHF.R.S32.HI R5, RZ, 0x1f, R27 ;  /* 0x0000001fff057819 */ /* 0x004fc6000001141b */
[-C--:B------:R-:W-:Y:S02]  /*01a0*/  IMAD R3, R3, R27.reuse, RZ ;  /* 0x0000001b03037224 */ /* 0x080fe400078e02ff */
[----:B------:R-:W-:-:S04]  /*01b0*/  IMAD.WIDE.U32 R8, R2, R27, RZ ;  /* 0x0000001b02087225 */ /* 0x000fc800078e00ff */
[----:B------:R-:W-:Y:S02]  /*01c0*/  IMAD R3, R2, R5, R3 ;  /* 0x0000000502037224 */ /* 0x000fe400078e0203 */
[----:B---3--:R-:W-:-:S03]  /*01d0*/  @P1 IMAD.WIDE.U32 R4, R7, R14, RZ ;  /* 0x0000000e07041225 */ /* 0x008fc600078e00ff */
[----:B------:R-:W-:Y:S01]  /*01e0*/  IADD3 R10, R9, R3, RZ ;  /* 0x00000003090a7210 */ /* 0x000fe20007ffe0ff */
[----:B------:R-:W-:Y:S01]  /*01f0*/  @P1 IMAD R2, R7, R15, R5 ;  /* 0x0000000f07021224 */ /* 0x000fe200078e0205 */
[----:B-1--4-:R-:W-:Y:S06]  /*0200*/  @P1 BRA `(.L_x_0) ;  /* 0x00000000001c1947 */ /* 0x012fec0003800000 */
[----:B------:R-:W0:Y:S01]  /*0210*/  LDC.64 R6, c[0x0][0x430] ;  /* 0x00010c00ff067b82 */ /* 0x000e220000000a00 */
[----:B------:R-:W-:Y:S02]  /*0220*/  SHF.R.S32.HI R3, RZ, 0x1f, R11 ;  /* 0x0000001fff037819 */ /* 0x000fe4000001140b */
[----:B------:R-:W-:-:S03]  /*0230*/  MOV R21, 0xffffffff ;  /* 0xffffffff00157802 */ /* 0x000fc60000000f00 */
[-C--:B0-----:R-:W-:Y:S02]  /*0240*/  IMAD R2, R3, R6.reuse, RZ ;  /* 0x0000000603027224 */ /* 0x081fe400078e02ff */
[----:B------:R-:W-:-:S04]  /*0250*/  IMAD.WIDE.U32 R4, R11, R6, RZ ;  /* 0x000000060b047225 */ /* 0x000fc800078e00ff */
[----:B------:R-:W-:-:S04]  /*0260*/  IMAD R3, R11, R7, R2 ;  /* 0x000000070b037224 */ /* 0x000fc800078e0202 */
[----:B------:R-:W-:-:S07]  /*0270*/  IMAD.IADD R2, R5, 0x1, R3 ;  /* 0x0000000105027824 */ /* 0x000fce00078e0203 */
.L_x_0:
[----:B------:R-:W-:Y:S01]  /*0280*/  SHF.R.S32.HI R3, RZ, 0x1f, R12 ;  /* 0x0000001fff037819 */ /* 0x000fe2000001140c */
[----:B------:R-:W0:Y:S01]  /*0290*/  S2UR UR7, SR_CTAID.Z ;  /* 0x00000000000779c3 */ /* 0x000e220000002700 */
[----:B------:R-:W-:Y:S01]  /*02a0*/  SHF.R.S32.HI R9, RZ, 0x1f, R22 ;  /* 0x0000001fff097819 */ /* 0x000fe20000011416 */
[----:B------:R-:W-:Y:S01]  /*02b0*/  IMAD R10, R10, R22, RZ ;  /* 0x000000160a0a7224 */ /* 0x000fe200078e02ff */
[-C--:B------:R-:W-:Y:S01]  /*02c0*/  LEA.HI R5, R3, R12.reuse, RZ, 0x2 ;  /* 0x0000000c03057211 */ /* 0x080fe200078f10ff */
[----:B------:R-:W-:Y:S01]  /*02d0*/  IMAD.WIDE R6, R11, 0x80, RZ ;  /* 0x000000800b067825 */ /* 0x000fe200078e02ff */
[CC--:B------:R-:W-:Y:S01]  /*02e0*/  LEA.HI R15, R3.reuse, R12.reuse, RZ, 0x5 ;  /* 0x0000000c030f7211 */ /* 0x0c0fe200078f28ff */
[----:B------:R-:W-:Y:S01]  /*02f0*/  HFMA2.MMA R23, -RZ, RZ, 0, 0 ;  /* 0x00000000ff177435 */ /* 0x000fe200000001ff */
[----:B------:R-:W-:Y:S01]  /*0300*/  LEA.HI R13, R3, R12, RZ, 0x6 ;  /* 0x0000000c030d7211 */ /* 0x000fe200078f30ff */
[----:B------:R-:W-:Y:S01]  /*0310*/  IMAD R25, R9, R8, R10 ;  /* 0x0000000809197224 */ /* 0x000fe200078e020a */
[--C-:B------:R-:W-:Y:S01]  /*0320*/  SHF.R.S32.HI R10, RZ, 0x2, R5.reuse ;  /* 0x00000002ff0a7819 */ /* 0x100fe20000011405 */
[----:B------:R-:W-:Y:S01]  /*0330*/  USHF.R.S32.HI UR4, URZ, 0x1f, UR5 ;  /* 0x0000001f3f047899 */ /* 0x000fe20008011405 */
[----:B------:R-:W-:Y:S01]  /*0340*/  SHF.R.S32.HI R9, RZ, 0x1f, R5 ;  /* 0x0000001fff097819 */ /* 0x000fe20000011405 */
[----:B------:R-:W-:Y:S01]  /*0350*/  ULDC.64 UR10, c[0x0][0x400] ;  /* 0x00010000000a7ab9 */ /* 0x000fe20000000a00 */
[----:B------:R-:W-:Y:S01]  /*0360*/  SEL R18, R6, RZ, P0 ;  /* 0x000000ff06127207 */ /* 0x000fe20000000000 */
[----:B------:R-:W-:Y:S01]  /*0370*/  IMAD.MOV.U32 R91, RZ, RZ, RZ ;  /* 0x000000ffff5b7224 */ /* 0x000fe200078e00ff */
[----:B------:R-:W-:Y:S01]  /*0380*/  LEA.HI R3, R9, R10, RZ, 0x3 ;  /* 0x0000000a09037211 */ /* 0x000fe200078f18ff */
[----:B------:R-:W-:Y:S01]  /*0390*/  IMAD.WIDE.U32 R8, R8, R22, RZ ;  /* 0x0000001608087225 */ /* 0x000fe200078e00ff */
[----:B------:R-:W-:-:S02]  /*03a0*/  SEL R19, R7, RZ, P0 ;  /* 0x000000ff07137207 */ /* 0x000fc40000000000 */
[----:B------:R-:W-:Y:S02]  /*03b0*/  CS2R R30, SRZ ;  /* 0x00000000001e7805 */ /* 0x000fe4000001ff00 */
[----:B------:R-:W-:Y:S01]  /*03c0*/  LOP3.LUT R5, R5, 0x7ffffffc, RZ, 0xc0, !PT ;  /* 0x7ffffffc05057812 */ /* 0x000fe200078ec0ff */
[----:B------:R-:W-:Y:S01]  /*03d0*/  IMAD.WIDE R6, R27, R22, RZ ;  /* 0x000000161b067225 */ /* 0x000fe200078e02ff */
[----:B------:R-:W-:Y:S02]  /*03e0*/  LOP3.LUT R11, R15, 0xffffffe0, RZ, 0xc0, !PT ;  /* 0xffffffe00f0b7812 */ /* 0x000fe400078ec0ff */
[----:B------:R-:W-:Y:S02]  /*03f0*/  CS2R R28, SRZ ;  /* 0x00000000001c7805 */ /* 0x000fe4000001ff00 */
[----:B------:R-:W-:Y:S01]  /*0400*/  LOP3.LUT R3, R3, 0xfffffff8, RZ, 0xc0, !PT ;  /* 0xfffffff803037812 */ /* 0x000fe200078ec0ff */
[----:B------:R-:W-:Y:S01]  /*0410*/  IMAD.IADD R14, R12, 0x1, -R5 ;  /* 0x000000010c0e7824 */ /* 0x000fe200078e0a05 */
[----:B------:R-:W-:Y:S01]  /*0420*/  IADD3 R17, -R11, R12, RZ ;  /* 0x0000000c0b117210 */ /* 0x000fe20007ffe1ff */
[----:B------:R-:W-:Y:S01]  /*0430*/  IMAD R5, R7, R21, RZ ;  /* 0x0000001507057224 */ /* 0x000fe200078e02ff */
[----:B------:R-:W-:Y:S01]  /*0440*/  IADD3 R20, R9, R25, RZ ;  /* 0x0000001909147210 */ /* 0x000fe20007ffe0ff */
[----:B------:R-:W-:Y:S01]  /*0450*/  IMAD.IADD R12, R10, 0x1, -R3 ;  /* 0x000000010a0c7824 */ /* 0x000fe200078e0a03 */
[----:B------:R-:W-:Y:S01]  /*0460*/  SHF.R.S32.HI R16, RZ, 0x5, R15 ;  /* 0x00000005ff107819 */ /* 0x000fe2000001140f */
[----:B------:R-:W-:Y:S01]  /*0470*/  IMAD.WIDE.U32 R10, R6, R21, RZ ;  /* 0x00000015060a7225 */ /* 0x000fe200078e00ff */
[----:B------:R-:W-:-:S02]  /*0480*/  SHF.R.S32.HI R13, RZ, 0x6, R13 ;  /* 0x00000006ff0d7819 */ /* 0x000fc4000001140d */
[----:B------:R-:W-:Y:S02]  /*0490*/  CS2R R24, SRZ ;  /* 0x0000000000187805 */ /* 0x000fe4000001ff00 */
[----:B------:R-:W-:Y:S01]  /*04a0*/  LEA.HI R15, R15, R16, RZ, 0x1 ;  /* 0x000000100f0f7211 */ /* 0x000fe200078f08ff */
[----:B------:R-:W-:Y:S01]  /*04b0*/  IMAD R23, R6, R23, R5 ;  /* 0x0000001706177224 */ /* 0x000fe200078e0205 */
[----:B------:R-:W-:Y:S01]  /*04c0*/  SEL R8, R8, R10, !P1 ;  /* 0x0000000a08087207 */ /* 0x000fe20004800000 */
[----:B0-----:R-:W-:Y:S01]  /*04d0*/  IMAD R5, R22, UR7, RZ ;  /* 0x0000000716057c24 */ /* 0x001fe2000f8e02ff */
[----:B------:R-:W-:Y:S01]  /*04e0*/  LOP3.LUT R15, R15, 0x3ffffe, RZ, 0xc0, !PT ;  /* 0x003ffffe0f0f7812 */ /* 0x000fe200078ec0ff */
[----:B------:R-:W-:Y:S01]  /*04f0*/  @P1 IMAD.IADD R20, R11, 0x1, R23 ;  /* 0x000000010b141824 */ /* 0x000fe200078e0217 */
[----:B------:R-:W-:Y:S01]  /*0500*/  IADD3 R11, P0, R18, UR5, RZ ;  /* 0x00000005120b7c10 */ /* 0x000fe2000ff1e0ff */
[----:B------:R-:W-:Y:S01]  /*0510*/  IMAD R3, R27, R22, RZ ;  /* 0x000000161b037224 */ /* 0x000fe200078e02ff */
[----:B------:R-:W-:Y:S01]  /*0520*/  IADD3 R8, P1, R5, R8, RZ ;  /* 0x0000000805087210 */ /* 0x000fe20007f3e0ff */
[----:B------:R-:W-:Y:S01]  /*0530*/  IMAD.SHL.U32 R12, R12, 0x40, RZ ;  /* 0x000000400c0c7824 */ /* 0x000fe200078e00ff */
[----:B------:R-:W-:Y:S01]  /*0540*/  IADD3 R15, R16, -R15, RZ ;  /* 0x8000000f100f7210 */ /* 0x000fe20007ffe0ff */
[----:B------:R-:W-:Y:S01]  /*0550*/  IMAD R17, R3, R16, R17 ;  /* 0x0000001003117224 */ /* 0x000fe200078e0211 */
[----:B------:R-:W-:Y:S01]  /*0560*/  LEA.HI.X.SX32 R9, R5, R20, 0x1, P1 ;  /* 0x0000001405097211 */ /* 0x000fe200008f0eff */
[----:B------:R-:W-:Y:S01]  /*0570*/  HFMA2.MMA R23, -RZ, RZ, 0, 0 ;  /* 0x00000000ff177435 */ /* 0x000fe200000001ff */
[----:B------:R-:W-:Y:S01]  /*0580*/  IADD3.X R5, R19, UR4, RZ, P0, !PT ;  /* 0x0000000413057c10 */ /* 0x000fe200087fe4ff */
[----:B------:R-:W-:Y:S01]  /*0590*/  IMAD R14, R15, 0x200, R14 ;  /* 0x000002000f0e7824 */ /* 0x000fe200078e020e */
[----:B------:R-:W-:Y:S01]  /*05a0*/  SHF.L.U32 R13, R13, 0x3, RZ ;  /* 0x000000030d0d7819 */ /* 0x000fe200000006ff */
[----:B------:R-:W-:Y:S01]  /*05b0*/  IMAD.WIDE.U32 R8, R6, R11, R8 ;  /* 0x0000000b06087225 */ /* 0x000fe200078e0008 */
[----:B------:R-:W-:-:S02]  /*05c0*/  LOP3.LUT R12, R12, 0x1c0, RZ, 0xc0, !PT ;  /* 0x000001c00c0c7812 */ /* 0x000fc400078ec0ff */
[----:B------:R-:W-:Y:S02]  /*05d0*/  CS2R R18, SRZ ;  /* 0x0000000000127805 */ /* 0x000fe4000001ff00 */
[----:B------:R-:W-:Y:S01]  /*05e0*/  MOV R22, RZ ;  /* 0x000000ff00167202 */ /* 0x000fe20000000f00 */
[----:B------:R-:W-:Y:S01]  /*05f0*/  IMAD R5, R5, R6, RZ ;  /* 0x0000000605057224 */ /* 0x000fe200078e02ff */
[----:B------:R-:W-:Y:S02]  /*0600*/  LOP3.LUT R13, R12, 0x18, R13, 0xf8, !PT ;  /* 0x000000180c0d7812 */ /* 0x000fe400078ef80d */
[----:B------:R-:W-:Y:S02]  /*0610*/  CS2R R20, SRZ ;  /* 0x0000000000147805 */ /* 0x000fe4000001ff00 */
[----:B------:R-:W-:Y:S01]  /*0620*/  SHF.R.U32.HI R12, RZ, 0x3, R12 ;  /* 0x00000003ff0c7819 */ /* 0x000fe2000001160c */
[----:B------:R-:W-:Y:S01]  /*0630*/  IMAD R6, R7, R11, R5 ;  /* 0x0000000b07067224 */ /* 0x000fe200078e0205 */
[----:B------:R-:W-:-:S02]  /*0640*/  SHF.R.S32.HI R7, RZ, 0x1f, R17 ;  /* 0x0000001fff077819 */ /* 0x000fc40000011411 */
[----:B------:R-:W-:Y:S02]  /*0650*/  CS2R R10, SRZ ;  /* 0x00000000000a7805 */ /* 0x000fe4000001ff00 */
[----:B------:R-:W-:Y:S02]  /*0660*/  IADD3 R17, P0, R17, R8, RZ ;  /* 0x0000000811117210 */ /* 0x000fe40007f1e0ff */
[----:B------:R-:W-:Y:S02]  /*0670*/  CS2R R26, SRZ ;  /* 0x00000000001a7805 */ /* 0x000fe4000001ff00 */
[----:B------:R-:W-:Y:S02]  /*0680*/  LOP3.LUT R5, R13, R12, RZ, 0x3c, !PT ;  /* 0x0000000c0d057212 */ /* 0x000fe400078e3cff */
[----:B------:R-:W-:Y:S02]  /*0690*/  CS2R R12, SRZ ;  /* 0x00000000000c7805 */ /* 0x000fe4000001ff00 */
[----:B------:R-:W-:Y:S01]  /*06a0*/  IADD3.X R8, R7, R9, R6, P0, !PT ;  /* 0x0000000907087210 */ /* 0x000fe200007fe406 */
[----:B------:R-:W-:Y:S01]  /*06b0*/  HFMA2.MMA R7, -RZ, RZ, 0, 0 ;  /* 0x00000000ff077435 */ /* 0x000fe200000001ff */
[----:B------:R-:W0:Y:S01]  /*06c0*/  LDC R6, c[0x0][0x490] ;  /* 0x00012400ff067b82 */ /* 0x000e220000000800 */
[----:B------:R-:W-:-:S02]  /*06d0*/  LEA R70, P0, R17, UR10, 0x2 ;  /* 0x0000000a11467c11 */ /* 0x000fc4000f8010ff */
[----:B------:R-:W-:Y:S02]  /*06e0*/  CS2R R38, SRZ ;  /* 0x0000000000267805 */ /* 0x000fe4000001ff00 */
[----:B------:R-:W-:Y:S01]  /*06f0*/  LEA R5, R14, R5, 0x1 ;  /* 0x000000050e057211 */ /* 0x000fe200078e08ff */
[----:B------:R-:W-:Y:S01]  /*0700*/  IMAD.MOV.U32 R14, RZ, RZ, RZ ;  /* 0x000000ffff0e7224 */ /* 0x000fe200078e00ff */
[----:B------:R-:W-:Y:S02]  /*0710*/  LEA.HI.X R15, R17, UR11, R8, 0x2, P0 ;  /* 0x0000000b110f7c11 */ /* 0x000fe400080f1408 */
[----:B------:R-:W-:Y:S02]  /*0720*/  CS2R R8, SRZ ;  /* 0x0000000000087805 */ /* 0x000fe4000001ff00 */
[----:B------:R-:W-:Y:S02]  /*0730*/  CS2R R16, SRZ ;  /* 0x0000000000107805 */ /* 0x000fe4000001ff00 */
[----:B------:R-:W-:-:S02]  /*0740*/  CS2R R32, SRZ ;  /* 0x0000000000207805 */ /* 0x000fc4000001ff00 */
[----:B------:R-:W-:Y:S02]  /*0750*/  CS2R R34, SRZ ;  /* 0x0000000000227805 */ /* 0x000fe4000001ff00 */
[----:B------:R-:W-:Y:S02]  /*0760*/  CS2R R36, SRZ ;  /* 0x0000000000247805 */ /* 0x000fe4000001ff00 */
[----:B------:R-:W-:Y:S02]  /*0770*/  CS2R R62, SRZ ;  /* 0x00000000003e7805 */ /* 0x000fe4000001ff00 */
[----:B------:R-:W-:Y:S02]  /*0780*/  CS2R R40, SRZ ;  /* 0x0000000000287805 */ /* 0x000fe4000001ff00 */
[----:B------:R-:W-:Y:S02]  /*0790*/  CS2R R42, SRZ ;  /* 0x00000000002a7805 */ /* 0x000fe4000001ff00 */
[----:B------:R-:W-:Y:S01]  /*07a0*/  CS2R R60, SRZ ;  /* 0x00000000003c7805 */ /* 0x000fe2000001ff00 */
[----:B------:R-:W-:Y:S01]  /*07b0*/  IMAD.MOV.U32 R89, RZ, RZ, RZ ;  /* 0x000000ffff597224 */ /* 0x000fe200078e00ff */
[----:B------:R-:W-:-:S02]  /*07c0*/  CS2R R64, SRZ ;  /* 0x0000000000407805 */ /* 0x000fc4000001ff00 */
[----:B------:R-:W-:Y:S02]  /*07d0*/  CS2R R66, SRZ ;  /* 0x0000000000427805 */ /* 0x000fe4000001ff00 */
[----:B------:R-:W-:Y:S02]  /*07e0*/  CS2R R68, SRZ ;  /* 0x0000000000447805 */ /* 0x000fe4000001ff00 */
[----:B------:R-:W-:Y:S02]  /*07f0*/  CS2R R78, SRZ ;  /* 0x00000000004e7805 */ /* 0x000fe4000001ff00 */
[----:B------:R-:W-:Y:S02]  /*0800*/  MOV R71, RZ ;  /* 0x000000ff00477202 */ /* 0x000fe40000000f00 */
[----:B------:R-:W-:Y:S02]  /*0810*/  CS2R R72, SRZ ;  /* 0x0000000000487805 */ /* 0x000fe4000001ff00 */
[----:B------:R-:W-:-:S02]  /*0820*/  CS2R R74, SRZ ;  /* 0x00000000004a7805 */ /* 0x000fc4000001ff00 */
[----:B------:R-:W-:Y:S02]  /*0830*/  CS2R R76, SRZ ;  /* 0x00000000004c7805 */ /* 0x000fe4000001ff00 */
[----:B0-----:R-:W-:Y:S01]  /*0840*/  ISETP.GE.AND P0, PT, R6, 0x1, PT ;  /* 0x000000010600780c */ /* 0x001fe20003f06270 */
[----:B------:R-:W-:Y:S01]  /*0850*/  IMAD.MOV.U32 R86, RZ, RZ, RZ ;  /* 0x000000ffff567224 */ /* 0x000fe200078e00ff */
[----:B------:R-:W-:Y:S02]  /*0860*/  CS2R R80, SRZ ;  /* 0x0000000000507805 */ /* 0x000fe4000001ff00 */
[----:B------:R-:W-:Y:S02]  /*0870*/  CS2R R82, SRZ ;  /* 0x0000000000527805 */ /* 0x000fe4000001ff00 */
[----:B------:R-:W-:-:S07]  /*0880*/  CS2R R84, SRZ ;  /* 0x0000000000547805 */ /* 0x000fce000001ff00 */
[----:B------:R-:W-:Y:S05]  /*0890*/  @!P0 BRA `(.L_x_1) ;  /* 0x0000000800d08947 */ /* 0x000fea0003800000 */
[----:B------:R-:W0:Y:S01]  /*08a0*/  LDC.64 R44, c[0x0][0x488] ;  /* 0x00012200ff2c7b82 */ /* 0x000e220000000a00 */
[----:B------:R-:W-:Y:S01]  /*08b0*/  IMAD.SHL.U32 R87, R3, 0x8, RZ ;  /* 0x0000000803577824 */ /* 0x000fe200078e00ff */
[----:B------:R-:W-:Y:S01]  /*08c0*/  UMOV UR4, URZ ;  /* 0x0000003f00047c82 */ /* 0x000fe20008000000 */
[----:B------:R-:W-:-:S03]  /*08d0*/  IMAD.MOV.U32 R14, RZ, RZ, RZ ;  /* 0x000000ffff0e7224 */ /* 0x000fc600078e00ff */
[----:B------:R-:W-:-:S04]  /*08e0*/  IADD3 R88, R87, 0x20, R87 ;  /* 0x0000002057587810 */ /* 0x000fc80007ffe057 */
[C---:B------:R-:W-:Y:S02]  /*08f0*/  IADD3 R90, R87.reuse, R88, RZ ;  /* 0x00000058575a7210 */ /* 0x040fe40007ffe0ff */
[----:B0-----:R-:W-:Y:S02]  /*0900*/  SHF.L.U64.HI R92, R44, 0x2, R45 ;  /* 0x000000022c5c7819 */ /* 0x001fe4000001022d */
[----:B------:R-:W-:-:S07]  /*0910*/  IADD3 R45, R87, R90, RZ ;  /* 0x0000005a572d7210 */ /* 0x000fce0007ffe0ff */
.L_x_2:
[----:B------:R-:W-:Y:S02]  /*0920*/  SHF.R.S32.HI R48, RZ, 0x1f, R87 ;  /* 0x0000001fff307819 */ /* 0x000fe40000011457 */
[C---:B------:R-:W-:Y:S02]  /*0930*/  LEA R46, P0, R87.reuse, R70, 0x2 ;  /* 0x00000046572e7211 */ /* 0x040fe400078010ff */
[----:B------:R-:W-:-:S05]  /*0940*/  SHF.L.U64.HI R48, R87, 0x2, R48 ;  /* 0x0000000257307819 */ /* 0x000fca0000010230 */
[----:B------:R-:W-:Y:S02]  /*0950*/  IMAD.X R47, R15, 0x1, R48, P0 ;  /* 0x000000010f2f7824 */ /* 0x000fe400000e0630 */
[----:B------:R-:W-:-:S05]  /*0960*/  IMAD.WIDE R52, R3, 0x20, R46 ;  /* 0x0000002003347825 */ /* 0x000fca00078e022e */
[----:B------:R-:W2:Y:S01]  /*0970*/  LDG.E R93, desc[UR8][R52.64] ;  /* 0x00000008345d7981 */ /* 0x000ea2000c1e1900 */
[----:B------:R-:W-:-:S04]  /*0980*/  IMAD.WIDE R54, R3, 0x20, R52 ;  /* 0x0000002003367825 */ /* 0x000fc800078e0234 */
[C---:B------:R-:W-:Y:S01]  /*0990*/  IMAD.WIDE R48, R3.reuse, 0x20, R54 ;  /* 0x0000002003307825 */ /* 0x040fe200078e0236 */
[----:B------:R-:W3:Y:S03]  /*09a0*/  LDG.E R52, desc[UR8][R54.64] ;  /* 0x0000000836347981 */ /* 0x000ee6000c1e1900 */
[C---:B------:R-:W-:Y:S01]  /*09b0*/  IMAD.WIDE R50, R3.reuse, 0x20, R48 ;  /* 0x0000002003327825 */ /* 0x040fe200078e0230 */
[----:B------:R-:W4:Y:S04]  /*09c0*/  LDG.E R53, desc[UR8][R46.64] ;  /* 0x000000082e357981 */ /* 0x000f28000c1e1900 */
[----:B------:R-:W5:Y:S01]  /*09d0*/  LDG.E R49, desc[UR8][R48.64] ;  /* 0x0000000830317981 */ /* 0x000f62000c1e1900 */
[----:B------:R-:W-:-:S03]  /*09e0*/  IMAD.WIDE R56, R3, 0x20, R50 ;  /* 0x0000002003387825 */ /* 0x000fc600078e0232 */
[----:B------:R-:W2:Y:S04]  /*09f0*/  LDG.E R54, desc[UR8][R46.64+0x80] ;  /* 0x000080082e367981 */ /* 0x000ea8000c1e1900 */
[----:B------:R-:W2:Y:S04]  /*0a00*/  LDG.E R55, desc[UR8][R46.64+0x100] ;  /* 0x000100082e377981 */ /* 0x000ea8000c1e1900 */
[----:B------:R-:W4:Y:S04]  /*0a10*/  LDG.E R48, desc[UR8][R50.64] ;  /* 0x0000000832307981 */ /* 0x000f28000c1e1900 */
[----:B------:R-:W2:Y:S01]  /*0a20*/  LDG.E R51, desc[UR8][R56.64] ;  /* 0x0000000838337981 */ /* 0x000ea2000c1e1900 */
[----:B------:R-:W-:-:S03]  /*0a30*/  IMAD.WIDE R58, R3, 0x20, R56 ;  /* 0x00000020033a7825 */ /* 0x000fc600078e0238 */
[----:B------:R-:W2:Y:S04]  /*0a40*/  LDG.E R50, desc[UR8][R46.64+0x200] ;  /* 0x000200082e327981 */ /* 0x000ea8000c1e1900 */
[----:B------:R-:W2:Y:S04]  /*0a50*/  LDG.E R58, desc[UR8][R58.64] ;  /* 0x000000083a3a7981 */ /* 0x000ea8000c1e1900 */
[----:B------:R-:W2:Y:S04]  /*0a60*/  LDG.E R56, desc[UR8][R46.64+0x300] ;  /* 0x000300082e387981 */ /* 0x000ea8000c1e1900 */
[----:B------:R-:W2:Y:S01]  /*0a70*/  LDG.E R57, desc[UR8][R46.64+0x380] ;  /* 0x000380082e397981 */ /* 0x000ea2000c1e1900 */
[----:B---3--:R-:W-:-:S03]  /*0a80*/  FADD.FTZ R83, R52, R83 ;  /* 0x0000005334537221 */ /* 0x008fc60000010000 */
[----:B------:R-:W3:Y:S01]  /*0a90*/  LDG.E R52, desc[UR8][R46.64+0x280] ;  /* 0x000280082e347981 */ /* 0x000ee2000c1e1900 */
[----:B-----5:R-:W-:Y:S01]  /*0aa0*/  FADD.FTZ R82, R49, R82 ;  /* 0x0000005231527221 */ /* 0x020fe20000010000 */
[----:B------:R-:W-:-:S04]  /*0ab0*/  SHF.R.S32.HI R49, RZ, 0x1f, R88 ;  /* 0x0000001fff317819 */ /* 0x000fc80000011458 */
[----:B------:R-:W-:Y:S01]  /*0ac0*/  SHF.L.U64.HI R49, R88, 0x2, R49 ;  /* 0x0000000258317819 */ /* 0x000fe20000010231 */
[----:B----4-:R-:W-:Y:S01]  /*0ad0*/  FADD.FTZ R81, R48, R81 ;  /* 0x0000005130517221 */ /* 0x010fe20000010000 */
[----:B------:R-:W-:-:S04]  /*0ae0*/  LEA R48, P0, R88, R70, 0x2 ;  /* 0x0000004658307211 */ /* 0x000fc800078010ff */
[----:B------:R-:W-:Y:S01]  /*0af0*/  IADD3.X R49, R15, R49, RZ, P0, !PT ;  /* 0x000000310f317210 */ /* 0x000fe200007fe4ff */
[----:B--2---:R-:W-:Y:S01]  /*0b00*/  FADD.FTZ R80, R51, R80 ;  /* 0x0000005033507221 */ /* 0x004fe20000010000 */
[----:B------:R-:W-:-:S03]  /*0b10*/  FADD.FTZ R85, R53, R85 ;  /* 0x0000005535557221 */ /* 0x000fc60000010000 */
[----:B------:R-:W2:Y:S01]  /*0b20*/  LDG.E R51, desc[UR8][R48.64] ;  /* 0x0000000830337981 */ /* 0x000ea2000c1e1900 */
[----:B------:R-:W-:-:S03]  /*0b30*/  FADD.FTZ R84, R93, R84 ;  /* 0x000000545d547221 */ /* 0x000fc60000010000 */
[----:B------:R-:W4:Y:S04]  /*0b40*/  LDG.E R53, desc[UR8][R48.64+0x80] ;  /* 0x0000800830357981 */ /* 0x000f28000c1e1900 */
[----:B------:R0:W5:Y:S01]  /*0b50*/  LDG.E R93, desc[UR8][R46.64+0x180] ;  /* 0x000180082e5d7981 */ /* 0x000162000c1e1900 */
[----:B------:R-:W-:-:S03]  /*0b60*/  FADD.FTZ R37, R50, R37 ;  /* 0x0000002532257221 */ /* 0x000fc60000010000 */
[----:B------:R-:W5:Y:S01]  /*0b70*/  LDG.E R50, desc[UR8][R48.64+0x300] ;  /* 0x0003000830327981 */ /* 0x000f62000c1e1900 */
[----:B------:R-:W-:-:S03]  /*0b80*/  FADD.FTZ R77, R54, R77 ;  /* 0x0000004d364d7221 */ /* 0x000fc60000010000 */
[----:B------:R-:W5:Y:S01]  /*0b90*/  LDG.E R54, desc[UR8][R48.64+0x100] ;  /* 0x0001000830367981 */ /* 0x000f62000c1e1900 */
[----:B0-----:R-:W-:Y:S02]  /*0ba0*/  SHF.R.S32.HI R47, RZ, 0x1f, R90 ;  /* 0x0000001fff2f7819 */ /* 0x001fe4000001145a */
[----:B------:R-:W-:Y:S01]  /*0bb0*/  LEA R46, P0, R90, R70, 0x2 ;  /* 0x000000465a2e7211 */ /* 0x000fe200078010ff */
[----:B------:R-:W-:Y:S01]  /*0bc0*/  FADD.FTZ R69, R55, R69 ;  /* 0x0000004537457221 */ /* 0x000fe20000010000 */
[----:B------:R-:W5:Y:S04]  /*0bd0*/  LDG.E R59, desc[UR8][R48.64+0x200] ;  /* 0x00020008303b7981 */ /* 0x000f68000c1e1900 */
[----:B------:R-:W5:Y:S01]  /*0be0*/  LDG.E R55, desc[UR8][R48.64+0x280] ;  /* 0x0002800830377981 */ /* 0x000f62000c1e1900 */
[----:B---3--:R-:W-:Y:S01]  /*0bf0*/  FADD.FTZ R29, R52, R29 ;  /* 0x0000001d341d7221 */ /* 0x008fe20000010000 */
[----:B------:R-:W-:-:S05]  /*0c00*/  SHF.L.U64.HI R52, R90, 0x2, R47 ;  /* 0x000000025a347819 */ /* 0x000fca000001022f */
[----:B------:R-:W-:-:S05]  /*0c10*/  IMAD.X R47, R15, 0x1, R52, P0 ;  /* 0x000000010f2f7824 */ /* 0x000fca00000e0634 */
[----:B------:R-:W3:Y:S01]  /*0c20*/  LDG.E R52, desc[UR8][R46.64+0x180] ;  /* 0x000180082e347981 */ /* 0x000ee2000c1e1900 */
[----:B--2---:R-:W-:-:S03]  /*0c30*/  FADD.FTZ R76, R51, R76 ;  /* 0x0000004c334c7221 */ /* 0x004fc60000010000 */
[----:B------:R-:W2:Y:S01]  /*0c40*/  LDG.E R51, desc[UR8][R46.64] ;  /* 0x000000082e337981 */ /* 0x000ea2000c1e1900 */
[----:B----4-:R-:W-:-:S03]  /*0c50*/  FADD.FTZ R68, R53, R68 ;  /* 0x0000004435447221 */ /* 0x010fc60000010000 */
[----:B------:R-:W4:Y:S01]  /*0c60*/  LDG.E R53, desc[UR8][R46.64+0x280] ;  /* 0x000280082e357981 */ /* 0x000f22000c1e1900 */
[----:B-----5:R-:W-:-:S03]  /*0c70*/  FADD.FTZ R61, R93, R61 ;  /* 0x0000003d5d3d7221 */ /* 0x020fc60000010000 */
[----:B------:R0:W5:Y:S01]  /*0c80*/  LDG.E R93, desc[UR8][R48.64+0x180] ;  /* 0x00018008305d7981 */ /* 0x000162000c1e1900 */
[----:B------:R-:W-:-:S03]  /*0c90*/  FADD.FTZ R79, R58, R79 ;  /* 0x0000004f3a4f7221 */ /* 0x000fc60000010000 */
[----:B------:R-:W5:Y:S01]  /*0ca0*/  LDG.E R58, desc[UR8][R46.64+0x80] ;  /* 0x000080082e3a7981 */ /* 0x000f62000c1e1900 */
[----:B0-----:R-:W-:Y:S01]  /*0cb0*/  SHF.R.S32.HI R48, RZ, 0x1f, R45 ;  /* 0x0000001fff307819 */ /* 0x001fe2000001142d */
[----:B------:R-:W-:Y:S02]  /*0cc0*/  FADD.FTZ R21, R56, R21 ;  /* 0x0000001538157221 */ /* 0x000fe40000010000 */
[----:B------:R-:W5:Y:S01]  /*0cd0*/  LDG.E R56, desc[UR8][R46.64+0x100] ;  /* 0x000100082e387981 */ /* 0x000f62000c1e1900 */
[C---:B------:R-:W-:Y:S02]  /*0ce0*/  SHF.L.U64.HI R49, R45.reuse, 0x2, R48 ;  /* 0x000000022d317819 */ /* 0x040fe40000010230 */
[----:B------:R-:W-:-:S04]  /*0cf0*/  LEA R48, P0, R45, R70, 0x2 ;  /* 0x000000462d307211 */ /* 0x000fc800078010ff */
[----:B------:R-:W-:Y:S01]  /*0d00*/  IADD3.X R49, R15, R49, RZ, P0, !PT ;  /* 0x000000310f317210 */ /* 0x000fe200007fe4ff */
[----:B------:R-:W-:Y:S01]  /*0d10*/  FADD.FTZ R12, R50, R12 ;  /* 0x0000000c320c7221 */ /* 0x000fe20000010000 */
[----:B------:R-:W-:Y:S02]  /*0d20*/  FADD.FTZ R60, R54, R60 ;  /* 0x0000003c363c7221 */ /* 0x000fe40000010000 */
[----:B------:R-:W5:Y:S04]  /*0d30*/  LDG.E R54, desc[UR8][R46.64+0x300] ;  /* 0x000300082e367981 */ /* 0x000f68000c1e1900 */
[----:B------:R-:W5:Y:S01]  /*0d40*/  LDG.E R50, desc[UR8][R48.64+0x200] ;  /* 0x0002000830327981 */ /* 0x000f62000c1e1900 */
[----:B------:R-:W-:Y:S01]  /*0d50*/  FADD.FTZ R13, R57, R13 ;  /* 0x0000000d390d7221 */ /* 0x000fe20000010000 */
[----:B------:R-:W-:-:S02]  /*0d60*/  FADD.FTZ R20, R55, R20 ;  /* 0x0000001437147221 */ /* 0x000fc40000010000 */
[----:B------:R0:W5:Y:S04]  /*0d70*/  LDG.E R57, desc[UR8][R46.64+0x200] ;  /* 0x000200082e397981 */ /* 0x000168000c1e1900 */
[----:B------:R-:W5:Y:S01]  /*0d80*/  LDG.E R55, desc[UR8][R48.64] ;  /* 0x0000000830377981 */ /* 0x000f62000c1e1900 */
[----:B---3--:R-:W-:-:S03]  /*0d90*/  FADD.FTZ R35, R52, R35 ;  /* 0x0000002334237221 */ /* 0x008fc60000010000 */
[----:B------:R-:W3:Y:S01]  /*0da0*/  LDG.E R52, desc[UR8][R48.64+0x180] ;  /* 0x0001800830347981 */ /* 0x000ee2000c1e1900 */
[----:B--2---:R-:W-:-:S03]  /*0db0*/  FADD.FTZ R75, R51, R75 ;  /* 0x0000004b334b7221 */ /* 0x004fc60000010000 */
[----:B------:R-:W2:Y:S01]  /*0dc0*/  LDG.E R51, desc[UR8][R48.64+0x80] ;  /* 0x0000800830337981 */ /* 0x000ea2000c1e1900 */
[----:B----4-:R-:W-:Y:S01]  /*0dd0*/  FADD.FTZ R19, R53, R19 ;  /* 0x0000001335137221 */ /* 0x010fe20000010000 */
[----:B------:R-:W-:-:S04]  /*0de0*/  IADD3 R53, R87, R45, RZ ;  /* 0x0000002d57357210 */ /* 0x000fc80007ffe0ff */
[----:B0-----:R-:W-:Y:S01]  /*0df0*/  SHF.R.S32.HI R46, RZ, 0x1f, R53 ;  /* 0x0000001fff2e7819 */ /* 0x001fe20000011435 */
[----:B-----5:R-:W-:-:S03]  /*0e00*/  FADD.FTZ R67, R58, R67 ;  /* 0x000000433a437221 */ /* 0x020fc60000010000 */
[C---:B------:R-:W-:Y:S02]  /*0e10*/  SHF.L.U64.HI R58, R53.reuse, 0x2, R46 ;  /* 0x00000002353a7819 */ /* 0x040fe4000001022e */
[----:B------:R-:W-:Y:S01]  /*0e20*/  LEA R46, P0, R53, R70, 0x2 ;  /* 0x00000046352e7211 */ /* 0x000fe200078010ff */
[----:B------:R-:W-:-:S04]  /*0e30*/  FADD.FTZ R43, R56, R43 ;  /* 0x0000002b382b7221 */ /* 0x000fc80000010000 */
[----:B------:R-:W-:Y:S01]  /*0e40*/  IMAD.X R47, R15, 0x1, R58, P0 ;  /* 0x000000010f2f7824 */ /* 0x000fe200000e063a */
[----:B------:R-:W4:Y:S01]  /*0e50*/  LDG.E R56, desc[UR8][R48.64+0x300] ;  /* 0x0003000830387981 */ /* 0x000f22000c1e1900 */
[----:B------:R-:W-:Y:S01]  /*0e60*/  FADD.FTZ R36, R93, R36 ;  /* 0x000000245d247221 */ /* 0x000fe20000010000 */
[----:B------:R-:W-:Y:S02]  /*0e70*/  FADD.FTZ R28, R59, R28 ;  /* 0x0000001c3b1c7221 */ /* 0x000fe40000010000 */
[----:B------:R-:W5:Y:S04]  /*0e80*/  LDG.E R93, desc[UR8][R48.64+0x100] ;  /* 0x00010008305d7981 */ /* 0x000f68000c1e1900 */
[----:B------:R0:W5:Y:S01]  /*0e90*/  LDG.E R59, desc[UR8][R48.64+0x280] ;  /* 0x00028008303b7981 */ /* 0x000162000c1e1900 */
[----:B------:R-:W-:-:S03]  /*0ea0*/  FADD.FTZ R11, R54, R11 ;  /* 0x0000000b360b7221 */ /* 0x000fc60000010000 */
[----:B------:R-:W5:Y:S01]  /*0eb0*/  LDG.E R54, desc[UR8][R46.64] ;  /* 0x000000082e367981 */ /* 0x000f62000c1e1900 */
[----:B------:R-:W-:-:S03]  /*0ec0*/  FADD.FTZ R26, R50, R26 ;  /* 0x0000001a321a7221 */ /* 0x000fc60000010000 */
[----:B------:R-:W5:Y:S01]  /*0ed0*/  LDG.E R50, desc[UR8][R46.64+0x280] ;  /* 0x000280082e327981 */ /* 0x000f62000c1e1900 */
[----:B------:R-:W-:-:S03]  /*0ee0*/  FADD.FTZ R27, R57, R27 ;  /* 0x0000001b391b7221 */ /* 0x000fc60000010000 */
[----:B------:R-:W5:Y:S01]  /*0ef0*/  LDG.E R57, desc[UR8][R46.64+0x300] ;  /* 0x000300082e397981 */ /* 0x000f62000c1e1900 */
[----:B------:R-:W-:-:S03]  /*0f00*/  FADD.FTZ R74, R55, R74 ;  /* 0x0000004a374a7221 */ /* 0x000fc60000010000 */
[----:B------:R-:W5:Y:S01]  /*0f10*/  LDG.E R55, desc[UR8][R46.64+0x180] ;  /* 0x000180082e377981 */ /* 0x000f62000c1e1900 */
[----:B---3--:R-:W-:Y:S01]  /*0f20*/  FADD.FTZ R34, R52, R34 ;  /* 0x0000002234227221 */ /* 0x008fe20000010000 */
[----:B--2---:R-:W-:Y:S02]  /*0f30*/  FADD.FTZ R66, R51, R66 ;  /* 0x0000004233427221 */ /* 0x004fe40000010000 */
[----:B------:R-:W2:Y:S04]  /*0f40*/  LDG.E R52, desc[UR8][R46.64+0x100] ;  /* 0x000100082e347981 */ /* 0x000ea8000c1e1900 */
[----:B------:R-:W3:Y:S01]  /*0f50*/  LDG.E R51, desc[UR8][R46.64+0x200] ;  /* 0x000200082e337981 */ /* 0x000ee2000c1e1900 */
[----:B------:R-:W-:-:S03]  /*0f60*/  IADD3 R53, R87, R53, RZ ;  /* 0x0000003557357210 */ /* 0x000fc60007ffe0ff */
[----:B------:R1:W3:Y:S01]  /*0f70*/  LDG.E R58, desc[UR8][R46.64+0x80] ;  /* 0x000080082e3a7981 */ /* 0x0002e2000c1e1900 */
[--C-:B0-----:R-:W-:Y:S01]  /*0f80*/  SHF.R.S32.HI R48, RZ, 0x1f, R53.reuse ;  /* 0x0000001fff307819 */ /* 0x101fe20000011435 */
[----:B-1----:R-:W-:Y:S02]  /*0f90*/  IMAD.IADD R47, R87, 0x1, R53 ;  /* 0x00000001572f7824 */ /* 0x002fe400078e0235 */
[----:B----4-:R-:W-:Y:S01]  /*0fa0*/  FADD.FTZ R10, R56, R10 ;  /* 0x0000000a380a7221 */ /* 0x010fe20000010000 */
[C---:B------:R-:W-:Y:S02]  /*0fb0*/  SHF.L.U64.HI R56, R53.reuse, 0x2, R48 ;  /* 0x0000000235387819 */ /* 0x040fe40000010230 */
[----:B------:R-:W-:Y:S02]  /*0fc0*/  LEA R48, P0, R53, R70, 0x2 ;  /* 0x0000004635307211 */ /* 0x000fe400078010ff */
[----:B------:R-:W-:Y:S02]  /*0fd0*/  SHF.R.S32.HI R46, RZ, 0x1f, R47 ;  /* 0x0000001fff2e7819 */ /* 0x000fe4000001142f */
[----:B------:R-:W-:Y:S01]  /*0fe0*/  IADD3.X R49, R15, R56, RZ, P0, !PT ;  /* 0x000000380f317210 */ /* 0x000fe200007fe4ff */
[----:B-----5:R-:W-:Y:S01]  /*0ff0*/  FADD.FTZ R73, R54, R73 ;  /* 0x0000004936497221 */ /* 0x020fe20000010000 */
[----:B------:R-:W-:-:S03]  /*1000*/  FADD.FTZ R42, R93, R42 ;  /* 0x0000002a5d2a7221 */ /* 0x000fc60000010000 */
[----:B------:R-:W4:Y:S01]  /*1010*/  LDG.E R54, desc[UR8][R48.64+0x80] ;  /* 0x0000800830367981 */ /* 0x000f22000c1e1900 */
[----:B------:R-:W-:Y:S01]  /*1020*/  FADD.FTZ R17, R50, R17 ;  /* 0x0000001132117221 */ /* 0x000fe20000010000 */
[----:B------:R-:W-:Y:S01]  /*1030*/  SHF.L.U64.HI R50, R47, 0x2, R46 ;  /* 0x000000022f327819 */ /* 0x000fe2000001022e */
[----:B------:R-:W-:Y:S01]  /*1040*/  FADD.FTZ R18, R59, R18 ;  /* 0x000000123b127221 */ /* 0x000fe20000010000 */
[----:B------:R-:W-:Y:S01]  /*1050*/  LEA R46, P0, R47, R70, 0x2 ;  /* 0x000000462f2e7211 */ /* 0x000fe200078010ff */
[----:B------:R-:W-:Y:S01]  /*1060*/  FADD.FTZ R9, R57, R9 ;  /* 0x0000000939097221 */ /* 0x000fe20000010000 */
[----:B------:R-:W5:Y:S02]  /*1070*/  LDG.E R59, desc[UR8][R48.64] ;  /* 0x00000008303b7981 */ /* 0x000f64000c1e1900 */
[----:B------:R-:W-:Y:S01]  /*1080*/  IADD3.X R47, R15, R50, RZ, P0, !PT ;  /* 0x000000320f2f7210 */ /* 0x000fe200007fe4ff */
[----:B------:R-:W-:Y:S01]  /*1090*/  FADD.FTZ R33, R55, R33 ;  /* 0x0000002137217221 */ /* 0x000fe20000010000 */
[----:B------:R-:W5:Y:S04]  /*10a0*/  LDG.E R93, desc[UR8][R48.64+0x100] ;  /* 0x00010008305d7981 */ /* 0x000f68000c1e1900 */
[----:B------:R-:W5:Y:S04]  /*10b0*/  LDG.E R55, desc[UR8][R48.64+0x200] ;  /* 0x0002000830377981 */ /* 0x000f68000c1e1900 */
[----:B------:R-:W5:Y:S04]  /*10c0*/  LDG.E R50, desc[UR8][R46.64] ;  /* 0x000000082e327981 */ /* 0x000f68000c1e1900 */
[----:B------:R-:W5:Y:S04]  /*10d0*/  LDG.E R53, desc[UR8][R46.64+0x180] ;  /* 0x000180082e357981 */ /* 0x000f68000c1e1900 */
[----:B------:R-:W5:Y:S04]  /*10e0*/  LDG.E R57, desc[UR8][R46.64+0x200] ;  /* 0x000200082e397981 */ /* 0x000f68000c1e1900 */
[----:B------:R-:W5:Y:S01]  /*10f0*/  LDG.E R56, desc[UR8][R48.64+0x300] ;  /* 0x0003000830387981 */ /* 0x000f62000c1e1900 */
[----:B--2---:R-:W-:-:S03]  /*1100*/  FADD.FTZ R41, R52, R41 ;  /* 0x0000002934297221 */ /* 0x004fc60000010000 */
[----:B------:R-:W2:Y:S01]  /*1110*/  LDG.E R52, desc[UR8][R48.64+0x180] ;  /* 0x0001800830347981 */ /* 0x000ea2000c1e1900 */
[----:B---3--:R-:W-:-:S03]  /*1120*/  FADD.FTZ R25, R51, R25 ;  /* 0x0000001933197221 */ /* 0x008fc60000010000 */
[----:B------:R-:W3:Y:S01]  /*1130*/  LDG.E R51, desc[UR8][R48.64+0x280] ;  /* 0x0002800830337981 */ /* 0x000ee2000c1e1900 */
[----:B------:R-:W-:-:S03]  /*1140*/  FADD.FTZ R65, R58, R65 ;  /* 0x000000413a417221 */ /* 0x000fc60000010000 */
[----:B------:R-:W3:Y:S04]  /*1150*/  LDG.E R58, desc[UR8][R46.64+0x100] ;  /* 0x000100082e3a7981 */ /* 0x000ee8000c1e1900 */
[----:B------:R-:W3:Y:S04]  /*1160*/  LDG.E R48, desc[UR8][R46.64+0x280] ;  /* 0x000280082e307981 */ /* 0x000ee8000c1e1900 */
[----:B------:R-:W3:Y:S01]  /*1170*/  LDG.E R49, desc[UR8][R46.64+0x300] ;  /* 0x000300082e317981 */ /* 0x000ee2000c1e1900 */
[----:B----4-:R-:W-:-:S03]  /*1180*/  FADD.FTZ R64, R54, R64 ;  /* 0x0000004036407221 */ /* 0x010fc60000010000 */
[----:B------:R0:W4:Y:S01]  /*1190*/  LDG.E R54, desc[UR8][R46.64+0x80] ;  /* 0x000080082e367981 */ /* 0x000122000c1e1900 */
[----:B-----5:R-:W-:Y:S01]  /*11a0*/  FADD.FTZ R72, R59, R72 ;  /* 0x000000483b487221 */ /* 0x020fe20000010000 */
[----:B0-----:R-:W-:Y:S01]  /*11b0*/  MOV R46, R70 ;  /* 0x00000046002e7202 */ /* 0x001fe20000000f00 */
[----:B------:R-:W-:Y:S02]  /*11c0*/  IMAD.MOV.U32 R47, RZ, RZ, R15 ;  /* 0x000000ffff2f7224 */ /* 0x000fe400078e000f */
[----:B------:R-:W-:Y:S01]  /*11d0*/  FADD.FTZ R40, R93, R40 ;  /* 0x000000285d287221 */ /* 0x000fe20000010000 */
[----:B------:R-:W-:Y:S02]  /*11e0*/  FADD.FTZ R24, R55, R24 ;  /* 0x0000001837187221 */ /* 0x000fe40000010000 */
[----:B------:R-:W5:Y:S01]  /*11f0*/  LDG.E R55, desc[UR8][R46.64+0x200] ;  /* 0x000200082e377981 */ /* 0x000f62000c1e1900 */
[----:B------:R-:W-:-:S03]  /*1200*/  FADD.FTZ R71, R50, R71 ;  /* 0x0000004732477221 */ /* 0x000fc60000010000 */
[----:B------:R-:W5:Y:S01]  /*1210*/  LDG.E R50, desc[UR8][R46.64] ;  /* 0x000000082e327981 */ /* 0x000f62000c1e1900 */
[----:B------:R-:W-:-:S03]  /*1220*/  FADD.FTZ R31, R53, R31 ;  /* 0x0000001f351f7221 */ /* 0x000fc60000010000 */
[----:B------:R-:W5:Y:S01]  /*1230*/  LDG.E R53, desc[UR8][R46.64+0x100] ;  /* 0x000100082e357981 */ /* 0x000f62000c1e1900 */
[----:B------:R-:W-:-:S03]  /*1240*/  FADD.FTZ R23, R57, R23 ;  /* 0x0000001739177221 */ /* 0x000fc60000010000 */
[----:B------:R-:W5:Y:S04]  /*1250*/  LDG.E R57, desc[UR8][R46.64+0x280] ;  /* 0x000280082e397981 */ /* 0x000f68000c1e1900 */
[----:B------:R-:W5:Y:S04]  /*1260*/  LDG.E R59, desc[UR8][R46.64+0x300] ;  /* 0x000300082e3b7981 */ /* 0x000f68000c1e1900 */
[----:B------:R-:W5:Y:S01]  /*1270*/  LDG.E R93, desc[UR8][R46.64+0x380] ;  /* 0x000380082e5d7981 */ /* 0x000f62000c1e1900 */
[----:B--2---:R-:W-:-:S03]  /*1280*/  FADD.FTZ R32, R52, R32 ;  /* 0x0000002034207221 */ /* 0x004fc60000010000 */
[----:B------:R-:W2:Y:S01]  /*1290*/  LDG.E R52, desc[UR8][R46.64+0x180] ;  /* 0x000180082e347981 */ /* 0x000ea2000c1e1900 */
[----:B---3--:R-:W-:-:S03]  /*12a0*/  FADD.FTZ R16, R51, R16 ;  /* 0x0000001033107221 */ /* 0x008fc60000010000 */
[----:B------:R-:W3:Y:S01]  /*12b0*/  LDG.E R51, desc[UR8][R46.64+0x80] ;  /* 0x000080082e337981 */ /* 0x000ee2000c1e1900 */
[----:B------:R-:W-:-:S06]  /*12c0*/  UIADD3 UR4, UR4, 0x1, URZ ;  /* 0x0000000104047890 */ /* 0x000fcc000fffe03f */
[----:B------:R-:W-:Y:S02]  /*12d0*/  ISETP.LE.AND P0, PT, R6, UR4, PT ;  /* 0x0000000406007c0c */ /* 0x000fe4000bf03270 */
[----:B------:R-:W-:Y:S01]  /*12e0*/  LEA R70, P1, R44, R70, 0x2 ;  /* 0x000000462c467211 */ /* 0x000fe200078210ff */
[----:B------:R-:W-:Y:S01]  /*12f0*/  FADD.FTZ R8, R56, R8 ;  /* 0x0000000838087221 */ /* 0x000fe20000010000 */
[----:B------:R-:W-:Y:S01]  /*1300*/  FADD.FTZ R39, R58, R39 ;  /* 0x000000273a277221 */ /* 0x000fe20000010000 */
[----:B------:R-:W-:Y:S01]  /*1310*/  FADD.FTZ R91, R48, R91 ;  /* 0x0000005b305b7221 */ /* 0x000fe20000010000 */
[----:B------:R-:W-:Y:S01]  /*1320*/  FADD.FTZ R14, R49, R14 ;  /* 0x0000000e310e7221 */ /* 0x000fe20000010000 */
[----:B------:R-:W-:Y:S01]  /*1330*/  IADD3.X R15, R15, R92, RZ, P1, !PT ;  /* 0x0000005c0f0f7210 */ /* 0x000fe20000ffe4ff */
[----:B----4-:R-:W-:Y:S01]  /*1340*/  FADD.FTZ R63, R54, R63 ;  /* 0x0000003f363f7221 */ /* 0x010fe20000010000 */
[----:B-----5:R-:W-:Y:S01]  /*1350*/  FADD.FTZ R62, R55, R62 ;  /* 0x0000003e373e7221 */ /* 0x020fe20000010000 */
[----:B------:R-:W-:Y:S01]  /*1360*/  FADD.FTZ R7, R50, R7 ;  /* 0x0000000732077221 */ /* 0x000fe20000010000 */
[----:B------:R-:W-:Y:S01]  /*1370*/  FADD.FTZ R78, R53, R78 ;  /* 0x0000004e354e7221 */ /* 0x000fe20000010000 */
[----:B------:R-:W-:Y:S01]  /*1380*/  FADD.FTZ R38, R57, R38 ;  /* 0x0000002639267221 */ /* 0x000fe20000010000 */
[----:B------:R-:W-:Y:S01]  /*1390*/  FADD.FTZ R30, R59, R30 ;  /* 0x0000001e3b1e7221 */ /* 0x000fe20000010000 */
[----:B------:R-:W-:Y:S01]  /*13a0*/  FADD.FTZ R22, R93, R22 ;  /* 0x000000165d167221 */ /* 0x000fe20000010000 */
[----:B--2---:R-:W-:Y:S01]  /*13b0*/  FADD.FTZ R89, R52, R89 ;  /* 0x0000005934597221 */ /* 0x004fe20000010000 */
[----:B---3--:R-:W-:Y:S01]  /*13c0*/  FADD.FTZ R86, R51, R86 ;  /* 0x0000005633567221 */ /* 0x008fe20000010000 */
[----:B------:R-:W-:Y:S06]  /*13d0*/  @!P0 BRA `(.L_x_2) ;  /* 0xfffffff400508947 */ /* 0x000fec000383ffff */
.L_x_1:
[----:B------:R-:W0:Y:S01]  /*13e0*/  S2R R15, SR_TID.X ;  /* 0x00000000000f7919 */ /* 0x000e220000002100 */
[----:B------:R-:W1:Y:S01]  /*13f0*/  S2UR UR6, SR_CgaCtaId ;  /* 0x00000000000679c3 */ /* 0x000e620000008800 */
[----:B------:R-:W-:Y:S01]  /*1400*/  ULDC UR10, c[0x0][0x390] ;  /* 0x0000e400000a7ab9 */ /* 0x000fe20000000800 */
[----:B------:R-:W-:Y:S01]  /*1410*/  UMOV UR4, 0x400 ;  /* 0x0000040000047882 */ /* 0x000fe20000000000 */
[----:B------:R-:W-:Y:S01]  /*1420*/  FMUL.FTZ R89, R89, UR10 ;  /* 0x0000000a59597c20 */ /* 0x000fe20008410000 */
[----:B------:R-:W-:Y:S01]  /*1430*/  FMUL.FTZ R54, R61, UR10 ;  /* 0x0000000a3d367c20 */ /* 0x000fe20008410000 */
[----:B------:R-:W-:Y:S01]  /*1440*/  FMUL.FTZ R55, R42, UR10 ;  /* 0x0000000a2a377c20 */ /* 0x000fe20008410000 */
[----:B------:R-:W-:Y:S01]  /*1450*/  FMUL.FTZ R58, R41, UR10 ;  /* 0x0000000a293a7c20 */ /* 0x000fe20008410000 */
[----:B------:R-:W-:Y:S01]  /*1460*/  FMUL.FTZ R36, R36, UR10 ;  /* 0x0000000a24247c20 */ /* 0x000fe20008410000 */
[----:B------:R-:W-:Y:S01]  /*1470*/  FMUL.FTZ R35, R35, UR10 ;  /* 0x0000000a23237c20 */ /* 0x000fe20008410000 */
[----:B------:R-:W-:Y:S01]  /*1480*/  FMUL.FTZ R56, R43, UR10 ;  /* 0x0000000a2b387c20 */ /* 0x000fe20008410000 */
[----:B------:R-:W-:Y:S01]  /*1490*/  F2FP.F16.F32.PACK_AB R43, R54, R89 ;  /* 0x00000059362b723e */ /* 0x000fe200000000ff */
[----:B------:R-:W-:Y:S01]  /*14a0*/  FMUL.FTZ R7, R7, UR10 ;  /* 0x0000000a07077c20 */ /* 0x000fe20008410000 */
[----:B------:R-:W-:Y:S01]  /*14b0*/  F2FP.F16.F32.PACK_AB R54, R58, R55 ;  /* 0x000000373a36723e */ /* 0x000fe200000000ff */
[----:B------:R-:W-:Y:S01]  /*14c0*/  FMUL.FTZ R55, R33, UR10 ;  /* 0x0000000a21377c20 */ /* 0x000fe20008410000 */
[----:B------:R-:W-:Y:S01]  /*14d0*/  FMUL.FTZ R84, R84, UR10 ;  /* 0x0000000a54547c20 */ /* 0x000fe20008410000 */
[----:B------:R-:W-:Y:S01]  /*14e0*/  FMUL.FTZ R83, R83, UR10 ;  /* 0x0000000a53537c20 */ /* 0x000fe20008410000 */
[----:B------:R-:W-:Y:S01]  /*14f0*/  F2FP.F16.F32.PACK_AB R33, R35, R36 ;  /* 0x000000242321723e */ /* 0x000fe200000000ff */
[----:B------:R-:W-:Y:S01]  /*1500*/  FMUL.FTZ R75, R75, UR10 ;  /* 0x0000000a4b4b7c20 */ /* 0x000fe20008410000 */
[----:B------:R-:W-:Y:S01]  /*1510*/  FMUL.FTZ R80, R80, UR10 ;  /* 0x0000000a50507c20 */ /* 0x000fe20008410000 */
[----:B------:R-:W-:Y:S01]  /*1520*/  FMUL.FTZ R79, R79, UR10 ;  /* 0x0000000a4f4f7c20 */ /* 0x000fe20008410000 */
[----:B------:R-:W-:Y:S01]  /*1530*/  FMUL.FTZ R49, R74, UR10 ;  /* 0x0000000a4a317c20 */ /* 0x000fe20008410000 */
[----:B------:R-:W-:Y:S01]  /*1540*/  FMUL.FTZ R50, R73, UR10 ;  /* 0x0000000a49327c20 */ /* 0x000fe20008410000 */
[----:B------:R-:W-:Y:S01]  /*1550*/  FMUL.FTZ R72, R72, UR10 ;  /* 0x0000000a48487c20 */ /* 0x000fe20008410000 */
[----:B------:R-:W-:Y:S01]  /*1560*/  FMUL.FTZ R71, R71, UR10 ;  /* 0x0000000a47477c20 */ /* 0x000fe20008410000 */
[----:B-1----:R-:W-:Y:S01]  /*1570*/  ULEA UR4, UR6, UR4, 0x18 ;  /* 0x0000000406047291 */ /* 0x002fe2000f8ec03f */
[----:B------:R-:W-:Y:S01]  /*1580*/  FMUL.FTZ R51, R78, UR10 ;  /* 0x0000000a4e337c20 */ /* 0x000fe20008410000 */
[----:B------:R-:W-:Y:S01]  /*1590*/  FMUL.FTZ R52, R69, UR10 ;  /* 0x0000000a45347c20 */ /* 0x000fe20008410000 */
[----:B------:R-:W-:Y:S01]  /*15a0*/  FMUL.FTZ R68, R68, UR10 ;  /* 0x0000000a44447c20 */ /* 0x000fe20008410000 */
[----:B------:R-:W-:Y:S01]  /*15b0*/  FMUL.FTZ R67, R67, UR10 ;  /* 0x0000000a43437c20 */ /* 0x000fe20008410000 */
[----:B------:R-:W-:Y:S01]  /*15c0*/  FMUL.FTZ R53, R60, UR10 ;  /* 0x0000000a3c357c20 */ /* 0x000fe20008410000 */
[----:B------:R-:W-:Y:S01]  /*15d0*/  LEA R35, R5, UR4, 0x1 ;  /* 0x0000000405237c11 */ /* 0x000fe2000f8e08ff */
[----:B------:R-:W-:Y:S01]  /*15e0*/  FMUL.FTZ R66, R66, UR10 ;  /* 0x0000000a42427c20 */ /* 0x000fe20008410000 */
[----:B0-----:R-:W-:Y:S01]  /*15f0*/  SHF.R.S32.HI R44, RZ, 0x1f, R15 ;  /* 0x0000001fff2c7819 */ /* 0x001fe2000001140f */
[----:B------:R-:W-:Y:S01]  /*1600*/  FMUL.FTZ R65, R65, UR10 ;  /* 0x0000000a41417c20 */ /* 0x000fe20008410000 */
[----:B------:R-:W-:Y:S01]  /*1610*/  IADD3 R36, R35, 0x40, RZ ;  /* 0x0000004023247810 */ /* 0x000fe20007ffe0ff */
[----:B------:R-:W-:Y:S01]  /*1620*/  FMUL.FTZ R64, R64, UR10 ;  /* 0x0000000a40407c20 */ /* 0x000fe20008410000 */
[CC--:B------:R-:W-:Y:S01]  /*1630*/  LEA.HI R3, R44.reuse, R15.reuse, RZ, 0x3 ;  /* 0x0000000f2c037211 */ /* 0x0c0fe200078f18ff */
[----:B------:R-:W-:Y:S01]  /*1640*/  FMUL.FTZ R63, R63, UR10 ;  /* 0x0000000a3f3f7c20 */ /* 0x000fe20008410000 */
[-C--:B------:R-:W-:Y:S01]  /*1650*/  LEA.HI R6, R44, R15.reuse, RZ, 0x2 ;  /* 0x0000000f2c067211 */ /* 0x080fe200078f10ff */
[----:B------:R-:W-:Y:S01]  /*1660*/  FMUL.FTZ R40, R40, UR10 ;  /* 0x0000000a28287c20 */ /* 0x000fe20008410000 */
[----:B------:R-:W-:Y:S01]  /*1670*/  LOP3.LUT R46, R3, 0x1ffffff8, RZ, 0xc0, !PT ;  /* 0x1ffffff8032e7812 */ /* 0x000fe200078ec0ff */
[----:B------:R-:W-:Y:S01]  /*1680*/  FMUL.FTZ R39, R39, UR10 ;  /* 0x0000000a27277c20 */ /* 0x000fe20008410000 */
[----:B------:R-:W-:Y:S01]  /*1690*/  SHF.R.S32.HI R3, RZ, 0x3, R3 ;  /* 0x00000003ff037819 */ /* 0x000fe20000011403 */
[----:B------:R-:W-:Y:S01]  /*16a0*/  FMUL.FTZ R62, R62, UR10 ;  /* 0x0000000a3e3e7c20 */ /* 0x000fe20008410000 */
[--C-:B------:R-:W-:Y:S01]  /*16b0*/  SHF.R.S32.HI R45, RZ, 0x2, R6.reuse ;  /* 0x00000002ff2d7819 */ /* 0x100fe20000011406 */
[----:B------:R-:W-:Y:S01]  /*16c0*/  FMUL.FTZ R37, R37, UR10 ;  /* 0x0000000a25257c20 */ /* 0x000fe20008410000 */
[----:B------:R-:W-:Y:S01]  /*16d0*/  SHF.R.S32.HI R6, RZ, 0x1f, R6 ;  /* 0x0000001fff067819 */ /* 0x000fe20000011406 */
[----:B------:R-:W-:Y:S01]  /*16e0*/  IMAD.SHL.U32 R48, R3, 0x40, RZ ;  /* 0x0000004003307824 */ /* 0x000fe200078e00ff */
[----:B------:R-:W-:Y:S01]  /*16f0*/  IADD3 R47, -R46, R15, RZ ;  /* 0x0000000f2e2f7210 */ /* 0x000fe20007ffe1ff */
[----:B------:R-:W-:Y:S01]  /*1700*/  FMUL.FTZ R38, R38, UR10 ;  /* 0x0000000a26267c20 */ /* 0x000fe20008410000 */
[----:B------:R-:W-:Y:S01]  /*1710*/  LEA.HI R46, R6, R45, RZ, 0x3 ;  /* 0x0000002d062e7211 */ /* 0x000fe200078f18ff */
[----:B------:R-:W-:Y:S01]  /*1720*/  FMUL.FTZ R29, R29, UR10 ;  /* 0x0000000a1d1d7c20 */ /* 0x000fe20008410000 */
[----:B------:R-:W-:Y:S01]  /*1730*/  SHF.L.U32 R6, R47, 0x3, RZ ;  /* 0x000000032f067819 */ /* 0x000fe200000006ff */
[----:B------:R-:W-:Y:S01]  /*1740*/  FMUL.FTZ R28, R28, UR10 ;  /* 0x0000000a1c1c7c20 */ /* 0x000fe20008410000 */
[----:B------:R-:W-:Y:S01]  /*1750*/  LOP3.LUT R47, R48, 0x1c0, RZ, 0xc0, !PT ;  /* 0x000001c0302f7812 */ /* 0x000fe200078ec0ff */
[----:B------:R-:W-:Y:S01]  /*1760*/  FMUL.FTZ R27, R27, UR10 ;  /* 0x0000000a1b1b7c20 */ /* 0x000fe20008410000 */
[----:B------:R-:W-:Y:S01]  /*1770*/  LOP3.LUT R46, R46, 0xfffffff8, RZ, 0xc0, !PT ;  /* 0xfffffff82e2e7812 */ /* 0x000fe200078ec0ff */
[----:B------:R-:W-:Y:S01]  /*1780*/  FMUL.FTZ R34, R34, UR10 ;  /* 0x0000000a22227c20 */ /* 0x000fe20008410000 */
[----:B------:R-:W-:Y:S01]  /*1790*/  LOP3.LUT R48, R47, 0x38, R6, 0xf8, !PT ;  /* 0x000000382f307812 */ /* 0x000fe200078ef806 */
[----:B------:R-:W-:Y:S01]  /*17a0*/  FMUL.FTZ R57, R31, UR10 ;  /* 0x0000000a1f397c20 */ /* 0x000fe20008410000 */
[----:B------:R-:W-:Y:S01]  /*17b0*/  SHF.R.U32.HI R47, RZ, 0x3, R47 ;  /* 0x00000003ff2f7819 */ /* 0x000fe2000001162f */
[----:B------:R-:W-:Y:S01]  /*17c0*/  FMUL.FTZ R26, R26, UR10 ;  /* 0x0000000a1a1a7c20 */ /* 0x000fe20008410000 */
[----:B------:R-:W-:Y:S01]  /*17d0*/  LEA.HI R15, R44, R15, RZ, 0x6 ;  /* 0x0000000f2c0f7211 */ /* 0x000fe200078f30ff */
[----:B------:R-:W-:Y:S01]  /*17e0*/  FMUL.FTZ R44, R85, UR10 ;  /* 0x0000000a552c7c20 */ /* 0x000fe20008410000 */
[----:B------:R-:W-:Y:S01]  /*17f0*/  IADD3 R46, R45, -R46, RZ ;  /* 0x8000002e2d2e7210 */ /* 0x000fe20007ffe0ff */
[----:B------:R-:W-:Y:S01]  /*1800*/  FMUL.FTZ R45, R82, UR10 ;  /* 0x0000000a522d7c20 */ /* 0x000fe20008410000 */
[----:B------:R-:W-:Y:S01]  /*1810*/  LOP3.LUT R48, R48, R47, RZ, 0x3c, !PT ;  /* 0x0000002f30307212 */ /* 0x000fe200078e3cff */
[----:B------:R-:W-:Y:S01]  /*1820*/  FMUL.FTZ R47, R86, UR10 ;  /* 0x0000000a562f7c20 */ /* 0x000fe20008410000 */
[----:B------:R-:W-:Y:S01]  /*1830*/  SHF.R.S32.HI R15, RZ, 0x6, R15 ;  /* 0x00000006ff0f7819 */ /* 0x000fe2000001140f */
[----:B------:R-:W-:Y:S01]  /*1840*/  FMUL.FTZ R25, R25, UR10 ;  /* 0x0000000a19197c20 */ /* 0x000fe20008410000 */
[----:B------:R-:W-:Y:S01]  /*1850*/  LOP3.LUT P0, RZ, R46, 0x4, RZ, 0xc0, !PT ;  /* 0x000000042eff7812 */ /* 0x000fe2000780c0ff */
[----:B------:R-:W-:Y:S01]  /*1860*/  FMUL.FTZ R46, R81, UR10 ;  /* 0x0000000a512e7c20 */ /* 0x000fe20008410000 */
[----:B------:R-:W-:Y:S01]  /*1870*/  F2FP.F16.F32.PACK_AB R7, R44, R7 ;  /* 0x000000072c07723e */ /* 0x000fe200000000ff */
[----:B------:R-:W-:-:S02]  /*1880*/  IMAD R15, R15, 0x200, R48 ;  /* 0x000002000f0f7824 */ /* 0x000fc400078e0230 */
[----:B------:R-:W-:Y:S01]  /*1890*/  FMUL.FTZ R48, R77, UR10 ;  /* 0x0000000a4d307c20 */ /* 0x000fe20008410000 */
[----:B------:R-:W-:Y:S01]  /*18a0*/  F2FP.F16.F32.PACK_AB R44, R83, R84 ;  /* 0x00000054532c723e */ /* 0x000fe200000000ff */
[----:B------:R-:W-:Y:S01]  /*18b0*/  FMUL.FTZ R24, R24, UR10 ;  /* 0x0000000a18187c20 */ /* 0x000fe20008410000 */
[----:B------:R-:W-:Y:S01]  /*18c0*/  F2FP.F16.F32.PACK_AB R45, R46, R45 ;  /* 0x0000002d2e2d723e */ /* 0x000fe200000000ff */
[----:B------:R-:W-:Y:S01]  /*18d0*/  STS [R35], R7 ;  /* 0x0000000723007388 */ /* 0x000fe20000000800 */
[----:B------:R-:W-:Y:S01]  /*18e0*/  F2FP.F16.F32.PACK_AB R47, R48, R47 ;  /* 0x0000002f302f723e */ /* 0x000fe200000000ff */
[----:B------:R-:W-:Y:S01]  /*18f0*/  FMUL.FTZ R48, R76, UR10 ;  /* 0x0000000a4c307c20 */ /* 0x000fe20008410000 */
[----:B------:R-:W-:Y:S01]  /*1900*/  F2FP.F16.F32.PACK_AB R46, R79, R80 ;  /* 0x000000504f2e723e */ /* 0x000fe200000000ff */
[----:B------:R-:W-:Y:S01]  /*1910*/  STS [R35+0x400], R44 ;  /* 0x0004002c23007388 */ /* 0x000fe20000000800 */
[----:B------:R-:W-:Y:S01]  /*1920*/  @P0 IADD3 R36, R35, -0x40, RZ ;  /* 0xffffffc023240810 */ /* 0x000fe20007ffe0ff */
[----:B------:R-:W-:Y:S01]  /*1930*/  FMUL.FTZ R23, R23, UR10 ;  /* 0x0000000a17177c20 */ /* 0x000fe20008410000 */
[----:B------:R-:W-:Y:S01]  /*1940*/  F2FP.F16.F32.PACK_AB R48, R75, R48 ;  /* 0x000000304b30723e */ /* 0x000fe200000000ff */
[----:B------:R-:W-:Y:S01]  /*1950*/  FMUL.FTZ R30, R30, UR10 ;  /* 0x0000000a1e1e7c20 */ /* 0x000fe20008410000 */
[----:B------:R-:W-:Y:S01]  /*1960*/  F2FP.F16.F32.PACK_AB R49, R50, R49 ;  /* 0x000000313231723e */ /* 0x000fe200000000ff */
[----:B------:R0:W-:Y:S01]  /*1970*/  STS [R36], R47 ;  /* 0x0000002f24007388 */ /* 0x0001e20000000800 */
[----:B------:R-:W-:Y:S01]  /*1980*/  F2FP.F16.F32.PACK_AB R50, R71, R72 ;  /* 0x000000484732723e */ /* 0x000fe200000000ff */
[----:B------:R-:W-:Y:S01]  /*1990*/  FMUL.FTZ R21, R21, UR10 ;  /* 0x0000000a15157c20 */ /* 0x000fe20008410000 */
[----:B------:R-:W-:Y:S01]  /*19a0*/  F2FP.F16.F32.PACK_AB R51, R52, R51 ;  /* 0x000000333433723e */ /* 0x000fe200000000ff */
[----:B------:R-:W-:Y:S01]  /*19b0*/  STS [R36+0x400], R48 ;  /* 0x0004003024007388 */ /* 0x000fe20000000800 */
[----:B------:R-:W-:Y:S01]  /*19c0*/  F2FP.F16.F32.PACK_AB R52, R67, R68 ;  /* 0x000000444334723e */ /* 0x000fe200000000ff */
[----:B------:R-:W-:Y:S01]  /*19d0*/  FMUL.FTZ R20, R20, UR10 ;  /* 0x0000000a14147c20 */ /* 0x000fe20008410000 */
[----:B------:R-:W-:Y:S01]  /*19e0*/  F2FP.F16.F32.PACK_AB R53, R56, R53 ;  /* 0x000000353835723e */ /* 0x000fe200000000ff */
[----:B------:R-:W-:Y:S01]  /*19f0*/  FMUL.FTZ R56, R32, UR10 ;  /* 0x0000000a20387c20 */ /* 0x000fe20008410000 */
[----:B------:R-:W-:Y:S01]  /*1a00*/  F2FP.F16.F32.PACK_AB R41, R65, R66 ;  /* 0x000000424129723e */ /* 0x000fe200000000ff */
[----:B------:R-:W-:Y:S01]  /*1a10*/  FMUL.FTZ R19, R19, UR10 ;  /* 0x0000000a13137c20 */ /* 0x000fe20008410000 */
[----:B------:R-:W-:Y:S01]  /*1a20*/  F2FP.F16.F32.PACK_AB R42, R63, R64 ;  /* 0x000000403f2a723e */ /* 0x000fe200000000ff */
[----:B------:R-:W-:Y:S01]  /*1a30*/  STS [R35+0x1000], R45 ;  /* 0x0010002d23007388 */ /* 0x000fe20000000800 */
[----:B------:R-:W-:Y:S01]  /*1a40*/  F2FP.F16.F32.PACK_AB R31, R39, R40 ;  /* 0x00000028271f723e */ /* 0x000fe200000000ff */
[----:B------:R-:W-:Y:S01]  /*1a50*/  FMUL.FTZ R22, R22, UR10 ;  /* 0x0000000a16167c20 */ /* 0x000fe20008410000 */
[----:B------:R-:W-:Y:S01]  /*1a60*/  F2FP.F16.F32.PACK_AB R32, R37, R62 ;  /* 0x0000003e2520723e */ /* 0x000fe200000000ff */
[----:B------:R-:W-:Y:S01]  /*1a70*/  STS [R35+0x1400], R46 ;  /* 0x0014002e23007388 */ /* 0x000fe20000000800 */
[----:B------:R-:W-:Y:S01]  /*1a80*/  FMUL.FTZ R13, R13, UR10 ;  /* 0x0000000a0d0d7c20 */ /* 0x000fe20008410000 */
[----:B------:R-:W-:Y:S01]  /*1a90*/  FMUL.FTZ R12, R12, UR10 ;  /* 0x0000000a0c0c7c20 */ /* 0x000fe20008410000 */
[----:B------:R-:W-:Y:S01]  /*1aa0*/  FMUL.FTZ R11, R11, UR10 ;  /* 0x0000000a0b0b7c20 */ /* 0x000fe20008410000 */
        /* <DEDUP_REMOVED lines=18> */
[----:B------:R-:W-:Y:S01]  /*1bd0*/  BSSY B0, `(.L_x_3) ;  /* 0x0000050000007945 */ /* 0x000fe20003800000 */
[----:B------:R-:W-:Y:S01]  /*1be0*/  F2FP.F16.F32.PACK_AB R23, R23, R24 ;  /* 0x000000181717723e */ /* 0x000fe200000000ff */
[----:B------:R-:W-:Y:S01]  /*1bf0*/  STS [R36+0x2400], R53 ;  /* 0x0024003524007388 */ /* 0x000fe20000000800 */
[----:B------:R-:W-:Y:S01]  /*1c00*/  F2FP.F16.F32.PACK_AB R30, R21, R30 ;  /* 0x0000001e151e723e */ /* 0x000fe200000000ff */
[----:B0-----:R-:W-:Y:S01]  /*1c10*/  VIADD R47, R6, 0x80 ;  /* 0x00000080062f7836 */ /* 0x001fe20000000000 */
[----:B------:R-:W-:Y:S01]  /*1c20*/  F2FP.F16.F32.PACK_AB R19, R19, R20 ;  /* 0x000000141313723e */ /* 0x000fe200000000ff */
[----:B------:R0:W-:Y:S01]  /*1c30*/  STS [R35+0x3000], R41 ;  /* 0x0030002923007388 */ /* 0x0001e20000000800 */
[----:B------:R-:W-:Y:S01]  /*1c40*/  F2FP.F16.F32.PACK_AB R22, R13, R22 ;  /* 0x000000160d16723e */ /* 0x000fe200000000ff */
[----:B------:R-:W1:Y:S01]  /*1c50*/  LDC.64 R20, c[0x0][0x448] ;  /* 0x00011200ff147b82 */ /* 0x000e620000000a00 */
[----:B------:R-:W-:Y:S01]  /*1c60*/  F2FP.F16.F32.PACK_AB R26, R11, R12 ;  /* 0x0000000c0b1a723e */ /* 0x000fe200000000ff */
[----:B------:R-:W-:Y:S01]  /*1c70*/  STS [R35+0x3400], R42 ;  /* 0x0034002a23007388 */ /* 0x000fe20000000800 */
[----:B------:R-:W-:-:S02]  /*1c80*/  F2FP.F16.F32.PACK_AB R24, R17, R18 ;  /* 0x000000121118723e */ /* 0x000fc400000000ff */
[----:B------:R-:W-:Y:S01]  /*1c90*/  F2FP.F16.F32.PACK_AB R91, R91, R16 ;  /* 0x000000105b5b723e */ /* 0x000fe200000000ff */
[----:B------:R-:W-:Y:S01]  /*1ca0*/  STS [R36+0x3000], R54 ;  /* 0x0030003624007388 */ /* 0x000fe20000000800 */
[----:B------:R-:W-:Y:S01]  /*1cb0*/  F2FP.F16.F32.PACK_AB R28, R9, R10 ;  /* 0x0000000a091c723e */ /* 0x000fe200000000ff */
[----:B0-----:R-:W0:Y:S01]  /*1cc0*/  LDC.64 R40, c[0x0][0x460] ;  /* 0x00011800ff287b82 */ /* 0x001e220000000a00 */
[----:B------:R-:W-:Y:S01]  /*1cd0*/  F2FP.F16.F32.PACK_AB R5, R5, R8 ;  /* 0x000000080505723e */ /* 0x000fe200000000ff */
[----:B------:R-:W-:Y:S01]  /*1ce0*/  STS [R36+0x3400], R31 ;  /* 0x0034001f24007388 */ /* 0x000fe20000000800 */
[----:B------:R-:W-:Y:S01]  /*1cf0*/  LEA R44, R15, UR4, 0x1 ;  /* 0x000000040f2c7c11 */ /* 0x000fe2000f8e08ff */
[----:B------:R-:W-:Y:S01]  /*1d00*/  USHF.R.S32.HI UR4, URZ, 0x1f, UR5 ;  /* 0x0000001f3f047899 */ /* 0x000fe20008011405 */
[----:B------:R-:W-:Y:S01]  /*1d10*/  SHF.R.S32.HI R7, RZ, 0x1f, R6 ;  /* 0x0000001fff077819 */ /* 0x000fe20000011406 */
[----:B------:R-:W-:Y:S01]  /*1d20*/  STS [R35+0x4000], R32 ;  /* 0x0040002023007388 */ /* 0x000fe20000000800 */
[----:B------:R-:W-:-:S02]  /*1d30*/  SHF.R.S32.HI R45, RZ, 0x1f, R3 ;  /* 0x0000001fff2d7819 */ /* 0x000fc40000011403 */
[C---:B------:R-:W-:Y:S01]  /*1d40*/  IADD3 R46, R6.reuse, 0x40, RZ ;  /* 0x00000040062e7810 */ /* 0x040fe20007ffe0ff */
[----:B------:R-:W-:Y:S01]  /*1d50*/  STS [R35+0x4400], R33 ;  /* 0x0044002123007388 */ /* 0x000fe20000000800 */
[----:B------:R-:W-:-:S03]  /*1d60*/  IADD3 R48, R6, 0xc0, RZ ;  /* 0x000000c006307810 */ /* 0x000fc60007ffe0ff */
[----:B------:R-:W-:Y:S04]  /*1d70*/  STS [R36+0x4000], R29 ;  /* 0x0040001d24007388 */ /* 0x000fe80000000800 */
[----:B------:R-:W-:Y:S04]  /*1d80*/  STS [R36+0x4400], R27 ;  /* 0x0044001b24007388 */ /* 0x000fe80000000800 */
[----:B------:R-:W-:Y:S04]  /*1d90*/  STS [R35+0x5000], R34 ;  /* 0x0050002223007388 */ /* 0x000fe80000000800 */
[----:B------:R-:W-:Y:S04]  /*1da0*/  STS [R35+0x5400], R56 ;  /* 0x0054003823007388 */ /* 0x000fe80000000800 */
[----:B------:R-:W-:Y:S04]  /*1db0*/  STS [R36+0x5000], R25 ;  /* 0x0050001924007388 */ /* 0x000fe80000000800 */
[----:B------:R-:W-:Y:S04]  /*1dc0*/  STS [R36+0x5400], R23 ;  /* 0x0054001724007388 */ /* 0x000fe80000000800 */
[----:B------:R-:W-:Y:S04]  /*1dd0*/  STS [R35+0x6000], R30 ;  /* 0x0060001e23007388 */ /* 0x000fe80000000800 */
[----:B------:R-:W-:Y:S04]  /*1de0*/  STS [R35+0x6400], R19 ;  /* 0x0064001323007388 */ /* 0x000fe80000000800 */
[----:B------:R1:W-:Y:S04]  /*1df0*/  STS [R36+0x6000], R22 ;  /* 0x0060001624007388 */ /* 0x0003e80000000800 */
[----:B------:R-:W-:Y:S04]  /*1e00*/  STS [R36+0x6400], R26 ;  /* 0x0064001a24007388 */ /* 0x000fe80000000800 */
[----:B------:R2:W-:Y:S01]  /*1e10*/  STS [R35+0x7000], R24 ;  /* 0x0070001823007388 */ /* 0x0005e20000000800 */
[----:B-1----:R-:W-:-:S03]  /*1e20*/  IMAD.WIDE.U32 R22, R20, UR5, R6 ;  /* 0x0000000514167c25 */ /* 0x002fc6000f8e0006 */
[----:B------:R-:W-:Y:S01]  /*1e30*/  STS [R35+0x7400], R91 ;  /* 0x0074005b23007388 */ /* 0x000fe20000000800 */
[----:B------:R-:W-:-:S03]  /*1e40*/  IADD3 R4, P0, R4, R22, RZ ;  /* 0x0000001604047210 */ /* 0x000fc60007f1e0ff */
[----:B------:R-:W-:Y:S01]  /*1e50*/  STS [R36+0x7000], R28 ;  /* 0x0070001c24007388 */ /* 0x000fe20000000800 */
[----:B------:R-:W-:Y:S02]  /*1e60*/  VIADD R22, R3, 0x20 ;  /* 0x0000002003167836 */ /* 0x000fe40000000000 */
[----:B--2---:R-:W-:Y:S01]  /*1e70*/  IMAD R24, R20, UR4, RZ ;  /* 0x0000000414187c24 */ /* 0x004fe2000f8e02ff */
[----:B------:R1:W-:Y:S01]  /*1e80*/  STS [R36+0x7400], R5 ;  /* 0x0074000524007388 */ /* 0x0003e20000000800 */
[----:B------:R-:W-:Y:S01]  /*1e90*/  USHF.R.S32.HI UR4, URZ, 0x1f, UR7 ;  /* 0x0000001f3f047899 */ /* 0x000fe20008011407 */
[----:B------:R-:W-:Y:S01]  /*1ea0*/  BAR.SYNC.DEFER_BLOCKING 0x0 ;  /* 0x0000000000007b1d */ /* 0x000fe20000010000 */
[----:B-1----:R-:W-:Y:S01]  /*1eb0*/  IMAD R5, R21, UR5, R24 ;  /* 0x0000000515057c24 */ /* 0x002fe2000f8e0218 */
[----:B------:R-:W-:-:S03]  /*1ec0*/  IADD3 R24, R0, -UR5, RZ ;  /* 0x8000000500187c10 */ /* 0x000fc6000fffe0ff */
[----:B0-----:R-:W-:Y:S01]  /*1ed0*/  IMAD R0, R40, UR4, RZ ;  /* 0x0000000428007c24 */ /* 0x001fe2000f8e02ff */
[-C--:B------:R-:W-:Y:S02]  /*1ee0*/  ISETP.GE.AND P1, PT, R3, R24.reuse, PT ;  /* 0x000000180300720c */ /* 0x080fe40003f26270 */
[----:B------:R-:W-:Y:S01]  /*1ef0*/  IADD3.X R5, R2, R23, R5, P0, !PT ;  /* 0x0000001702057210 */ /* 0x000fe200007fe405 */
[----:B------:R-:W-:Y:S01]  /*1f00*/  IMAD R23, R41, UR7, R0 ;  /* 0x0000000729177c24 */ /* 0x000fe2000f8e0200 */
[----:B------:R-:W-:Y:S01]  /*1f10*/  ISETP.GE.AND P0, PT, R22, R24, PT ;  /* 0x000000181600720c */ /* 0x000fe20003f06270 */
[----:B------:R-:W-:-:S05]  /*1f20*/  IMAD.WIDE.U32 R40, R40, UR7, R4 ;  /* 0x0000000728287c25 */ /* 0x000fca000f8e0004 */
[----:B------:R-:W-:Y:S01]  /*1f30*/  IADD3 R23, R41, R23, RZ ;  /* 0x0000001729177210 */ /* 0x000fe20007ffe0ff */
[----:B------:R0:W1:Y:S04]  /*1f40*/  LDS.128 R16, [R44+0x1000] ;  /* 0x001000002c107984 */ /* 0x0000680000000c00 */
[----:B------:R0:W2:Y:S04]  /*1f50*/  LDS.128 R12, [R44+0x3000] ;  /* 0x003000002c0c7984 */ /* 0x0000a80000000c00 */
[----:B------:R0:W3:Y:S01]  /*1f60*/  LDS.128 R8, [R44+0x5000] ;  /* 0x005000002c087984 */ /* 0x0000e20000000c00 */
[----:B------:R-:W-:Y:S05]  /*1f70*/  @P1 BRA `(.L_x_4) ;  /* 0x0000000000541947 */ /* 0x000fea0003800000 */
[----:B------:R-:W-:Y:S01]  /*1f80*/  ULDC UR4, c[0x0][0x2d0] ;  /* 0x0000b40000047ab9 */ /* 0x000fe20000000800 */
[----:B------:R-:W4:Y:S01]  /*1f90*/  LDS.128 R24, [R44+0x2000] ;  /* 0x002000002c187984 */ /* 0x000f220000000c00 */
[----:B------:R-:W-:Y:S01]  /*1fa0*/  ISETP.GE.AND P1, PT, R6, UR4, PT ;  /* 0x0000000406007c0c */ /* 0x000fe2000bf26270 */
[-C--:B------:R-:W-:Y:S01]  /*1fb0*/  IMAD R0, R45, R20.reuse, RZ ;  /* 0x000000142d007224 */ /* 0x080fe200078e02ff */
[----:B------:R-:W-:Y:S01]  /*1fc0*/  ISETP.GE.AND P2, PT, R46, UR4, PT ;  /* 0x000000042e007c0c */ /* 0x000fe2000bf46270 */
[----:B------:R-:W5:Y:S01]  /*1fd0*/  LDS.128 R28, [R44+0x4000] ;  /* 0x004000002c1c7984 */ /* 0x000f620000000c00 */
[----:B------:R-:W-:Y:S01]  /*1fe0*/  IMAD.MOV.U32 R22, RZ, RZ, R40 ;  /* 0x000000ffff167224 */ /* 0x000fe200078e0028 */
[----:B------:R-:W-:Y:S01]  /*1ff0*/  ISETP.GE.AND P3, PT, R47, UR4, PT ;  /* 0x000000042f007c0c */ /* 0x000fe2000bf66270 */
[C---:B------:R-:W-:Y:S01]  /*2000*/  IMAD R43, R3.reuse, R21, R0 ;  /* 0x00000015032b7224 */ /* 0x040fe200078e0200 */
[----:B------:R-:W0:Y:S01]  /*2010*/  LDS.128 R32, [R44+0x6000] ;  /* 0x006000002c207984 */ /* 0x000e220000000c00 */
[----:B------:R-:W-:Y:S01]  /*2020*/  IMAD.WIDE.U32 R4, R3, R20, R22 ;  /* 0x0000001403047225 */ /* 0x000fe200078e0016 */
[----:B------:R-:W-:Y:S01]  /*2030*/  ISETP.GE.AND P4, PT, R48, UR4, PT ;  /* 0x0000000430007c0c */ /* 0x000fe2000bf86270 */
[----:B------:R-:W-:-:S03]  /*2040*/  ULDC.64 UR6, c[0x0][0x3e8] ;  /* 0x0000fa0000067ab9 */ /* 0x000fc60000000a00 */
[----:B------:R-:W1:Y:S01]  /*2050*/  @!P1 LDS.128 R36, [R44] ;  /* 0x000000002c249984 */ /* 0x000e620000000c00 */
[----:B------:R-:W-:Y:S02]  /*2060*/  IADD3 R5, R5, R43, RZ ;  /* 0x0000002b05057210 */ /* 0x000fe40007ffe0ff */
[----:B------:R-:W-:-:S04]  /*2070*/  LEA R42, P5, R4, UR6, 0x1 ;  /* 0x00000006042a7c11 */ /* 0x000fc8000f8a08ff */
[----:B------:R-:W-:-:S05]  /*2080*/  LEA.HI.X R43, R4, UR7, R5, 0x1, P5 ;  /* 0x00000007042b7c11 */ /* 0x000fca000a8f0c05 */
[----:B----4-:R4:W-:Y:S04]  /*2090*/  @!P2 STG.E.128 desc[UR8][R42.64+0x80], R24 ;  /* 0x000080182a00a986 */ /* 0x0109e8000c101d08 */
[----:B-----5:R4:W-:Y:S04]  /*20a0*/  @!P3 STG.E.128 desc[UR8][R42.64+0x100], R28 ;  /* 0x0001001c2a00b986 */ /* 0x0209e8000c101d08 */
[----:B0-----:R4:W-:Y:S04]  /*20b0*/  @!P4 STG.E.128 desc[UR8][R42.64+0x180], R32 ;  /* 0x000180202a00c986 */ /* 0x0019e8000c101d08 */
[----:B-1----:R4:W-:Y:S02]  /*20c0*/  @!P1 STG.E.128 desc[UR8][R42.64], R36 ;  /* 0x000000242a009986 */ /* 0x0029e4000c101d08 */
.L_x_4:
[----:B------:R-:W-:Y:S05]  /*20d0*/  BSYNC B0 ;  /* 0x0000000000007941 */ /* 0x000fea0003800000 */
.L_x_3:
[----:B----4-:R4:W0:Y:S01]  /*20e0*/  LDS.128 R24, [R44+0x7000] ;  /* 0x007000002c187984 */ /* 0x0108220000000c00 */
[----:B------:R-:W-:Y:S05]  /*20f0*/  @P0 EXIT ;  /* 0x000000000000094d */ /* 0x000fea0003800000 */
[----:B------:R-:W-:Y:S01]  /*2100*/  IADD3 R5, P0, R3, 0x20, RZ ;  /* 0x0000002003057810 */ /* 0x000fe20007f1e0ff */
[----:B------:R-:W-:Y:S01]  /*2110*/  IMAD.MOV.U32 R2, RZ, RZ, R40 ;  /* 0x000000ffff027224 */ /* 0x000fe200078e0028 */
[----:B------:R-:W-:Y:S01]  /*2120*/  ULDC.64 UR6, c[0x0][0x3e8] ;  /* 0x0000fa0000067ab9 */ /* 0x000fe20000000a00 */
[----:B------:R-:W-:Y:S01]  /*2130*/  ULDC UR4, c[0x0][0x2d0] ;  /* 0x0000b40000047ab9 */ /* 0x000fe20000000800 */
[----:B------:R-:W-:Y:S02]  /*2140*/  IADD3.X R3, RZ, R45, RZ, P0, !PT ;  /* 0x0000002dff037210 */ /* 0x000fe400007fe4ff */
[----:B------:R-:W-:Y:S02]  /*2150*/  ISETP.GE.AND P1, PT, R6, UR4, PT ;  /* 0x0000000406007c0c */ /* 0x000fe4000bf26270 */
[----:B------:R-:W-:Y:S01]  /*2160*/  ISETP.GE.AND P2, PT, R46, UR4, PT ;  /* 0x000000042e007c0c */ /* 0x000fe2000bf46270 */
[----:B------:R-:W-:Y:S01]  /*2170*/  IMAD R0, R3, R20, RZ ;  /* 0x0000001403007224 */ /* 0x000fe200078e02ff */
[----:B------:R-:W-:-:S02]  /*2180*/  MOV R3, R23 ;  /* 0x0000001700037202 */ /* 0x000fc40000000f00 */
[----:B------:R-:W-:Y:S01]  /*2190*/  ISETP.GE.AND P3, PT, R47, UR4, PT ;  /* 0x000000042f007c0c */ /* 0x000fe2000bf66270 */
[----:B------:R-:W-:-:S04]  /*21a0*/  IMAD.WIDE.U32 R2, R5, R20, R2 ;  /* 0x0000001405027225 */ /* 0x000fc800078e0002 */
[----:B------:R-:W-:Y:S01]  /*21b0*/  IMAD R5, R5, R21, R0 ;  /* 0x0000001505057224 */ /* 0x000fe200078e0200 */
[----:B------:R-:W-:-:S04]  /*21c0*/  LEA R4, P0, R2, UR6, 0x1 ;  /* 0x0000000602047c11 */ /* 0x000fc8000f8008ff */
[----:B------:R-:W-:-:S04]  /*21d0*/  IADD3 R3, R3, R5, RZ ;  /* 0x0000000503037210 */ /* 0x000fc80007ffe0ff */
[----:B------:R-:W-:Y:S02]  /*21e0*/  LEA.HI.X R5, R2, UR7, R3, 0x1, P0 ;  /* 0x0000000702057c11 */ /* 0x000fe400080f0c03 */
[----:B------:R-:W-:-:S03]  /*21f0*/  ISETP.GE.AND P0, PT, R48, UR4, PT ;  /* 0x0000000430007c0c */ /* 0x000fc6000bf06270 */
[----:B-1----:R1:W-:Y:S04]  /*2200*/  @!P1 STG.E.128 desc[UR8][R4.64], R16 ;  /* 0x0000001004009986 */ /* 0x0023e8000c101d08 */
[----:B--2---:R1:W-:Y:S04]  /*2210*/  @!P2 STG.E.128 desc[UR8][R4.64+0x80], R12 ;  /* 0x0000800c0400a986 */ /* 0x0043e8000c101d08 */
[----:B---3--:R1:W-:Y:S02]  /*2220*/  @!P3 STG.E.128 desc[UR8][R4.64+0x100], R8 ;  /* 0x000100080400b986 */ /* 0x0083e4000c101d08 */
[----:B------:R-:W-:Y:S05]  /*2230*/  @P0 EXIT ;  /* 0x000000000000094d */ /* 0x000fea0003800000 */
[----:B0-----:R-:W-:Y:S01]  /*2240*/  STG.E.128 desc[UR8][R4.64+0x180], R24 ;  /* 0x0001801804007986 */ /* 0x001fe2000c101d08 */
[----:B------:R-:W-:Y:S05]  /*2250*/  EXIT ;  /* 0x000000000000794d */ /* 0x000fea0003800000 */
.L_x_5:
[----:B------:R-:W-:-:S00]  /*2260*/  BRA `(.L_x_5) ;  /* 0xfffffffc00fc7947 */ /* 0x000fc0000383ffff */
[----:B------:R-:W-:-:S00]  /*2270*/  NOP ;  /* 0x0000000000007918 */ /* 0x000fc00000000000 */
        /* <DEDUP_REMOVED lines=8> */
.L_x_1029:


//--------------------- .text._ZN5flash44flash_bwd_dq_dk_dv_loop_seqk_parallel_kernelI23Flash_bwd_kernel_traitsILi256ELi64ELi32ELi8ELi4ELi1ELi2ELb1ELb1EN7cutlass6half_tE19Flash_kernel_traitsILi256ELi64ELi32ELi8ES3_EELb0ELb1ELb0ELb0ELb0ELb0ELb0EEEvNS_16Flash_bwd_paramsE --------------------------
	.section	.text._ZN5flash44flash_bwd_dq_dk_dv_loop_seqk_parallel_kernelI23Flash_bwd_kernel_traitsILi256ELi64ELi32ELi8ELi4ELi1ELi2ELb1ELb1EN7cutlass6half_tE19Flash_kernel_traitsILi256ELi64ELi32ELi8ES3_EELb0ELb1ELb0ELb0ELb0ELb0ELb0EEEvNS_16Flash_bwd_paramsE,"ax",@progbits
	.align	128
        .global         _ZN5flash44flash_bwd_dq_dk_dv_loop_seqk_parallel_kernelI23Flash_bwd_kernel_traitsILi256ELi64ELi32ELi8ELi4ELi1ELi2ELb1ELb1EN7cutlass6half_tE19Flash_kernel_traitsILi256ELi64ELi32ELi8ES3_EELb0ELb1ELb0ELb0ELb0ELb0ELb0EEEvNS_16Flash_bwd_paramsE
        .type           _ZN5flash44flash_bwd_dq_dk_dv_loop_seqk_parallel_kernelI23Flash_bwd_kernel_traitsILi256ELi64ELi32ELi8ELi4ELi1ELi2ELb1ELb1EN7cutlass6half_tE19Flash_kernel_traitsILi256ELi64ELi32ELi8ES3_EELb0ELb1ELb0ELb0ELb0ELb0ELb0EEEvNS_16Flash_bwd_paramsE,@function
        .size           _ZN5flash44flash_bwd_dq_dk_dv_loop_seqk_parallel_kernelI23Flash_bwd_kernel_traitsILi256ELi64ELi32ELi8ELi4ELi1ELi2ELb1ELb1EN7cutlass6half_tE19Flash_kernel_traitsILi256ELi64ELi32ELi8ES3_EELb0ELb1ELb0ELb0ELb0ELb0ELb0EEEvNS_16Flash_bwd_paramsE,(.L_x_1030 - _ZN5flash44flash_bwd_dq_dk_dv_loop_seqk_parallel_kernelI23Flash_bwd_kernel_traitsILi256ELi64ELi32ELi8ELi4ELi1ELi2ELb1ELb1EN7cutlass6half_tE19Flash_kernel_traitsILi256ELi64ELi32ELi8ES3_EELb0ELb1ELb0ELb0ELb0ELb0ELb0EEEvNS_16Flash_bwd_paramsE)
        .other          _ZN5flash44flash_bwd_dq_dk_dv_loop_seqk_parallel_kernelI23Flash_bwd_kernel_traitsILi256ELi64ELi32ELi8ELi4ELi1ELi2ELb1ELb1EN7cutlass6half_tE19Flash_kernel_traitsILi256ELi64ELi32ELi8ES3_EELb0ELb1ELb0ELb0ELb0ELb0ELb0EEEvNS_16Flash_bwd_paramsE,@"STO_CUDA_ENTRY STV_DEFAULT"
_ZN5flash44flash_bwd_dq_dk_dv_loop_seqk_parallel_kernelI23Flash_bwd_kernel_traitsILi256ELi64ELi32ELi8ELi4ELi1ELi2ELb1ELb1EN7cutlass6half_tE19Flash_kernel_traitsILi256ELi64ELi32ELi8ES3_EELb0ELb1ELb0ELb0ELb0ELb0ELb0EEEvNS_16Flash_bwd_paramsE:
.text._ZN5flash44flash_bwd_dq_dk_dv_loop_seqk_parallel_kernelI23Flash_bwd_kernel_traitsILi256ELi64ELi32ELi8ELi4ELi1ELi2ELb1ELb1EN7cutlass6half_tE19Flash_kernel_traitsILi256ELi64ELi32ELi8ES3_EELb0ELb1ELb0ELb0ELb0ELb0ELb0EEEvNS_16Flash_bwd_paramsE:
[----:B------:R-:W1:Y:S08]  /*0000*/  LDC R1, c[0x0][0x28] ;  /* 0x00000a00ff017b82 */ /* 0x000e700000000800 */
[----:B------:R-:W2:Y:S01]  /*0010*/  S2UR UR23, SR_CTAID.X ;  /* 0x00000000001779c3 */ /* 0x000ea20000002500 */
[----:B------:R-:W-:Y:S01]  /*0020*/  ULDC UR4, c[0x0][0x2c8] ;  /* 0x0000b20000047ab9 */ /* 0x000fe20000000800 */
[----:B-1----:R-:W-:Y:S01]  /*0030*/  IADD3 R1, R1, -0x10, RZ ;  /* 0xfffffff001017810 */ /* 0x002fe20007ffe0ff */
[----:B------:R-:W-:-:S04]  /*0040*/  UIADD3 UR5, UR4, 0x1f, URZ ;  /* 0x0000001f04057890 */ /* 0x000fc8000fffe03f */
[----:B------:R-:W-:-:S04]  /*0050*/  USHF.R.S32.HI UR4, URZ, 0x1f, UR5 ;  /* 0x0000001f3f047899 */ /* 0x000fc80008011405 */
[----:B------:R-:W-:-:S04]  /*0060*/  ULEA.HI UR4, UR4, UR5, URZ, 0x5 ;  /* 0x0000000504047291 */ /* 0x000fc8000f8f283f */
[----:B------:R-:W-:-:S04]  /*0070*/  USHF.R.S32.HI UR61, URZ, 0x5, UR4 ;  /* 0x000000053f3d7899 */ /* 0x000fc80008011404 */
[----:B--2---:R-:W-:-:S06]  /*0080*/  UISETP.GE.AND UP0, UPT, UR23, UR61, UPT ;  /* 0x0000003d1700728c */ /* 0x004fcc000bf06270 */
[----:B------:R-:W-:-:S13]  /*0090*/  PLOP3.LUT P0, PT, PT, PT, UP0, 0x80, 0x0 ;  /* 0x000000000000781c */ /* 0x000fda0003f0f008 */
[----:B------:R-:W-:Y:S05]  /*00a0*/  @P0 EXIT ;  /* 0x000000000000094d */ /* 0x000fea0003800000 */
[----:B------:R-:W1:Y:S01]  /*00b0*/  S2R R16, SR_TID.X ;  /* 0x0000000000107919 */ /* 0x000e620000002100 */
[----:B------:R-:W2:Y:S01]  /*00c0*/  S2UR UR4, SR_CgaCtaId ;  /* 0x00000000000479c3 */ /* 0x000ea20000008800 */
[----:B------:R-:W-:Y:S01]  /*00d0*/  UMOV UR5, 0x400 ;  /* 0x0000040000057882 */ /* 0x000fe20000000000 */
[----:B------:R-:W-:Y:S02]  /*00e0*/  IMAD.MOV.U32 R224, RZ, RZ, 0x20 ;  /* 0x00000020ffe07424 */ /* 0x000fe400078e00ff */
[----:B------:R-:W-:Y:S02]  /*00f0*/  IMAD.MOV.U32 R227, RZ, RZ, 0x40 ;  /* 0x00000040ffe37424 */ /* 0x000fe400078e00ff */
[----:B------:R-:W-:Y:S02]  /*0100*/  IMAD.MOV.U32 R251, RZ, RZ, 0x1c0 ;  /* 0x000001c0fffb7424 */ /* 0x000fe400078e00ff */
[----:B------:R-:W3:Y:S08]  /*0110*/  S2UR UR51, SR_CTAID.Y ;  /* 0x00000000003379c3 */ /* 0x000ef00000002600 */
[----:B------:R-:W4:Y:S01]  /*0120*/  S2UR UR56, SR_CTAID.Z ;  /* 0x00000000003879c3 */ /* 0x000f220000002700 */
[----:B--2---:R-:W-:-:S04]  /*0130*/  ULEA UR4, UR4, UR5, 0x18 ;  /* 0x0000000504047291 */ /* 0x004fc8000f8ec03f */
[----:B------:R-:W-:Y:S02]  /*0140*/  UIADD3 UR8, UR4, 0x14000, URZ ;  /* 0x0001400004087890 */ /* 0x000fe4000fffe03f */
[----:B------:R-:W-:Y:S01]  /*0150*/  UIADD3 UR7, UR4, 0x10000, URZ ;  /* 0x0001000004077890 */ /* 0x000fe2000fffe03f */
[----:B-1----:R-:W-:Y:S01]  /*0160*/  SHF.R.S32.HI R12, RZ, 0x1f, R16 ;  /* 0x0000001fff0c7819 */ /* 0x002fe20000011410 */
[----:B---3--:R-:W-:-:S03]  /*0170*/  USHF.L.U32 UR5, UR51, 0x7, URZ ;  /* 0x0000000733057899 */ /* 0x008fc6000800063f */
[CC--:B------:R-:W-:Y:S02]  /*0180*/  LEA.HI R17, R12.reuse, R16.reuse, RZ, 0x3 ;  /* 0x000000100c117211 */ /* 0x0c0fe400078f18ff */
[CC--:B------:R-:W-:Y:S02]  /*0190*/  LEA.HI R15, R12.reuse, R16.reuse, RZ, 0x2 ;  /* 0x000000100c0f7211 */ /* 0x0c0fe400078f10ff */
[----:B------:R-:W-:Y:S01]  /*01a0*/  SHF.R.S32.HI R5, RZ, 0x3, R17 ;  /* 0x00000003ff057819 */ /* 0x000fe20000011411 */
[----:B----4-:R-:W-:Y:S01]  /*01b0*/  USHF.R.S32.HI UR6, URZ, 0x1f, UR56 ;  /* 0x0000001f3f067899 */ /* 0x010fe20008011438 */
[----:B------:R-:W-:Y:S02]  /*01c0*/  LEA.HI R10, R12, R16, RZ, 0x4 ;  /* 0x000000100c0a7211 */ /* 0x000fe400078f20ff */
[--C-:B------:R-:W-:Y:S01]  /*01d0*/  SHF.R.S32.HI R8, RZ, 0x2, R15.reuse ;  /* 0x00000002ff087819 */ /* 0x100fe2000001140f */
[----:B------:R-:W-:Y:S01]  /*01e0*/  IMAD.SHL.U32 R5, R5, 0x40, RZ ;  /* 0x0000004005057824 */ /* 0x000fe200078e00ff */
[----:B------:R-:W-:-:S02]  /*01f0*/  SHF.R.S32.HI R2, RZ, 0x1f, R15 ;  /* 0x0000001fff027819 */ /* 0x000fc4000001140f */
[----:B------:R-:W-:Y:S02]  /*0200*/  LOP3.LUT R0, R17, 0xfffffff8, RZ, 0xc0, !PT ;  /* 0xfffffff811007812 */ /* 0x000fe400078ec0ff */
[----:B------:R-:W-:Y:S02]  /*0210*/  LEA.HI R14, R12, R16, RZ, 0x5 ;  /* 0x000000100c0e7211 */ /* 0x000fe400078f28ff */
[----:B------:R-:W-:Y:S01]  /*0220*/  SHF.R.S32.HI R7, RZ, 0x4, R10 ;  /* 0x00000004ff077819 */ /* 0x000fe2000001140a */
[----:B------:R-:W-:Y:S01]  /*0230*/  IMAD.IADD R0, R16, 0x1, -R0 ;  /* 0x0000000110007824 */ /* 0x000fe200078e0a00 */
[----:B------:R-:W-:Y:S02]  /*0240*/  LEA.HI R2, R2, R8, RZ, 0x3 ;  /* 0x0000000802027211 */ /* 0x000fe400078f18ff */
[----:B------:R-:W-:Y:S02]  /*0250*/  LOP3.LUT R3, R14, 0xffffffe0, RZ, 0xc0, !PT ;  /* 0xffffffe00e037812 */ /* 0x000fe400078ec0ff */
[----:B------:R-:W-:-:S02]  /*0260*/  LEA.HI R6, R10, R7, RZ, 0x1 ;  /* 0x000000070a067211 */ /* 0x000fc400078f08ff */
[----:B------:R-:W-:Y:S01]  /*0270*/  LOP3.LUT R4, R2, 0xfffffff8, RZ, 0xc0, !PT ;  /* 0xfffffff802047812 */ /* 0x000fe200078ec0ff */
[----:B------:R-:W-:Y:S01]  /*0280*/  IMAD.IADD R3, R16, 0x1, -R3 ;  /* 0x0000000110037824 */ /* 0x000fe200078e0a03 */
[----:B------:R-:W-:Y:S01]  /*0290*/  LOP3.LUT R2, R5, 0x1c0, RZ, 0xc0, !PT ;  /* 0x000001c005027812 */ /* 0x000fe200078ec0ff */
[----:B------:R-:W-:Y:S01]  /*02a0*/  IMAD.SHL.U32 R5, R0, 0x8, RZ ;  /* 0x0000000800057824 */ /* 0x000fe200078e00ff */
[----:B------:R-:W-:Y:S01]  /*02b0*/  LOP3.LUT R6, R6, 0xfffffffe, RZ, 0xc0, !PT ;  /* 0xfffffffe06067812 */ /* 0x000fe200078ec0ff */
[----:B------:R-:W-:Y:S01]  /*02c0*/  IMAD.IADD R8, R8, 0x1, -R4 ;  /* 0x0000000108087824 */ /* 0x000fe200078e0a04 */
[----:B------:R-:W-:Y:S02]  /*02d0*/  LOP3.LUT P0, RZ, R0, 0x4, RZ, 0xc0, !PT ;  /* 0x0000000400ff7812 */ /* 0x000fe4000780c0ff */
[----:B------:R-:W-:Y:S01]  /*02e0*/  LOP3.LUT R4, R2, 0x38, R5, 0xf8, !PT ;  /* 0x0000003802047812 */ /* 0x000fe200078ef805 */
[----:B------:R-:W-:Y:S01]  /*02f0*/  IMAD.SHL.U32 R5, R0, 0x40, RZ ;  /* 0x0000004000057824 */ /* 0x000fe200078e00ff */
[----:B------:R-:W-:Y:S01]  /*0300*/  SHF.R.U32.HI R2, RZ, 0x3, R2 ;  /* 0x00000003ff027819 */ /* 0x000fe20000011602 */
[----:B------:R-:W-:Y:S01]  /*0310*/  IMAD.IADD R11, R7, 0x1, -R6 ;  /* 0x00000001070b7824 */ /* 0x000fe200078e0a06 */
[----:B------:R-:W-:-:S02]  /*0320*/  SHF.R.S32.HI R6, RZ, 0x1f, R3 ;  /* 0x0000001fff067819 */ /* 0x000fc40000011403 */
[----:B------:R-:W-:Y:S02]  /*0330*/  LOP3.LUT R9, R4, R2, RZ, 0x3c, !PT ;  /* 0x0000000204097212 */ /* 0x000fe400078e3cff */
[----:B------:R-:W-:Y:S01]  /*0340*/  LOP3.LUT R2, R5, 0x1c0, RZ, 0xc0, !PT ;  /* 0x000001c005027812 */ /* 0x000fe200078ec0ff */
[----:B------:R-:W-:Y:S01]  /*0350*/  IMAD.SHL.U32 R5, R0, 0x20, RZ ;  /* 0x0000002000057824 */ /* 0x000fe200078e00ff */
[----:B------:R-:W-:Y:S02]  /*0360*/  LEA.HI R7, R12, R16, RZ, 0x7 ;  /* 0x000000100c077211 */ /* 0x000fe400078f38ff */
[----:B------:R-:W-:Y:S01]  /*0370*/  LEA.HI R18, R6, R3, RZ, 0x2 ;  /* 0x0000000306127211 */ /* 0x000fe200078f10ff */
[----:B------:R-:W-:Y:S01]  /*0380*/  IMAD.SHL.U32 R3, R11, 0x100, RZ ;  /* 0x000001000b037824 */ /* 0x000fe200078e00ff */
[----:B------:R-:W-:Y:S02]  /*0390*/  LOP3.LUT R6, R2, 0x8, R17, 0xf8, !PT ;  /* 0x0000000802067812 */ /* 0x000fe400078ef811 */
[----:B------:R-:W-:-:S02]  /*03a0*/  SHF.R.S32.HI R7, RZ, 0x7, R7 ;  /* 0x00000007ff077819 */ /* 0x000fc40000011407 */
[----:B------:R-:W-:Y:S02]  /*03b0*/  SHF.R.U32.HI R2, RZ, 0x3, R2 ;  /* 0x00000003ff027819 */ /* 0x000fe40000011602 */
[----:B------:R-:W-:Y:S02]  /*03c0*/  LOP3.LUT R3, R3, 0x100, RZ, 0xc0, !PT ;  /* 0x0000010003037812 */ /* 0x000fe400078ec0ff */
[----:B------:R-:W-:Y:S01]  /*03d0*/  LOP3.LUT P5, RZ, R0, 0x2, RZ, 0xc0, !PT ;  /* 0x0000000200ff7812 */ /* 0x000fe200078ac0ff */
[----:B------:R-:W-:Y:S01]  /*03e0*/  IMAD R0, R7, 0x2, R11 ;  /* 0x0000000207007824 */ /* 0x000fe200078e020b */
[----:B------:R-:W-:Y:S02]  /*03f0*/  LOP3.LUT R2, R6, R2, RZ, 0x3c, !PT ;  /* 0x0000000206027212 */ /* 0x000fe400078e3cff */
[----:B------:R-:W-:Y:S02]  /*0400*/  LOP3.LUT R13, R3, 0xe0, R5, 0xf8, !PT ;  /* 0x000000e0030d7812 */ /* 0x000fe400078ef805 */
[----:B------:R-:W-:Y:S01]  /*0410*/  LOP3.LUT R3, R10, 0xfffffff0, RZ, 0xc0, !PT ;  /* 0xfffffff00a037812 */ /* 0x000fe200078ec0ff */
[----:B------:R-:W-:Y:S01]  /*0420*/  IMAD.U32 R234, R0, 0x200, R2 ;  /* 0x0000020000ea7824 */ /* 0x000fe200078e0002 */
[----:B------:R-:W-:-:S02]  /*0430*/  LOP3.LUT R4, R8, 0x1, RZ, 0xc0, !PT ;  /* 0x0000000108047812 */ /* 0x000fc400078ec0ff */
[----:B------:R-:W-:Y:S01]  /*0440*/  LOP3.LUT R2, R15, 0x7ffffffc, RZ, 0xc0, !PT ;  /* 0x7ffffffc0f027812 */ /* 0x000fe200078ec0ff */
[----:B------:R-:W-:Y:S01]  /*0450*/  IMAD.IADD R0, R16, 0x1, -R3 ;  /* 0x0000000110007824 */ /* 0x000fe200078e0a03 */
[----:B------:R-:W-:Y:S02]  /*0460*/  LEA.HI R5, R12, R16, RZ, 0x6 ;  /* 0x000000100c057211 */ /* 0x000fe400078f30ff */
[----:B------:R-:W-:Y:S01]  /*0470*/  ISETP.NE.U32.AND P1, PT, R4, 0x1, PT ;  /* 0x000000010400780c */ /* 0x000fe20003f25070 */
[----:B------:R-:W-:Y:S01]  /*0480*/  IMAD.SHL.U32 R4, R8, 0x20, RZ ;  /* 0x0000002008047824 */ /* 0x000fe200078e00ff */
[----:B------:R-:W-:Y:S01]  /*0490*/  SHF.R.S32.HI R3, RZ, 0x6, R5 ;  /* 0x00000006ff037819 */ /* 0x000fe20000011405 */
[C---:B------:R-:W-:Y:S01]  /*04a0*/  IMAD.IADD R15, R16.reuse, 0x1, -R2 ;  /* 0x00000001100f7824 */ /* 0x040fe200078e0a02 */
[----:B------:R-:W-:Y:S01]  /*04b0*/  SHF.R.S32.HI R6, RZ, 0x1f, R0 ;  /* 0x0000001fff067819 */ /* 0x000fe20000011400 */
[----:B------:R-:W-:Y:S01]  /*04c0*/  IMAD.SHL.U32 R16, R16, 0x2, RZ ;  /* 0x0000000210107824 */ /* 0x000fe200078e00ff */
[----:B------:R-:W-:Y:S01]  /*04d0*/  LOP3.LUT R4, R4, 0xe0, RZ, 0xc0, !PT ;  /* 0x000000e004047812 */ /* 0x000fe200078ec0ff */
[----:B------:R-:W-:Y:S01]  /*04e0*/  IMAD.SHL.U32 R2, R7, 0x10, RZ ;  /* 0x0000001007027824 */ /* 0x000fe200078e00ff */
[----:B------:R-:W-:Y:S01]  /*04f0*/  LEA.HI R226, R6, R0, RZ, 0x3 ;  /* 0x0000000006e27211 */ /* 0x000fe200078f18ff */
[C---:B------:R-:W-:Y:S01]  /*0500*/  IMAD R237, R3.reuse, 0x200, R9 ;  /* 0x0000020003ed7824 */ /* 0x040fe200078e0209 */
[----:B------:R-:W-:Y:S01]  /*0510*/  LOP3.LUT P6, RZ, R0, 0x4, RZ, 0xc0, !PT ;  /* 0x0000000400ff7812 */ /* 0x000fe200078cc0ff */
[----:B------:R-:W-:Y:S01]  /*0520*/  IMAD.SHL.U32 R9, R3, 0x8, RZ ;  /* 0x0000000803097824 */ /* 0x000fe200078e00ff */
[----:B------:R-:W-:Y:S01]  /*0530*/  LOP3.LUT R7, R2, 0x6, R16, 0xf8, !PT ;  /* 0x0000000602077812 */ /* 0x000fe200078ef810 */
[C---:B------:R-:W-:Y:S01]  /*0540*/  IMAD.SHL.U32 R3, R11.reuse, 0x8, RZ ;  /* 0x000000080b037824 */ /* 0x040fe200078e00ff */
[----:B------:R-:W-:Y:S01]  /*0550*/  LOP3.LUT R10, R4, 0x10, R2, 0xf8, !PT ;  /* 0x00000010040a7812 */ /* 0x000fe200078ef802 */
[----:B------:R-:W-:Y:S01]  /*0560*/  IMAD.SHL.U32 R2, R11, 0x20, RZ ;  /* 0x000000200b027824 */ /* 0x000fe200078e00ff */
[----:B------:R-:W-:Y:S01]  /*0570*/  LOP3.LUT R4, R226, 0xfffffff8, RZ, 0xc0, !PT ;  /* 0xfffffff8e2047812 */ /* 0x000fe200078ec0ff */
[----:B------:R1:W-:Y:S01]  /*0580*/  STL [R1+0x4], R7 ;  /* 0x0000040701007387 */ /* 0x0003e20000100800 */
[----:B------:R-:W-:Y:S01]  /*0590*/  LOP3.LUT R12, R3, 0x8, RZ, 0xc0, !PT ;  /* 0x00000008030c7812 */ /* 0x000fe200078ec0ff */
[C---:B------:R-:W-:Y:S01]  /*05a0*/  IMAD.SHL.U32 R6, R0.reuse, 0x4, RZ ;  /* 0x0000000400067824 */ /* 0x040fe200078e00ff */
[----:B------:R-:W-:Y:S01]  /*05b0*/  SHF.R.S32.HI R5, RZ, 0x5, R14 ;  /* 0x00000005ff057819 */ /* 0x000fe2000001140e */
[----:B------:R-:W-:Y:S01]  /*05c0*/  IMAD.IADD R4, R0, 0x1, -R4 ;  /* 0x0000000100047824 */ /* 0x000fe200078e0a04 */
[C---:B------:R-:W-:Y:S01]  /*05d0*/  LOP3.LUT P2, RZ, R8.reuse, 0x2, RZ, 0xc0, !PT ;  /* 0x0000000208ff7812 */ /* 0x040fe2000784c0ff */
[----:B------:R-:W-:Y:S01]  /*05e0*/  IMAD.SHL.U32 R3, R8, 0x4, RZ ;  /* 0x0000000408037824 */ /* 0x000fe200078e00ff */
[----:B------:R-:W-:Y:S01]  /*05f0*/  SEL R225, R224, 0xffffffe0, !P0 ;  /* 0xffffffe0e0e17807 */ /* 0x000fe20004000000 */
[----:B------:R-:W-:Y:S01]  /*0600*/  IMAD.SHL.U32 R226, R226, 0x40, RZ ;  /* 0x00000040e2e27824 */ /* 0x000fe200078e00ff */
[----:B------:R-:W-:-:S02]  /*0610*/  LOP3.LUT P4, RZ, R4, 0x4, RZ, 0xc0, !PT ;  /* 0x0000000404ff7812 */ /* 0x000fc4000788c0ff */
[C---:B------:R-:W-:Y:S01]  /*0620*/  LOP3.LUT P3, RZ, R4.reuse, 0x2, RZ, 0xc0, !PT ;  /* 0x0000000204ff7812 */ /* 0x040fe2000786c0ff */
[----:B------:R-:W-:Y:S01]  /*0630*/  IMAD.SHL.U32 R4, R4, 0x40, RZ ;  /* 0x0000004004047824 */ /* 0x000fe200078e00ff */
[----:B------:R-:W-:Y:S02]  /*0640*/  LOP3.LUT R10, R10, 0x18, R3, 0x78, !PT ;  /* 0x000000180a0a7812 */ /* 0x000fe400078e7803 */
[----:B------:R-:W-:Y:S02]  /*0650*/  SHF.R.U32.HI R3, RZ, 0x3, R13 ;  /* 0x00000003ff037819 */ /* 0x000fe4000001160d */
[----:B------:R-:W-:Y:S02]  /*0660*/  LOP3.LUT R226, R226, 0xfffffe00, RZ, 0xc0, !PT ;  /* 0xfffffe00e2e27812 */ /* 0x000fe400078ec0ff */
[----:B------:R-:W-:Y:S02]  /*0670*/  SEL R231, R227, 0xffffffc0, !P0 ;  /* 0xffffffc0e3e77807 */ /* 0x000fe40004000000 */
[----:B------:R-:W-:-:S02]  /*0680*/  SEL R251, R251, 0x240, !P1 ;  /* 0x00000240fbfb7807 */ /* 0x000fc40004800000 */
[----:B------:R-:W-:Y:S01]  /*0690*/  SEL R227, R227, 0xffffffc0, !P4 ;  /* 0xffffffc0e3e37807 */ /* 0x000fe20006000000 */
[----:B-1----:R-:W-:Y:S01]  /*06a0*/  IMAD.SHL.U32 R7, R0, 0x20, RZ ;  /* 0x0000002000077824 */ /* 0x002fe200078e00ff */
[----:B------:R-:W-:Y:S02]  /*06b0*/  LOP3.LUT R0, R2, 0x20, RZ, 0xc0, !PT ;  /* 0x0000002002007812 */ /* 0x000fe400078ec0ff */
[----:B------:R-:W-:Y:S02]  /*06c0*/  LEA R237, R237, UR4, 0x1 ;  /* 0x00000004eded7c11 */ /* 0x000fe4000f8e08ff */
[----:B------:R-:W-:Y:S02]  /*06d0*/  LOP3.LUT R2, R12, 0x1e0, R7, 0xf8, !PT ;  /* 0x000001e00c027812 */ /* 0x000fe400078ef807 */
[----:B------:R-:W-:Y:S02]  /*06e0*/  SHF.R.S32.HI R7, RZ, 0x1f, R14 ;  /* 0x0000001fff077819 */ /* 0x000fe4000001140e */
[----:B------:R-:W-:-:S02]  /*06f0*/  LOP3.LUT R9, R0, 0x18, R9, 0xf8, !PT ;  /* 0x0000001800097812 */ /* 0x000fc400078ef809 */
[----:B------:R-:W-:Y:S02]  /*0700*/  LOP3.LUT R8, R2, 0x38, R6, 0x78, !PT ;  /* 0x0000003802087812 */ /* 0x000fe400078e7806 */
[-C--:B------:R-:W-:Y:S01]  /*0710*/  LEA.HI R0, R7, R5.reuse, RZ, 0x2 ;  /* 0x0000000507007211 */ /* 0x080fe200078f10ff */
[----:B------:R-:W-:Y:S01]  /*0720*/  IMAD.SHL.U32 R7, R15, 0x2, RZ ;  /* 0x000000020f077824 */ /* 0x000fe200078e00ff */
[----:B------:R-:W-:Y:S02]  /*0730*/  LEA.HI R2, R14, R5, RZ, 0x1 ;  /* 0x000000050e027211 */ /* 0x000fe400078f08ff */
[----:B------:R-:W-:Y:S02]  /*0740*/  LOP3.LUT R0, R0, 0xfffffffc, RZ, 0xc0, !PT ;  /* 0xfffffffc00007812 */ /* 0x000fe400078ec0ff */
[----:B------:R-:W-:-:S03]  /*0750*/  LOP3.LUT R2, R2, 0x3ffffe, RZ, 0xc0, !PT ;  /* 0x003ffffe02027812 */ /* 0x000fc600078ec0ff */
[----:B------:R-:W-:Y:S01]  /*0760*/  IMAD.IADD R6, R5, 0x1, -R0 ;  /* 0x0000000105067824 */ /* 0x000fe200078e0a00 */
[----:B------:R-:W-:Y:S01]  /*0770*/  LOP3.LUT R0, R13, 0x8, R17, 0xf8, !PT ;  /* 0x000000080d007812 */ /* 0x000fe200078ef811 */
[C---:B------:R-:W-:Y:S01]  /*0780*/  IMAD.IADD R232, R5.reuse, 0x1, -R2 ;  /* 0x0000000105e87824 */ /* 0x040fe200078e0a02 */
[----:B------:R-:W-:Y:S01]  /*0790*/  LOP3.LUT R2, R4, 0x1c0, RZ, 0xc0, !PT ;  /* 0x000001c004027812 */ /* 0x000fe200078ec0ff */
[----:B------:R-:W-:Y:S01]  /*07a0*/  IMAD.SHL.U32 R5, R5, 0x8, RZ ;  /* 0x0000000805057824 */ /* 0x000fe200078e00ff */
[----:B------:R-:W-:Y:S01]  /*07b0*/  LOP3.LUT R3, R0, 0x38, R3, 0x78, !PT ;  /* 0x0000003800037812 */ /* 0x000fe200078e7803 */
[----:B------:R-:W-:Y:S01]  /*07c0*/  IMAD R0, R6, 0x200, R7 ;  /* 0x0000020006007824 */ /* 0x000fe200078e0207 */
[----:B------:R-:W-:Y:S01]  /*07d0*/  SHF.R.U32.HI R4, RZ, 0x3, R2 ;  /* 0x00000003ff047819 */ /* 0x000fe20000011602 */
[----:B------:R-:W-:Y:S01]  /*07e0*/  IMAD R232, R232, 0x200, R8 ;  /* 0x00000200e8e87824 */ /* 0x000fe200078e0208 */
[----:B------:R-:W-:Y:S01]  /*07f0*/  LOP3.LUT R5, R5, 0x38, RZ, 0xc0, !PT ;  /* 0x0000003805057812 */ /* 0x000fe200078ec0ff */
[----:B------:R-:W-:Y:S01]  /*0800*/  IMAD.IADD R10, R0, 0x1, R10 ;  /* 0x00000001000a7824 */ /* 0x000fe200078e020a */
[----:B------:R-:W-:-:S02]  /*0810*/  LOP3.LUT R7, R4, R2, R12, 0x1e, !PT ;  /* 0x0000000204077212 */ /* 0x000fc400078e1e0c */
[C---:B------:R-:W-:Y:S02]  /*0820*/  LOP3.LUT R0, R4.reuse, R2, R5, 0x1e, !PT ;  /* 0x0000000204007212 */ /* 0x040fe400078e1e05 */
[----:B------:R-:W-:Y:S01]  /*0830*/  LOP3.LUT R5, R4, R9, R2, 0x1e, !PT ;  /* 0x0000000904057212 */ /* 0x000fe200078e1e02 */
[----:B------:R-:W-:Y:S01]  /*0840*/  IMAD R2, R11, 0x1000, R226 ;  /* 0x000010000b027824 */ /* 0x000fe200078e02e2 */
[----:B------:R-:W-:Y:S02]  /*0850*/  SHF.R.S32.HI R4, RZ, 0x2, R18 ;  /* 0x00000002ff047819 */ /* 0x000fe40000011412 */
[----:B------:R-:W-:Y:S01]  /*0860*/  LEA R249, R10, UR4, 0x1 ;  /* 0x000000040af97c11 */ /* 0x000fe2000f8e08ff */
[----:B------:R-:W-:Y:S01]  /*0870*/  IMAD.IADD R233, R2, 0x1, R0 ;  /* 0x0000000102e97824 */ /* 0x000fe200078e0200 */
[----:B------:R-:W-:Y:S01]  /*0880*/  LEA R3, R3, UR4, 0x1 ;  /* 0x0000000403037c11 */ /* 0x000fe2000f8e08ff */
[----:B------:R-:W-:Y:S01]  /*0890*/  IMAD.U32 R0, RZ, RZ, UR5 ;  /* 0x00000005ff007e24 */ /* 0x000fe2000f8e00ff */
[----:B------:R-:W-:Y:S01]  /*08a0*/  USHF.R.S32.HI UR5, URZ, 0x1f, UR51 ;  /* 0x0000001f3f057899 */ /* 0x000fe20008011433 */
[----:B------:R-:W-:Y:S01]  /*08b0*/  IMAD R2, R6, 0x400, R226 ;  /* 0x0000040006027824 */ /* 0x000fe200078e02e2 */
[----:B------:R-:W-:Y:S01]  /*08c0*/  LOP3.LUT R226, R5, R226, RZ, 0xfc, !PT ;  /* 0x000000e205e27212 */ /* 0x000fe200078efcff */
[----:B------:R-:W-:-:S02]  /*08d0*/  IMAD.U32 R0, RZ, RZ, UR6 ;  /* 0x00000006ff007e24 */ /* 0x000fc4000f8e00ff */
[----:B------:R-:W-:Y:S02]  /*08e0*/  IMAD.IADD R2, R2, 0x1, R7 ;  /* 0x0000000102027824 */ /* 0x000fe400078e0207 */
[----:B------:R-:W-:Y:S01]  /*08f0*/  IMAD.U32 R0, RZ, RZ, UR5 ;  /* 0x00000005ff007e24 */ /* 0x000fe2000f8e00ff */
[----:B------:R-:W-:Y:S01]  /*0900*/  UIADD3 UR5, UR4, 0x14000, URZ ;  /* 0x0001400004057890 */ /* 0x000fe2000fffe03f */
[----:B------:R-:W-:Y:S01]  /*0910*/  IMAD.U32 R0, RZ, RZ, UR6 ;  /* 0x00000006ff007e24 */ /* 0x000fe2000f8e00ff */
[----:B------:R-:W-:Y:S01]  /*0920*/  SEL R0, R224, 0xffffffe0, !P5 ;  /* 0xffffffe0e0007807 */ /* 0x000fe20006800000 */
[----:B------:R-:W-:Y:S01]  /*0930*/  IMAD R4, R6, 0x10, R4 ;  /* 0x0000001006047824 */ /* 0x000fe200078e0204 */
[----:B------:R-:W-:Y:S01]  /*0940*/  SEL R224, R224, 0xffffffe0, !P3 ;  /* 0xffffffe0e0e07807 */ /* 0x000fe20005800000 */
[C---:B------:R-:W-:Y:S01]  /*0950*/  VIADD R250, R249.reuse, 0x10 ;  /* 0x00000010f9fa7836 */ /* 0x040fe20000000000 */
[----:B------:R-:W-:Y:S01]  /*0960*/  LEA R232, R232, UR5, 0x1 ;  /* 0x00000005e8e87c11 */ /* 0x000fe2000f8e08ff */
[----:B------:R-:W-:Y:S01]  /*0970*/  UIADD3 UR6, UR4, 0x10000, URZ ;  /* 0x0001000004067890 */ /* 0x000fe2000fffe03f */
[----:B------:R-:W-:Y:S01]  /*0980*/  LEA R230, R234, UR5, 0x1 ;  /* 0x00000005eae67c11 */ /* 0x000fe2000f8e08ff */
[----:B------:R-:W-:Y:S01]  /*0990*/  @P2 VIADD R250, R249, 0xfffffff0 ;  /* 0xfffffff0f9fa2836 */ /* 0x000fe20000000000 */
[----:B------:R-:W-:Y:S01]  /*09a0*/  LEA R2, R2, UR4, 0x1 ;  /* 0x0000000402027c11 */ /* 0x000fe2000f8e08ff */
[----:B------:R-:W-:Y:S01]  /*09b0*/  VIADD R235, R232, 0x20 ;  /* 0x00000020e8eb7836 */ /* 0x000fe20000000000 */
[----:B------:R1:W-:Y:S01]  /*09c0*/  STL [R1+0x8], R4 ;  /* 0x0000080401007387 */ /* 0x0003e20000100800 */
[----:B------:R-:W-:Y:S01]  /*09d0*/  IMAD.IADD R229, R230, 0x1, R0 ;  /* 0x00000001e6e57824 */ /* 0x000fe200078e0200 */
[----:B------:R-:W-:Y:S01]  /*09e0*/  LEA R226, R226, UR6, 0x1 ;  /* 0x00000006e2e27c11 */ /* 0x000fe2000f8e08ff */
[----:B------:R-:W-:-:S02]  /*09f0*/  @P6 VIADD R235, R232, 0xffffffe0 ;  /* 0xffffffe0e8eb6836 */ /* 0x000fc40000000000 */
[----:B------:R-:W-:Y:S02]  /*0a00*/  IMAD.IADD R224, R2, 0x1, R224 ;  /* 0x0000000102e07824 */ /* 0x000fe400078e02e0 */
[----:B------:R-:W-:Y:S02]  /*0a10*/  IMAD.IADD R230, R230, 0x1, R231 ;  /* 0x00000001e6e67824 */ /* 0x000fe400078e02e7 */
[----:B------:R-:W-:Y:S02]  /*0a20*/  IMAD.IADD R252, R249, 0x1, R251 ;  /* 0x00000001f9fc7824 */ /* 0x000fe400078e02fb */
[----:B------:R-:W-:Y:S02]  /*0a30*/  IMAD.IADD R228, R2, 0x1, R227 ;  /* 0x0000000102e47824 */ /* 0x000fe400078e02e3 */
[----:B------:R-:W-:Y:S02]  /*0a40*/  IMAD.IADD R231, R229, 0x1, R231 ;  /* 0x00000001e5e77824 */ /* 0x000fe400078e02e7 */
[----:B------:R-:W-:-:S02]  /*0a50*/  IMAD.IADD R225, R225, 0x1, R3 ;  /* 0x00000001e1e17824 */ /* 0x000fc400078e0203 */
[----:B------:R-:W-:Y:S02]  /*0a60*/  IMAD.IADD R251, R251, 0x1, R250 ;  /* 0x00000001fbfb7824 */ /* 0x000fe400078e02fa */
[----:B------:R-:W-:Y:S02]  /*0a70*/  VIADD R236, R235, 0x800 ;  /* 0x00000800ebec7836 */ /* 0x000fe40000000000 */
[----:B------:R-:W-:Y:S02]  /*0a80*/  IMAD.IADD R227, R224, 0x1, R227 ;  /* 0x00000001e0e37824 */ /* 0x000fe400078e02e3 */
[----:B-1----:R-:W-:Y:S02]  /*0a90*/  IMAD.U32 R4, RZ, RZ, UR8 ;  /* 0x00000008ff047e24 */ /* 0x002fe4000f8e00ff */
[----:B------:R-:W-:Y:S01]  /*0aa0*/  IMAD.U32 R4, RZ, RZ, UR7 ;  /* 0x00000007ff047e24 */ /* 0x000fe2000f8e00ff */
[----:B------:R-:W-:-:S06]  /*0ab0*/  ULDC.64 UR6, c[0x0][0x208] ;  /* 0x0000820000067ab9 */ /* 0x000fcc0000000a00 */
.L_x_38:
[----:B------:R-:W-:Y:S01]  /*0ac0*/  ULDC.64 UR8, c[0x0][0x308] ;  /* 0x0000c20000087ab9 */ /* 0x000fe20000000a00 */
[----:B------:R-:W-:Y:S01]  /*0ad0*/  ULDC.64 UR10, c[0x0][0x300] ;  /* 0x0000c000000a7ab9 */ /* 0x000fe20000000a00 */
[----:B------:R-:W-:Y:S02]  /*0ae0*/  UISETP.NE.U32.AND UP3, UPT, UR8, URZ, UPT ;  /* 0x0000003f0800728c */ /* 0x000fe4000bf65070 */
[----:B------:R-:W-:Y:S02]  /*0af0*/  UISETP.NE.U32.AND UP4, UPT, UR10, URZ, UPT ;  /* 0x0000003f0a00728c */ /* 0x000fe4000bf85070 */
[----:B------:R-:W-:Y:S02]  /*0b00*/  UISETP.NE.AND.EX UP3, UPT, UR9, URZ, UPT, UP3 ;  /* 0x0000003f0900728c */ /* 0x000fe4000bf65330 */
[----:B------:R-:W-:Y:S02]  /*0b10*/  UISETP.NE.AND.EX UP4, UPT, UR11, URZ, UPT, UP4 ;  /* 0x0000003f0b00728c */ /* 0x000fe4000bf85340 */
[----:B------:R-:W-:-:S02]  /*0b20*/  USHF.R.S32.HI UR57, URZ, 0x1f, UR51 ;  /* 0x0000001f3f397899 */ /* 0x000fc40008011433 */
[----:B------:R-:W-:Y:S01]  /*0b30*/  USHF.L.U32 UR16, UR51, 0x2, URZ ;  /* 0x0000000233107899 */ /* 0x000fe2000800063f */
[----:B------:R-:W-:Y:S01]  /*0b40*/  PLOP3.LUT P1, PT, PT, PT, UP3, 0x80, 0x0 ;  /* 0x000000000000781c */ /* 0x000fe20003f2f038 */
[----:B------:R-:W-:Y:S01]  /*0b50*/  USHF.L.U64.HI UR5, UR51, 0x2, UR57 ;  /* 0x0000000233057899 */ /* 0x000fe20008010239 */
[----:B------:R-:W-:Y:S01]  /*0b60*/  PLOP3.LUT P2, PT, PT, PT, UP4, 0x80, 0x0 ;  /* 0x000000000000781c */ /* 0x000fe20003f4f048 */
[----:B------:R-:W-:Y:S01]  /*0b70*/  ULDC.64 UR12, c[0x0][0x2f0] ;  /* 0x0000bc00000c7ab9 */ /* 0x000fe20000000a00 */
[----:B------:R-:W-:Y:S02]  /*0b80*/  @UP3 UIADD3 UR8, UP0, UR16, UR8, URZ ;  /* 0x0000000810083290 */ /* 0x000fe4000ff1e03f */
[----:B------:R-:W-:Y:S02]  /*0b90*/  UIADD3 UR15, UP2, UR16, UR12, URZ ;  /* 0x0000000c100f7290 */ /* 0x000fe4000ff5e03f */
[----:B------:R-:W-:Y:S02]  /*0ba0*/  @UP3 UIADD3.X UR9, UR5, UR9, URZ, UP0, !UPT ;  /* 0x0000000905093290 */ /* 0x000fe400087fe43f */
[----:B------:R-:W-:Y:S01]  /*0bb0*/  UISETP.NE.U32.AND UP0, UPT, UR12, URZ, UPT ;  /* 0x0000003f0c00728c */ /* 0x000fe2000bf05070 */
[----:B-12---:R-:W-:Y:S01]  /*0bc0*/  IMAD.U32 R4, RZ, RZ, UR8 ;  /* 0x00000008ff047e24 */ /* 0x006fe2000f8e00ff */
[----:B------:R-:W-:-:S02]  /*0bd0*/  @UP4 UIADD3 UR10, UP1, UR16, UR10, URZ ;  /* 0x0000000a100a4290 */ /* 0x000fc4000ff3e03f */
[----:B------:R-:W-:Y:S01]  /*0be0*/  UIADD3.X UR14, UR5, UR13, URZ, UP2, !UPT ;  /* 0x0000000d050e7290 */ /* 0x000fe200097fe43f */
[----:B------:R-:W-:Y:S01]  /*0bf0*/  IMAD.U32 R5, RZ, RZ, UR9 ;  /* 0x00000009ff057e24 */ /* 0x000fe2000f8e00ff */
[----:B------:R-:W-:Y:S02]  /*0c00*/  UISETP.NE.AND.EX UP2, UPT, UR13, URZ, UPT, UP0 ;  /* 0x0000003f0d00728c */ /* 0x000fe4000bf45300 */
[----:B------:R-:W-:Y:S01]  /*0c10*/  @UP4 UIADD3.X UR11, UR5, UR11, URZ, UP1, !UPT ;  /* 0x0000000b050b4290 */ /* 0x000fe20008ffe43f */
[----:B------:R-:W-:Y:S01]  /*0c20*/  IMAD.U32 R6, RZ, RZ, UR10 ;  /* 0x0000000aff067e24 */ /* 0x000fe2000f8e00ff */
[----:B------:R-:W-:Y:S01]  /*0c30*/  ULDC.U8 UR17, c[0x0][0x3c2] ;  /* 0x0000f08000117ab9 */ /* 0x000fe20000000000 */
[----:B------:R-:W-:Y:S01]  /*0c40*/  ULDC.64 UR12, c[0x0][0x2f8] ;  /* 0x0000be00000c7ab9 */ /* 0x000fe20000000a00 */
[----:B------:R-:W-:Y:S01]  /*0c50*/  PLOP3.LUT P0, PT, PT, PT, UP2, 0x80, 0x0 ;  /* 0x000000000000781c */ /* 0x000fe20003f0f028 */
[----:B------:R-:W-:Y:S01]  /*0c60*/  UISETP.NE.AND UP1, UPT, UR17, URZ, UPT ;  /* 0x0000003f1100728c */ /* 0x000fe2000bf25270 */
[----:B------:R-:W-:Y:S01]  /*0c70*/  IMAD.U32 R7, RZ, RZ, UR11 ;  /* 0x0000000bff077e24 */ /* 0x000fe2000f8e00ff */
[----:B------:R-:W-:-:S04]  /*0c80*/  UISETP.EQ.U32.AND UP4, UPT, UR12, URZ, UPT ;  /* 0x0000003f0c00728c */ /* 0x000fc8000bf82070 */
[----:B------:R-:W2:Y:S01]  /*0c90*/  @P2 LDG.E R9, desc[UR6][R6.64] ;  /* 0x0000000606092981 */ /* 0x000ea2000c1e1900 */
[----:B------:R-:W-:Y:S02]  /*0ca0*/  UISETP.EQ.OR.EX UP4, UPT, UR13, URZ, !UP1, UP4 ;  /* 0x0000003f0d00728c */ /* 0x000fe4000cf82740 */
[----:B------:R-:W-:-:S04]  /*0cb0*/  UIADD3 UR8, UP0, UR16, UR12, URZ ;  /* 0x0000000c10087290 */ /* 0x000fc8000ff1e03f */
[----:B------:R-:W-:Y:S01]  /*0cc0*/  PLOP3.LUT P3, PT, PT, PT, UP4, 0x80, 0x0 ;  /* 0x000000000000781c */ /* 0x000fe20003f6f048 */
[----:B------:R-:W-:Y:S01]  /*0cd0*/  UIADD3.X UR5, UR5, UR13, URZ, UP0, !UPT ;  /* 0x0000000d05057290 */ /* 0x000fe200087fe43f */
[----:B---3--:R1:W3:Y:S02]  /*0ce0*/  @P1 LDG.E R7, desc[UR6][R4.64] ;  /* 0x0000000604071981 */ /* 0x0082e4000c1e1900 */
[----:B-1----:R-:W-:Y:S02]  /*0cf0*/  IMAD.U32 R4, RZ, RZ, UR15 ;  /* 0x0000000fff047e24 */ /* 0x002fe4000f8e00ff */
[----:B------:R-:W-:-:S05]  /*0d00*/  IMAD.U32 R5, RZ, RZ, UR14 ;  /* 0x0000000eff057e24 */ /* 0x000fca000f8e00ff */
[----:B----4-:R-:W4:Y:S04]  /*0d10*/  @P0 LDG.E R8, desc[UR6][R4.64] ;  /* 0x0000000604080981 */ /* 0x010f28000c1e1900 */
[----:B-----5:R1:W5:Y:S02]  /*0d20*/  @P0 LDG.E R0, desc[UR6][R4.64+0x4] ;  /* 0x0000040604000981 */ /* 0x020364000c1e1900 */
[----:B-1----:R-:W-:Y:S01]  /*0d30*/  IMAD.U32 R4, RZ, RZ, UR8 ;  /* 0x00000008ff047e24 */ /* 0x002fe2000f8e00ff */
[----:B------:R-:W-:Y:S01]  /*0d40*/  @!UP3 ULDC.64 UR8, c[0x0][0x318] ;  /* 0x0000c6000008bab9 */ /* 0x000fe20000000a00 */
[----:B------:R-:W-:Y:S01]  /*0d50*/  IMAD.U32 R5, RZ, RZ, UR5 ;  /* 0x00000005ff057e24 */ /* 0x000fe2000f8e00ff */
[----:B------:R-:W-:Y:S01]  /*0d60*/  @!UP3 UISETP.NE.U32.AND UP0, UPT, UR8, URZ, UPT ;  /* 0x0000003f0800b28c */ /* 0x000fe2000bf05070 */
[----:B------:R-:W-:Y:S01]  /*0d70*/  UMOV UR19, URZ ;  /* 0x0000003f00137c82 */ /* 0x000fe20008000000 */
[----:B------:R-:W-:-:S02]  /*0d80*/  UMOV UR14, 0xffffffff ;  /* 0xffffffff000e7882 */ /* 0x000fc40000000000 */
[----:B------:R-:W5:Y:S01]  /*0d90*/  @!P3 LDG.E R6, desc[UR6][R4.64] ;  /* 0x000000060406b981 */ /* 0x000f62000c1e1900 */
[----:B------:R-:W-:Y:S01]  /*0da0*/  @!UP3 UISETP.NE.AND.EX UP0, UPT, UR9, URZ, UPT, UP0 ;  /* 0x0000003f0900b28c */ /* 0x000fe2000bf05300 */
[----:B------:R-:W-:Y:S01]  /*0db0*/  @!UP3 ULDC UR5, c[0x0][0x2cc] ;  /* 0x0000b3000005bab9 */ /* 0x000fe20000000800 */
[----:B------:R-:W-:Y:S02]  /*0dc0*/  UMOV UR36, 0xffffffff ;  /* 0xffffffff00247882 */ /* 0x000fe40000000000 */
[----:B------:R-:W-:Y:S02]  /*0dd0*/  @!UP3 USEL UR8, UR5, URZ, UP0 ;  /* 0x0000003f0508b287 */ /* 0x000fe40008000000 */
[----:B------:R-:W-:Y:S01]  /*0de0*/  USHF.L.U32 UR28, UR23, 0x5, URZ ;  /* 0x00000005171c7899 */ /* 0x000fe2000800063f */
[----:B------:R-:W-:Y:S01]  /*0df0*/  ULDC UR5, c[0x0][0x2c8] ;  /* 0x0000b20000057ab9 */ /* 0x000fe20000000800 */
[----:B--2---:R-:W-:Y:S02]  /*0e00*/  @P2 R2UR UR19, R9 ;  /* 0x00000000091322ca */ /* 0x004fe400000e0000 */
[----:B---3--:R-:W-:-:S02]  /*0e10*/  @P1 R2UR UR18, R7 ;  /* 0x00000000071212ca */ /* 0x008fc400000e0000 */
[----:B------:R-:W-:-:S11]  /*0e20*/  ISETP.NE.U32.AND P1, PT, RZ, UR12, PT ;  /* 0x0000000cff007c0c */ /* 0x000fd6000bf25070 */
[----:B------:R-:W-:Y:S01]  /*0e30*/  @UP3 UIADD3 UR18, UR18, -UR19, URZ ;  /* 0x8000001312123290 */ /* 0x000fe2000fffe03f */
[----:B----4-:R-:W-:Y:S02]  /*0e40*/  @P0 R2UR UR14, R8 ;  /* 0x00000000080e02ca */ /* 0x010fe400000e0000 */
[----:B-----5:R-:W-:Y:S02]  /*0e50*/  @P0 R2UR UR9, R0 ;  /* 0x00000000000902ca */ /* 0x020fe400000e0000 */
[----:B------:R-:W-:Y:S02]  /*0e60*/  ISETP.NE.AND.EX P0, PT, RZ, UR13, PT, P1 ;  /* 0x0000000dff007c0c */ /* 0x000fe4000bf05310 */
[----:B------:R-:W-:-:S11]  /*0e70*/  @!P3 R2UR UR36, R6 ;  /* 0x000000000624b2ca */ /* 0x000fd600000e0000 */
[----:B------:R-:W-:Y:S05]  /*0e80*/  @!P0 BRA `(.L_x_6) ;  /* 0x0000000000188947 */ /* 0x000fea0003800000 */
[----:B------:R-:W-:-:S13]  /*0e90*/  PLOP3.LUT P0, PT, PT, PT, UP1, 0x80, 0x0 ;  /* 0x000000000000781c */ /* 0x000fda0003f0f018 */
[----:B------:R-:W2:Y:S04]  /*0ea0*/  @P0 LDG.E R0, desc[UR6][R4.64+0x4] ;  /* 0x0000040604000981 */ /* 0x000ea8000c1e1900 */
[----:B------:R-:W3:Y:S01]  /*0eb0*/  @!P0 LDG.E R4, desc[UR6][R4.64] ;  /* 0x0000000604048981 */ /* 0x000ee2000c1e1900 */
[----:B--2---:R-:W-:-:S13]  /*0ec0*/  @P0 R2UR UR5, R0 ;  /* 0x00000000000502ca */ /* 0x004fda00000e0000 */
[----:B------:R-:W-:-:S07]  /*0ed0*/  @UP1 UIADD3 UR5, UR5, -UR36, URZ ;  /* 0x8000002405051290 */ /* 0x000fce000fffe03f */
[----:B---3--:R-:W-:-:S15]  /*0ee0*/  @!P0 R2UR UR5, R4 ;  /* 0x00000000040582ca */ /* 0x008fde00000e0000 */
.L_x_6:
[----:B------:R-:W-:Y:S02]  /*0ef0*/  @!UP3 UIADD3 UR18, UR8, UR5, -UR19 ;  /* 0x000000050812b290 */ /* 0x000fe4000fffe813 */
[----:B------:R-:W-:Y:S02]  /*0f00*/  @UP2 UIADD3 UR29, UR9, -UR14, URZ ;  /* 0x8000000e091d2290 */ /* 0x000fe4000fffe03f */
[----:B------:R-:W-:-:S05]  /*0f10*/  UISETP.GT.AND UP0, UPT, UR18, UR28, UPT ;  /* 0x0000001c1200728c */ /* 0x000fca000bf04270 */
[----:B------:R-:W-:Y:S01]  /*0f20*/  @!UP2 ULDC UR29, c[0x0][0x2c4] ;  /* 0x0000b100001daab9 */ /* 0x000fe20000000800 */
[----:B------:R-:W-:-:S13]  /*0f30*/  PLOP3.LUT P0, PT, PT, PT, UP0, 0x80, 0x0 ;  /* 0x000000000000781c */ /* 0x000fda0003f0f008 */
[----:B------:R-:W-:Y:S05]  /*0f40*/  @!P0 BRA `(.L_x_7) ;  /* 0x0000006c000c8947 */ /* 0x000fea0003800000 */
[----:B------:R-:W1:Y:S01]  /*0f50*/  LDC R8, c[0x0][0x278] ;  /* 0x00009e00ff087b82 */ /* 0x000e620000000800 */
[----:B------:R-:W-:Y:S01]  /*0f60*/  UISETP.NE.AND UP1, UPT, UR14, -0x1, UPT ;  /* 0xffffffff0e00788c */ /* 0x000fe2000bf25270 */
[----:B------:R-:W-:Y:S01]  /*0f70*/  IABS R6, UR56 ;  /* 0x0000003800067c13 */ /* 0x000fe20008000000 */
[----:B------:R-:W-:Y:S01]  /*0f80*/  ULDC.64 UR8, c[0x0][0x228] ;  /* 0x00008a0000087ab9 */ /* 0x000fe20000000a00 */
[----:B------:R-:W-:Y:S01]  /*0f90*/  ULDC.64 UR10, c[0x0][0x488] ;  /* 0x00012200000a7ab9 */ /* 0x000fe20000000a00 */
[----:B------:R-:W-:Y:S02]  /*0fa0*/  UIMAD UR5, UR57, UR8, URZ ;  /* 0x00000008390572a4 */ /* 0x000fe4000f8e023f */
[----:B------:R-:W-:Y:S01]  /*0fb0*/  UIMAD.WIDE.U32 UR16, UR51, UR8, URZ ;  /* 0x00000008331072a5 */ /* 0x000fe2000f8e003f */
[----:B------:R-:W2:Y:S01]  /*0fc0*/  S2UR UR12, SR_CTAID.X ;  /* 0x00000000000c79c3 */ /* 0x000ea20000002500 */
[----:B------:R-:W-:Y:S01]  /*0fd0*/  UIMAD UR24, UR51, UR9, UR5 ;  /* 0x00000009331872a4 */ /* 0x000fe2000f8e0205 */
[----:B------:R-:W-:-:S02]  /*0fe0*/  ULDC UR58, c[0x0][0x2d4] ;  /* 0x0000b500003a7ab9 */ /* 0x000fc40000000800 */
[----:B------:R-:W-:Y:S01]  /*0ff0*/  @!UP1 ULDC.64 UR8, c[0x0][0x418] ;  /* 0x0001060000089ab9 */ /* 0x000fe20000000a00 */
[----:B------:R-:W-:Y:S02]  /*1000*/  USHF.R.S32.HI UR37, URZ, 0x1f, UR58 ;  /* 0x0000001f3f257899 */ /* 0x000fe4000801143a */
[----:B------:R-:W-:Y:S01]  /*1010*/  @!UP1 UIMAD UR5, UR57, UR8, URZ ;  /* 0x00000008390592a4 */ /* 0x000fe2000f8e023f */
[----:B------:R-:W-:Y:S01]  /*1020*/  ULDC.64 UR32, c[0x0][0x240] ;  /* 0x0000900000207ab9 */ /* 0x000fe20000000a00 */
[----:B------:R-:W-:Y:S02]  /*1030*/  ULDC UR60, c[0x0][0x2dc] ;  /* 0x0000b700003c7ab9 */ /* 0x000fe40000000800 */
[----:B------:R-:W-:Y:S02]  /*1040*/  @!UP1 UIMAD UR31, UR51, UR9, UR5 ;  /* 0x00000009331f92a4 */ /* 0x000fe4000f8e0205 */
[----:B------:R-:W-:Y:S01]  /*1050*/  UIADD3 UR5, UR29, 0x3f, URZ ;  /* 0x0000003f1d057890 */ /* 0x000fe2000fffe03f */
[----:B------:R-:W-:Y:S01]  /*1060*/  ULDC UR59, c[0x0][0x270] ;  /* 0x00009c00003b7ab9 */ /* 0x000fe20000000800 */
[----:B-1----:R-:W-:-:S02]  /*1070*/  IABS R7, R8 ;  /* 0x0000000800077213 */ /* 0x002fc40000000000 */
[----:B------:R-:W-:Y:S01]  /*1080*/  USHF.R.S32.HI UR20, URZ, 0x1f, UR5 ;  /* 0x0000001f3f147899 */ /* 0x000fe20008011405 */
[----:B------:R-:W-:Y:S01]  /*1090*/  ISETP.NE.AND P4, PT, R8, RZ, PT ;  /* 0x000000ff0800720c */ /* 0x000fe20003f85270 */
[----:B------:R-:W-:Y:S01]  /*10a0*/  @!UP1 UIMAD.WIDE.U32 UR34, UR51, UR8, URZ ;  /* 0x00000008332292a5 */ /* 0x000fe2000f8e003f */
[----:B------:R-:W1:Y:S01]  /*10b0*/  I2F.RP R4, R7 ;  /* 0x0000000700047306 */ /* 0x000e620000209400 */
[----:B------:R-:W-:Y:S02]  /*10c0*/  UIMAD UR21, UR14, UR33, URZ ;  /* 0x000000210e1572a4 */ /* 0x000fe4000f8e023f */
[----:B------:R-:W-:Y:S02]  /*10d0*/  UIMAD.WIDE UR8, UR60, UR59, URZ ;  /* 0x0000003b3c0872a5 */ /* 0x000fe4000f8e023f */
[----:B--2---:R-:W-:Y:S02]  /*10e0*/  UIMAD.WIDE.U32 UR26, UR12, UR10, URZ ;  /* 0x0000000a0c1a72a5 */ /* 0x004fe4000f8e003f */
[----:B------:R-:W-:-:S02]  /*10f0*/  UIADD3 UR42, UR17, UR24, URZ ;  /* 0x00000018112a7290 */ /* 0x000fc4000fffe03f */
[----:B------:R-:W-:Y:S02]  /*1100*/  UIMAD UR44, UR12, UR11, UR27 ;  /* 0x0000000b0c2c72a4 */ /* 0x000fe4000f8e021b */
[----:B------:R-:W-:Y:S01]  /*1110*/  USHF.L.U32 UR12, UR51, 0x7, URZ ;  /* 0x00000007330c7899 */ /* 0x000fe2000800063f */
[----:B------:R-:W-:Y:S01]  /*1120*/  ULDC.U8 UR27, c[0x0][0x3d8] ;  /* 0x0000f600001b7ab9 */ /* 0x000fe20000000000 */
[----:B------:R-:W-:Y:S01]  /*1130*/  @UP1 ULDC.64 UR10, c[0x0][0x420] ;  /* 0x00010800000a1ab9 */ /* 0x000fe20000000a00 */
[----:B-1----:R-:W1:Y:S01]  /*1140*/  MUFU.RCP R4, R4 ;  /* 0x0000000400047308 */ /* 0x002e620000001000 */
[----:B------:R-:W-:Y:S02]  /*1150*/  UISETP.NE.AND UP3, UPT, UR27, URZ, UPT ;  /* 0x0000003f1b00728c */ /* 0x000fe4000bf65270 */
[----:B------:R-:W-:Y:S02]  /*1160*/  @UP1 UIMAD.WIDE.U32 UR48, UR14, UR10, URZ ;  /* 0x0000000a0e3012a5 */ /* 0x000fe4000f8e003f */
[----:B------:R-:W-:-:S02]  /*1170*/  ULEA.HI UR27, UR20, UR5, URZ, 0x6 ;  /* 0x00000005141b7291 */ /* 0x000fc4000f8f303f */
[----:B------:R-:W-:Y:S02]  /*1180*/  UIMAD UR5, UR37, UR51, URZ ;  /* 0x00000033250572a4 */ /* 0x000fe4000f8e023f */
[----:B------:R-:W-:Y:S02]  /*1190*/  USEL UR30, UR12, URZ, UP2 ;  /* 0x0000003f0c1e7287 */ /* 0x000fe40009000000 */
[----:B------:R-:W-:Y:S02]  /*11a0*/  @UP1 UIMAD UR43, UR14, UR11, UR49 ;  /* 0x0000000b0e2b12a4 */ /* 0x000fe4000f8e0231 */
[----:B------:R-:W-:Y:S02]  /*11b0*/  UIMAD.WIDE.U32 UR12, UR14, UR32, URZ ;  /* 0x000000200e0c72a5 */ /* 0x000fe4000f8e003f */
[----:B------:R-:W-:Y:S01]  /*11c0*/  UIMAD.WIDE.U32 UR10, UR51, UR58, URZ ;  /* 0x0000003a330a72a5 */ /* 0x000fe2000f8e003f */
[----:B-1----:R-:W-:Y:S01]  /*11d0*/  VIADD R4, R4, 0xffffffe ;  /* 0x0ffffffe04047836 */ /* 0x002fe20000000000 */
[----:B------:R-:W-:-:S02]  /*11e0*/  UIMAD UR5, UR57, UR58, UR5 ;  /* 0x0000003a390572a4 */ /* 0x000fc4000f8e0205 */
[----:B------:R-:W-:Y:S01]  /*11f0*/  USEL UR50, UR16, UR12, !UP1 ;  /* 0x0000000c10327287 */ /* 0x000fe2000c800000 */
[----:B------:R-:W1:Y:S01]  /*1200*/  F2I.FTZ.U32.TRUNC.NTZ R5, R4 ;  /* 0x0000000400057305 */ /* 0x000e62000021f000 */
[----:B------:R-:W-:Y:S02]  /*1210*/  @UP1 UIADD3 UR42, UR13, UR21, URZ ;  /* 0x000000150d2a1290 */ /* 0x000fe4000fffe03f */
[----:B------:R-:W-:Y:S02]  /*1220*/  UIMAD UR12, UR9, UR10, URZ ;  /* 0x0000000a090c72a4 */ /* 0x000fe4000f8e023f */
[----:B------:R-:W-:Y:S02]  /*1230*/  UIADD3 UR5, UR11, UR5, URZ ;  /* 0x000000050b057290 */ /* 0x000fe4000fffe03f */
[----:B------:R-:W-:Y:S02]  /*1240*/  ULOP3.LUT UR13, UR27, 0xffffffc0, URZ, 0xc0, !UPT ;  /* 0xffffffc01b0d7892 */ /* 0x000fe4000f8ec03f */
[----:B------:R-:W-:-:S02]  /*1250*/  USHF.L.U64.HI UR15, UR51, 0x7, UR57 ;  /* 0x00000007330f7899 */ /* 0x000fc40008010239 */
[----:B------:R-:W-:Y:S02]  /*1260*/  UIMAD.WIDE.U32 UR16, UR8, UR10, URZ ;  /* 0x0000000a081072a5 */ /* 0x000fe4000f8e003f */
[----:B------:R-:W-:Y:S01]  /*1270*/  UIMAD UR5, UR8, UR5, UR12 ;  /* 0x00000005080572a4 */ /* 0x000fe2000f8e020c */
[--C-:B-1----:R-:W-:Y:S01]  /*1280*/  IMAD.MOV R0, RZ, RZ, -R5.reuse ;  /* 0x000000ffff007224 */ /* 0x102fe200078e0a05 */
[----:B------:R-:W-:Y:S01]  /*1290*/  UIADD3 UR24, UR13, -0x40, URZ ;  /* 0xffffffc00d187890 */ /* 0x000fe2000fffe03f */
[----:B------:R-:W-:Y:S01]  /*12a0*/  IMAD.MOV.U32 R4, RZ, RZ, RZ ;  /* 0x000000ffff047224 */ /* 0x000fe200078e00ff */
[----:B------:R-:W-:Y:S01]  /*12b0*/  UISETP.NE.AND UP0, UPT, UR36, -0x1, UPT ;  /* 0xffffffff2400788c */ /* 0x000fe2000bf05270 */
[----:B------:R-:W-:Y:S01]  /*12c0*/  IMAD R0, R0, R7, RZ ;  /* 0x0000000700007224 */ /* 0x000fe200078e02ff */
[----:B------:R-:W-:Y:S02]  /*12d0*/  USEL UR15, UR15, URZ, UP2 ;  /* 0x0000003f0f0f7287 */ /* 0x000fe40009000000 */
[----:B------:R-:W-:Y:S01]  /*12e0*/  UIADD3 UR52, UR17, UR5, URZ ;  /* 0x0000000511347290 */ /* 0x000fe2000fffe03f */
[----:B------:R-:W-:Y:S01]  /*12f0*/  IMAD.HI.U32 R0, R5, R0, R4 ;  /* 0x0000000005007227 */ /* 0x000fe200078e0004 */
[----:B------:R-:W-:Y:S01]  /*1300*/  MOV R4, R6 ;  /* 0x0000000600047202 */ /* 0x000fe20000000f00 */
[----:B------:R-:W-:Y:S01]  /*1310*/  UIMAD.WIDE.U32 UR10, UR8, UR14, URZ ;  /* 0x0000000e080a72a5 */ /* 0x000fe2000f8e003f */
[----:B------:R-:W-:Y:S01]  /*1320*/  PLOP3.LUT P2, PT, PT, PT, UP0, 0x40, 0x0 ;  /* 0x000000000000781c */ /* 0x000fe20003f4e808 */
[----:B------:R-:W-:-:S02]  /*1330*/  UIADD3 UR5, UP2, UR24, UR30, URZ ;  /* 0x0000001e18057290 */ /* 0x000fc4000ff5e03f */
[----:B------:R-:W-:Y:S01]  /*1340*/  IMAD.HI.U32 R0, R0, R4, RZ ;  /* 0x0000000400007227 */ /* 0x000fe200078e00ff */
[----:B------:R-:W-:Y:S01]  /*1350*/  USHF.R.S32.HI UR47, URZ, 0x1f, UR24 ;  /* 0x0000001f3f2f7899 */ /* 0x000fe20008011418 */
[----:B------:R-:W-:Y:S02]  /*1360*/  ULDC UR46, c[0x0][0x2c4] ;  /* 0x0000b100002e7ab9 */ /* 0x000fe40000000800 */
[----:B------:R-:W-:Y:S01]  /*1370*/  IMAD.MOV R5, RZ, RZ, -R0 ;  /* 0x000000ffff057224 */ /* 0x000fe200078e0a00 */
[----:B------:R-:W-:Y:S02]  /*1380*/  UIMAD UR12, UR9, UR14, URZ ;  /* 0x0000000e090c72a4 */ /* 0x000fe4000f8e023f */
[----:B------:R-:W-:Y:S01]  /*1390*/  USEL UR55, UR16, UR10, !UP1 ;  /* 0x0000000a10377287 */ /* 0x000fe2000c800000 */
[----:B------:R-:W-:Y:S01]  /*13a0*/  IMAD R4, R7, R5, R4 ;  /* 0x0000000507047224 */ /* 0x000fe200078e0204 */
[----:B------:R-:W-:Y:S02]  /*13b0*/  UIMAD UR9, UR9, UR5, URZ ;  /* 0x00000005090972a4 */ /* 0x000fe4000f8e023f */
[----:B------:R-:W-:-:S02]  /*13c0*/  UIMAD.WIDE.U32 UR20, UR8, UR5, URZ ;  /* 0x00000005081472a5 */ /* 0x000fc4000f8e003f */
[----:B------:R-:W-:Y:S01]  /*13d0*/  ISETP.GT.U32.AND P0, PT, R7, R4, PT ;  /* 0x000000040700720c */ /* 0x000fe20003f04070 */
[----:B------:R-:W-:Y:S02]  /*13e0*/  UIADD3.X UR10, UR47, UR15, URZ, UP2, !UPT ;  /* 0x0000000f2f0a7290 */ /* 0x000fe400097fe43f */
[----:B------:R-:W-:Y:S01]  /*13f0*/  @UP3 UIMAD UR5, UR51, UR46, URZ ;  /* 0x0000002e330532a4 */ /* 0x000fe2000f8e023f */
[----:B------:R-:W-:Y:S01]  /*1400*/  ULDC.U8 UR38, c[0x0][0x480] ;  /* 0x0001200000267ab9 */ /* 0x000fe20000000000 */
[----:B------:R-:W-:Y:S02]  /*1410*/  @UP0 UIADD3 UR22, UR19, UR36, URZ ;  /* 0x0000002413160290 */ /* 0x000fe4000fffe03f */
[----:B------:R-:W-:Y:S02]  /*1420*/  @UP0 UIADD3 UR25, UR19, UR36, URZ ;  /* 0x0000002413190290 */ /* 0x000fe4000fffe03f */
[----:B------:R-:W-:Y:S02]  /*1430*/  UIMAD UR9, UR8, UR10, UR9 ;  /* 0x0000000a080972a4 */ /* 0x000fe4000f8e0209 */
[----:B------:R-:W-:-:S02]  /*1440*/  UISETP.NE.AND UP4, UPT, UR38, URZ, UPT ;  /* 0x0000003f2600728c */ /* 0x000fc4000bf85270 */
[----:B------:R-:W-:Y:S01]  /*1450*/  @!P0 IMAD.IADD R4, R4, 0x1, -R7 ;  /* 0x0000000104048824 */ /* 0x000fe200078e0a07 */
[----:B------:R-:W-:Y:S01]  /*1460*/  @!P0 IADD3 R0, R0, 0x1, RZ ;  /* 0x0000000100008810 */ /* 0x000fe20007ffe0ff */
[----:B------:R-:W-:Y:S01]  /*1470*/  @UP3 USEL UR8, UR5, UR14, !UP1 ;  /* 0x0000000e05083287 */ /* 0x000fe2000c800000 */
[----:B------:R-:W-:Y:S01]  /*1480*/  PLOP3.LUT P0, PT, PT, PT, UP0, 0x40, 0x0 ;  /* 0x000000000000781c */ /* 0x000fe20003f0e808 */
[----:B------:R-:W-:Y:S01]  /*1490*/  @UP0 ULDC.64 UR40, c[0x0][0x248] ;  /* 0x0000920000280ab9 */ /* 0x000fe20000000a00 */
[----:B------:R-:W-:Y:S01]  /*14a0*/  ISETP.GE.U32.AND P1, PT, R4, R7, PT ;  /* 0x000000070400720c */ /* 0x000fe20003f26070 */
[----:B------:R-:W-:Y:S01]  /*14b0*/  @UP0 ULDC.64 UR38, c[0x0][0x250] ;  /* 0x0000940000260ab9 */ /* 0x000fe20000000a00 */
[----:B------:R-:W-:Y:S01]  /*14c0*/  LOP3.LUT R4, R8, UR56, RZ, 0x3c, !PT ;  /* 0x0000003808047c12 */ /* 0x000fe2000f8e3cff */
[----:B------:R-:W-:Y:S01]  /*14d0*/  @UP1 UIADD3 UR52, UR11, UR12, URZ ;  /* 0x0000000c0b341290 */ /* 0x000fe2000fffe03f */
[----:B------:R-:W-:Y:S02]  /*14e0*/  @UP3 ULDC UR5, c[0x0][0x2e4] ;  /* 0x0000b90000053ab9 */ /* 0x000fe40000000800 */
[----:B------:R-:W-:Y:S01]  /*14f0*/  ISETP.GE.AND P3, PT, R4, RZ, PT ;  /* 0x000000ff0400720c */ /* 0x000fe20003f66270 */
[----:B------:R-:W-:-:S02]  /*1500*/  @UP0 UIMAD.WIDE.U32 UR12, UR22, UR40, URZ ;  /* 0x00000028160c02a5 */ /* 0x000fc4000f8e003f */
[----:B------:R-:W-:Y:S02]  /*1510*/  @UP0 UIMAD.WIDE.U32 UR10, UR25, UR38, URZ ;  /* 0x00000026190a02a5 */ /* 0x000fe4000f8e003f */
[----:B------:R-:W-:Y:S02]  /*1520*/  @UP3 UIMAD UR17, UR56, UR5, UR8 ;  /* 0x00000005381132a4 */ /* 0x000fe4000f8e0208 */
[----:B------:R-:W-:Y:S01]  /*1530*/  @P1 VIADD R0, R0, 0x1 ;  /* 0x0000000100001836 */ /* 0x000fe20000000000 */
[----:B------:R-:W-:Y:S01]  /*1540*/  @UP0 UIMAD UR15, UR25, UR39, URZ ;  /* 0x00000027190f02a4 */ /* 0x000fe2000f8e023f */
[----:B------:R-:W-:Y:S01]  /*1550*/  PLOP3.LUT P1, PT, PT, PT, UP3, 0x80, 0x0 ;  /* 0x000000000000781c */ /* 0x000fe20003f2f038 */
[----:B------:R-:W-:Y:S01]  /*1560*/  @!UP3 UIMAD UR5, UR51, UR59, UR56 ;  /* 0x0000003b3305b2a4 */ /* 0x000fe2000f8e0238 */
[----:B------:R-:W-:Y:S01]  /*1570*/  IMAD.MOV.U32 R23, RZ, RZ, R0 ;  /* 0x000000ffff177224 */ /* 0x000fe200078e0000 */
[----:B------:R-:W-:Y:S02]  /*1580*/  UIMAD UR54, UR56, UR60, URZ ;  /* 0x0000003c383672a4 */ /* 0x000fe4000f8e023f */
[----:B------:R-:W-:-:S02]  /*1590*/  @UP0 UIMAD UR16, UR22, UR41, URZ ;  /* 0x00000029161002a4 */ /* 0x000fc4000f8e023f */
[----:B------:R-:W-:Y:S01]  /*15a0*/  USHF.R.S32.HI UR53, URZ, 0x6, UR27 ;  /* 0x000000063f357899 */ /* 0x000fe2000801141b */
[----:B------:R-:W-:Y:S01]  /*15b0*/  @!P3 IADD3 R23, -R23, RZ, RZ ;  /* 0x000000ff1717b210 */ /* 0x000fe20007ffe1ff */
[----:B------:R-:W-:Y:S01]  /*15c0*/  @UP0 UIADD3 UR45, UR11, UR15, URZ ;  /* 0x0000000f0b2d0290 */ /* 0x000fe2000fffe03f */
[----:B------:R-:W-:Y:S01]  /*15d0*/  @!P4 LOP3.LUT R23, RZ, R8, RZ, 0x33, !PT ;  /* 0x00000008ff17c212 */ /* 0x000fe200078e33ff */
[----:B------:R-:W-:Y:S02]  /*15e0*/  USEL UR27, UR44, URZ, UP4 ;  /* 0x0000003f2c1b7287 */ /* 0x000fe4000a000000 */
[----:B------:R-:W-:Y:S02]  /*15f0*/  @!UP3 UIMAD UR17, UR5, UR46, URZ ;  /* 0x0000002e0511b2a4 */ /* 0x000fe4000f8e023f */
[----:B------:R-:W-:Y:S02]  /*1600*/  @!UP1 UIADD3 UR43, UR35, UR31, URZ ;  /* 0x0000001f232b9290 */ /* 0x000fe4000fffe03f */
[----:B------:R-:W-:-:S02]  /*1610*/  USHF.R.S32.HI UR30, URZ, 0x1f, UR54 ;  /* 0x0000001f3f1e7899 */ /* 0x000fc40008011436 */
[----:B------:R-:W-:Y:S02]  /*1620*/  USEL UR25, UR26, URZ, UP4 ;  /* 0x0000003f1a197287 */ /* 0x000fe4000a000000 */
[----:B------:R-:W-:Y:S02]  /*1630*/  UIADD3 UR15, UR21, UR9, URZ ;  /* 0x00000009150f7290 */ /* 0x000fe4000fffe03f */
[----:B------:R-:W-:Y:S01]  /*1640*/  @UP0 UIADD3 UR46, UR13, UR16, URZ ;  /* 0x000000100d2e0290 */ /* 0x000fe2000fffe03f */
[----:B------:R-:W-:Y:S01]  /*1650*/  @UP0 UMOV UR44, UR12 ;  /* 0x0000000c002c0c82 */ /* 0x000fe20008000000 */
[----:B------:R-:W-:Y:S01]  /*1660*/  @UP0 UMOV UR37, UR10 ;  /* 0x0000000a00250c82 */ /* 0x000fe20008000000 */
[----:B------:R-:W-:Y:S09]  /*1670*/  @!P2 BRA `(.L_x_8) ;  /* 0x000000000030a947 */ /* 0x000ff20003800000 */
[----:B------:R-:W-:Y:S01]  /*1680*/  USHF.R.S32.HI UR5, URZ, 0x1f, UR19 ;  /* 0x0000001f3f057899 */ /* 0x000fe20008011413 */
[----:B------:R-:W-:Y:S01]  /*1690*/  ULDC.64 UR40, c[0x0][0x248] ;  /* 0x0000920000287ab9 */ /* 0x000fe20000000a00 */
[----:B------:R-:W-:Y:S02]  /*16a0*/  ULDC.64 UR10, c[0x0][0x230] ;  /* 0x00008c00000a7ab9 */ /* 0x000fe40000000a00 */
[----:B------:R-:W-:Y:S02]  /*16b0*/  UIMAD UR5, UR5, UR40, URZ ;  /* 0x00000028050572a4 */ /* 0x000fe4000f8e023f */
[----:B------:R-:W-:Y:S02]  /*16c0*/  UIMAD.WIDE.U32 UR8, UR19, UR40, URZ ;  /* 0x00000028130872a5 */ /* 0x000fe4000f8e003f */
[----:B------:R-:W-:-:S04]  /*16d0*/  UIMAD UR5, UR19, UR41, UR5 ;  /* 0x00000029130572a4 */ /* 0x000fc8000f8e0205 */
[----:B------:R-:W-:Y:S02]  /*16e0*/  UIADD3 UR9, UR9, UR5, URZ ;  /* 0x0000000509097290 */ /* 0x000fe4000fffe03f */
[----:B------:R-:W-:Y:S02]  /*16f0*/  UIMAD UR5, UR57, UR10, URZ ;  /* 0x0000000a390572a4 */ /* 0x000fe4000f8e023f */
[----:B------:R-:W-:Y:S02]  /*1700*/  UIMAD.WIDE.U32 UR8, UR51, UR10, UR8 ;  /* 0x0000000a330872a5 */ /* 0x000fe4000f8e0008 */
[----:B------:R-:W-:-:S04]  /*1710*/  UIMAD UR5, UR51, UR11, UR5 ;  /* 0x0000000b330572a4 */ /* 0x000fc8000f8e0205 */
[----:B------:R-:W-:Y:S01]  /*1720*/  UIADD3 UR46, UR9, UR5, URZ ;  /* 0x00000005092e7290 */ /* 0x000fe2000fffe03f */
[----:B------:R-:W-:-:S11]  /*1730*/  UMOV UR44, UR8 ;  /* 0x00000008002c7c82 */ /* 0x000fd60008000000 */
.L_x_8:
[----:B------:R-:W-:Y:S05]  /*1740*/  @!P0 BRA `(.L_x_9) ;  /* 0x0000000000308947 */ /* 0x000fea0003800000 */
        /* <DEDUP_REMOVED lines=11> */
[----:B------:R-:W-:Y:S02]  /*1800*/  UMOV UR37, UR8 ;  /* 0x0000000800257c82 */ /* 0x000fe40008000000 */
.L_x_9:
[----:B------:R-:W-:Y:S01]  /*1810*/  @UP1 UMOV UR22, UR48 ;  /* 0x0000003000161c82 */ /* 0x000fe20008000000 */
[----:B------:R-:W-:Y:S01]  /*1820*/  @!UP1 UMOV UR22, UR34 ;  /* 0x0000002200169c82 */ /* 0x000fe20008000000 */
[----:B------:R-:W-:Y:S01]  /*1830*/  SHF.R.S32.HI R38, RZ, 0x1f, R23 ;  /* 0x0000001fff267819 */ /* 0x000fe20000011417 */
[----:B------:R-:W-:Y:S06]  /*1840*/  @!P1 BRA `(.L_x_10) ;  /* 0x00000000001c9947 */ /* 0x000fec0003800000 */
[----:B------:R-:W-:Y:S01]  /*1850*/  @!UP1 UIMAD UR14, UR51, UR58, URZ ;  /* 0x0000003a330e92a4 */ /* 0x000fe2000f8e023f */
[----:B------:R-:W-:Y:S01]  /*1860*/  ULDC UR5, c[0x0][0x2c0] ;  /* 0x0000b00000057ab9 */ /* 0x000fe20000000800 */
[----:B------:R-:W-:Y:S02]  /*1870*/  ULDC UR8, c[0x0][0x2e4] ;  /* 0x0000b90000087ab9 */ /* 0x000fe40000000800 */
[----:B------:R-:W-:Y:S02]  /*1880*/  ULEA UR8, UR5, UR8, 0x7 ;  /* 0x0000000805087291 */ /* 0x000fe4000f8e383f */
[----:B------:R-:W-:-:S04]  /*1890*/  ULEA UR5, UR51, UR14, 0x7 ;  /* 0x0000000e33057291 */ /* 0x000fc8000f8e383f */
[----:B------:R-:W-:Y:S01]  /*18a0*/  UIMAD UR5, UR8, UR56, UR5 ;  /* 0x00000038080572a4 */ /* 0x000fe2000f8e0205 */
[----:B------:R-:W-:Y:S11]  /*18b0*/  BRA `(.L_x_11) ;  /* 0x0000000000087947 */ /* 0x000ff60003800000 */
.L_x_10:
[----:B------:R-:W-:-:S04]  /*18c0*/  UIMAD UR5, UR51, UR59, UR56 ;  /* 0x0000003b330572a4 */ /* 0x000fc8000f8e0238 */
[----:B------:R-:W-:-:S12]  /*18d0*/  UIMAD UR5, UR5, UR58, URZ ;  /* 0x0000003a050572a4 */ /* 0x000fd8000f8e023f */
.L_x_11:
[----:B------:R-:W1:Y:S01]  /*18e0*/  S2R R36, SR_TID.X ;  /* 0x0000000000247919 */ /* 0x000e620000002100 */
[----:B------:R-:W-:Y:S01]  /*18f0*/  UIMAD UR9, UR60, UR59, URZ ;  /* 0x0000003b3c0972a4 */ /* 0x000fe2000f8e023f */
[----:B------:R-:W2:Y:S01]  /*1900*/  LDC.64 R8, c[0x0][0x420] ;  /* 0x00010800ff087b82 */ /* 0x000ea20000000a00 */
[----:B------:R-:W-:Y:S01]  /*1910*/  UIADD3 UR12, -UR18, UR29, UR28 ;  /* 0x0000001d120c7290 */ /* 0x000fe2000fffe11c */
[----:B------:R-:W-:Y:S01]  /*1920*/  BSSY B1, `(.L_x_7) ;  /* 0x0000625000017945 */ /* 0x000fe20003800000 */
[----:B------:R-:W-:Y:S01]  /*1930*/  USHF.L.U32 UR8, UR9, 0x6, URZ ;  /* 0x0000000609087899 */ /* 0x000fe2000800063f */
[----:B------:R-:W-:Y:S01]  /*1940*/  ULDC UR13, c[0x0][0x398] ;  /* 0x0000e600000d7ab9 */ /* 0x000fe20000000800 */
[----:B------:R-:W-:Y:S02]  /*1950*/  UIADD3 UR26, UR24, UR5, URZ ;  /* 0x00000005181a7290 */ /* 0x000fe4000fffe03f */
[----:B------:R-:W-:Y:S02]  /*1960*/  UIADD3 UR10, UP2, UP1, UR20, UR8, UR54 ;  /* 0x00000008140a7290 */ /* 0x000fe4000f95e036 */
[----:B------:R-:W-:Y:S01]  /*1970*/  USHF.R.S32.HI UR8, URZ, 0x1f, UR8 ;  /* 0x0000001f3f087899 */ /* 0x000fe20008011408 */
[----:B------:R-:W-:Y:S01]  /*1980*/  ULDC UR48, c[0x0][0x2d0] ;  /* 0x0000b40000307ab9 */ /* 0x000fe20000000800 */
[----:B------:R-:W-:-:S02]  /*1990*/  USHF.R.S32.HI UR49, URZ, 0x1f, UR56 ;  /* 0x0000001f3f317899 */ /* 0x000fc40008011438 */
[----:B------:R-:W-:Y:S02]  /*19a0*/  UIADD3.X UR8, UR15, UR8, UR30, UP2, UP1 ;  /* 0x000000080f087290 */ /* 0x000fe400097e241e */
[----:B------:R-:W-:Y:S01]  /*19b0*/  UIADD3 UR10, UP2, UP1, UR25, UR10, UR55 ;  /* 0x0000000a190a7290 */ /* 0x000fe2000f95e037 */
[----:B------:R-:W-:Y:S01]  /*19c0*/  ULDC.64 UR14, c[0x0][0x478] ;  /* 0x00011e00000e7ab9 */ /* 0x000fe20000000a00 */
[----:B------:R-:W-:Y:S02]  /*19d0*/  ULDC.64 UR30, c[0x0][0x428] ;  /* 0x00010a00001e7ab9 */ /* 0x000fe40000000a00 */
[----:B------:R-:W-:Y:S01]  /*19e0*/  UIADD3.X UR8, UR27, UR8, UR52, UP2, UP1 ;  /* 0x000000081b087290 */ /* 0x000fe200097e2434 */
[----:B------:R-:W-:Y:S01]  /*19f0*/  IMAD.U32 R29, RZ, RZ, UR30 ;  /* 0x0000001eff1d7e24 */ /* 0x000fe2000f8e00ff */
[----:B------:R-:W-:Y:S01]  /*1a00*/  UIMAD.WIDE UR26, UR26, 0x4, UR14 ;  /* 0x000000041a1a78a5 */ /* 0x000fe2000f8e020e */
[----:B------:R-:W-:Y:S01]  /*1a10*/  ULDC.64 UR34, c[0x0][0x258] ;  /* 0x0000960000227ab9 */ /* 0x000fe20000000a00 */
[----:B------:R-:W-:Y:S01]  /*1a20*/  UIADD3 UR25, UR24, UR17, URZ ;  /* 0x0000001118197290 */ /* 0x000fe2000fffe03f */
[----:B------:R-:W-:Y:S01]  /*1a30*/  IMAD.U32 R34, RZ, RZ, UR34 ;  /* 0x00000022ff227e24 */ /* 0x000fe2000f8e00ff */
[----:B------:R-:W-:Y:S01]  /*1a40*/  UIMAD UR14, UR49, UR34, URZ ;  /* 0x00000022310e72a4 */ /* 0x000fe2000f8e023f */
[----:B-1----:R-:W-:Y:S01]  /*1a50*/  SHF.R.S32.HI R10, RZ, 0x1f, R36 ;  /* 0x0000001fff0a7819 */ /* 0x002fe20000011424 */
[----:B------:R-:W-:-:S02]  /*1a60*/  ULDC.64 UR58, c[0x0][0x2b0] ;  /* 0x0000ac00003a7ab9 */ /* 0x000fc40000000a00 */
[----:B------:R-:W-:Y:S01]  /*1a70*/  UIMAD UR14, UR56, UR35, UR14 ;  /* 0x00000023380e72a4 */ /* 0x000fe2000f8e020e */
[CC--:B------:R-:W-:Y:S01]  /*1a80*/  LEA.HI R4, R10.reuse, R36.reuse, RZ, 0x5 ;  /* 0x000000240a047211 */ /* 0x0c0fe200078f28ff */
[----:B------:R-:W-:Y:S01]  /*1a90*/  ULDC.64 UR20, c[0x0][0x210] ;  /* 0x0000840000147ab9 */ /* 0x000fe20000000a00 */
[----:B------:R-:W-:Y:S01]  /*1aa0*/  LEA.HI R10, R10, R36, RZ, 0x3 ;  /* 0x000000240a0a7211 */ /* 0x000fe200078f18ff */
[----:B------:R-:W-:Y:S01]  /*1ab0*/  ULDC.64 UR16, c[0x0][0x3e0] ;  /* 0x0000f80000107ab9 */ /* 0x000fe20000000a00 */
[----:B------:R-:W-:Y:S01]  /*1ac0*/  LOP3.LUT R0, R4, 0xffffffe0, RZ, 0xc0, !PT ;  /* 0xffffffe004007812 */ /* 0x000fe200078ec0ff */
[----:B------:R-:W-:Y:S01]  /*1ad0*/  UIADD3 UR5, UR53, -0x1, URZ ;  /* 0xffffffff35057890 */ /* 0x000fe2000fffe03f */
[----:B------:R-:W-:Y:S02]  /*1ae0*/  SHF.R.S32.HI R4, RZ, 0x5, R4 ;  /* 0x00000005ff047819 */ /* 0x000fe40000011404 */
[----:B------:R-:W-:Y:S01]  /*1af0*/  LOP3.LUT R5, R10, 0xfffffff8, RZ, 0xc0, !PT ;  /* 0xfffffff80a057812 */ /* 0x000fe200078ec0ff */
[----:B------:R-:W-:-:S04]  /*1b00*/  IMAD.IADD R0, R36, 0x1, -R0 ;  /* 0x0000000124007824 */ /* 0x000fc800078e0a00 */
[----:B------:R-:W-:Y:S02]  /*1b10*/  IMAD R0, R4, UR9, R0 ;  /* 0x0000000904007c24 */ /* 0x000fe4000f8e0200 */
[----:B------:R-:W-:-:S03]  /*1b20*/  IMAD.IADD R36, R36, 0x1, -R5 ;  /* 0x0000000124247824 */ /* 0x000fc600078e0a05 */
[----:B------:R-:W-:Y:S01]  /*1b30*/  IADD3 R5, P0, R0, UR10, RZ ;  /* 0x0000000a00057c10 */ /* 0x000fe2000ff1e0ff */
[----:B------:R-:W-:Y:S01]  /*1b40*/  ULDC.64 UR10, c[0x0][0x400] ;  /* 0x00010000000a7ab9 */ /* 0x000fe20000000a00 */
[----:B------:R-:W-:Y:S02]  /*1b50*/  IMAD.SHL.U32 R4, R36, 0x8, RZ ;  /* 0x0000000824047824 */ /* 0x000fe400078e00ff */
[----:B------:R-:W-:Y:S01]  /*1b60*/  LEA.HI.X.SX32 R0, R0, UR8, 0x1, P0 ;  /* 0x0000000800007c11 */ /* 0x000fe200080f0eff */
[----:B------:R-:W-:Y:S01]  /*1b70*/  UIADD3 UR8, UR12, -UR13, URZ ;  /* 0x8000000d0c087290 */ /* 0x000fe2000fffe03f */
[C---:B------:R-:W-:Y:S01]  /*1b80*/  LEA R238, P0, R5.reuse, UR10, 0x2 ;  /* 0x0000000a05ee7c11 */ /* 0x040fe2000f8010ff */
[C---:B------:R-:W-:Y:S01]  /*1b90*/  VIADD R17, R4.reuse, 0x40 ;  /* 0x0000004004117836 */ /* 0x040fe20000000000 */
[----:B------:R-:W-:Y:S01]  /*1ba0*/  ISETP.GE.AND P3, PT, R4, UR48, PT ;  /* 0x0000003004007c0c */ /* 0x000fe2000bf66270 */
[----:B------:R-:W-:Y:S01]  /*1bb0*/  USHF.R.S32.HI UR15, URZ, 0x1f, UR8 ;  /* 0x0000001f3f0f7899 */ /* 0x000fe20008011408 */
[----:B------:R-:W-:Y:S01]  /*1bc0*/  LEA.HI.X R239, R5, UR11, R0, 0x2, P0 ;  /* 0x0000000b05ef7c11 */ /* 0x000fe200080f1400 */
[----:B--2---:R-:W-:Y:S01]  /*1bd0*/  IMAD R0, R8, UR47, RZ ;  /* 0x0000002f08007c24 */ /* 0x004fe2000f8e02ff */
[----:B------:R-:W-:Y:S01]  /*1be0*/  ISETP.GE.AND P5, PT, R17, UR48, PT ;  /* 0x0000003011007c0c */ /* 0x000fe2000bfa6270 */
[----:B------:R-:W-:Y:S01]  /*1bf0*/  ULEA.HI UR15, UR15, UR8, URZ, 0x6 ;  /* 0x000000080f0f7291 */ /* 0x000fe2000f8f303f */
[----:B------:R-:W-:Y:S01]  /*1c00*/  SHF.R.S32.HI R5, RZ, 0x1f, R4 ;  /* 0x0000001fff057819 */ /* 0x000fe20000011404 */
[----:B------:R-:W-:Y:S01]  /*1c10*/  IMAD R12, R9, UR24, R0 ;  /* 0x00000018090c7c24 */ /* 0x000fe2000f8e0200 */
[C---:B------:R-:W-:Y:S01]  /*1c20*/  IADD3 R6, P0, R4.reuse, UR22, RZ ;  /* 0x0000001604067c10 */ /* 0x040fe2000ff1e0ff */
[----:B------:R-:W-:Y:S01]  /*1c30*/  USHF.R.S32.HI UR15, URZ, 0x6, UR15 ;  /* 0x000000063f0f7899 */ /* 0x000fe2000801140f */
[----:B------:R-:W-:Y:S01]  /*1c40*/  SHF.R.S32.HI R0, RZ, 0x3, R10 ;  /* 0x00000003ff007819 */ /* 0x000fe2000001140a */
[C---:B------:R-:W-:Y:S01]  /*1c50*/  VIADD R15, R4.reuse, 0x80 ;  /* 0x00000080040f7836 */ /* 0x040fe20000000000 */
[----:B------:R-:W-:Y:S01]  /*1c60*/  SEL R10, RZ, 0xffffffff, P5 ;  /* 0xffffffffff0a7807 */ /* 0x000fe20002800000 */
[----:B------:R-:W-:Y:S01]  /*1c70*/  UISETP.LT.AND UP1, UPT, URZ, UR15, UPT ;  /* 0x0000000f3f00728c */ /* 0x000fe2000bf21270 */
[----:B------:R-:W-:Y:S01]  /*1c80*/  IADD3.X R7, R5, UR43, RZ, P0, !PT ;  /* 0x0000002b05077c10 */ /* 0x000fe200087fe4ff */
[----:B------:R-:W-:Y:S01]  /*1c90*/  VIADD R16, R4, 0xc0 ;  /* 0x000000c004107836 */ /* 0x000fe20000000000 */
[----:B------:R-:W-:Y:S01]  /*1ca0*/  SHF.R.S32.HI R39, RZ, 0x1f, R0 ;  /* 0x0000001fff277819 */ /* 0x000fe20000011400 */
[----:B------:R-:W-:Y:S01]  /*1cb0*/  IMAD.SHL.U32 R10, R10, 0x2, RZ ;  /* 0x000000020a0a7824 */ /* 0x000fe200078e00ff */
[----:B------:R-:W-:Y:S01]  /*1cc0*/  IADD3 R22, P0, R0, UR24, RZ ;  /* 0x0000001800167c10 */ /* 0x000fe2000ff1e0ff */
[----:B------:R-:W-:Y:S01]  /*1cd0*/  IMAD.WIDE.U32 R6, R8, UR24, R6 ;  /* 0x0000001808067c25 */ /* 0x000fe2000f8e0006 */
[----:B------:R-:W-:Y:S01]  /*1ce0*/  SEL R11, RZ, 0x1, P3 ;  /* 0x00000001ff0b7807 */ /* 0x000fe20001800000 */
[----:B------:R-:W-:Y:S01]  /*1cf0*/  USEL UR15, URZ, UR15, !UP1 ;  /* 0x0000000f3f0f7287 */ /* 0x000fe2000c800000 */
[----:B------:R-:W-:Y:S01]  /*1d00*/  IADD3.X R27, R39, UR47, RZ, P0, !PT ;  /* 0x0000002f271b7c10 */ /* 0x000fe200087fe4ff */
[----:B------:R-:W-:Y:S01]  /*1d10*/  IMAD.IADD R7, R7, 0x1, R12 ;  /* 0x0000000107077824 */ /* 0x000fe200078e020c */
[----:B------:R-:W-:Y:S01]  /*1d20*/  LOP3.LUT R18, R10, 0x2, R11, 0xe2, !PT ;  /* 0x000000020a127812 */ /* 0x000fe200078ee20b */
[----:B------:R-:W-:Y:S01]  /*1d30*/  UIMAD UR13, UR49, UR30, URZ ;  /* 0x0000001e310d72a4 */ /* 0x000fe2000f8e023f */
[----:B------:R-:W-:Y:S01]  /*1d40*/  IMAD.WIDE.U32 R12, R22, UR32, R4 ;  /* 0x00000020160c7c25 */ /* 0x000fe2000f8e0004 */
[----:B------:R-:W-:Y:S01]  /*1d50*/  ISETP.GE.AND P4, PT, R15, UR48, PT ;  /* 0x000000300f007c0c */ /* 0x000fe2000bf86270 */
[----:B------:R-:W-:Y:S01]  /*1d60*/  UISETP.GT.AND UP1, UPT, UR53, UR15, UPT ;  /* 0x0000000f3500728c */ /* 0x000fe2000bf24270 */
[----:B------:R-:W-:Y:S01]  /*1d70*/  ISETP.GE.AND P6, PT, R16, UR48, PT ;  /* 0x0000003010007c0c */ /* 0x000fe2000bfc6270 */
[----:B------:R-:W-:Y:S01]  /*1d80*/  IMAD R10, R27, UR32, RZ ;  /* 0x000000201b0a7c24 */ /* 0x000fe2000f8e02ff */
[----:B------:R-:W-:Y:S01]  /*1d90*/  UIMAD UR13, UR56, UR31, UR13 ;  /* 0x0000001f380d72a4 */ /* 0x000fe2000f8e020d */
[----:B------:R-:W-:Y:S01]  /*1da0*/  SEL R14, RZ, 0x4, P4 ;  /* 0x00000004ff0e7807 */ /* 0x000fe20002000000 */
[----:B------:R-:W-:Y:S01]  /*1db0*/  IMAD.WIDE.U32 R6, R29, UR56, R6 ;  /* 0x000000381d067c25 */ /* 0x000fe2000f8e0006 */
[----:B------:R-:W-:Y:S01]  /*1dc0*/  IADD3 R12, P0, R12, UR50, RZ ;  /* 0x000000320c0c7c10 */ /* 0x000fe2000ff1e0ff */
[----:B------:R-:W-:Y:S01]  /*1dd0*/  UIMAD.WIDE UR24, UR25, 0x4, UR58 ;  /* 0x00000004191878a5 */ /* 0x000fe2000f8e023a */
[----:B------:R-:W-:Y:S01]  /*1de0*/  PLOP3.LUT P2, PT, PT, PT, UP1, 0x80, 0x0 ;  /* 0x000000000000781c */ /* 0x000fe20003f4f018 */
[----:B------:R-:W-:Y:S01]  /*1df0*/  IMAD R35, R22, UR33, R10 ;  /* 0x0000002116237c24 */ /* 0x000fe2000f8e020a */
[----:B------:R-:W-:Y:S01]  /*1e00*/  SEL R10, RZ, 0x8, P6 ;  /* 0x00000008ff0a7807 */ /* 0x000fe20003000000 */
[----:B------:R-:W-:Y:S01]  /*1e10*/  VIADD R11, R7, UR13 ;  /* 0x0000000d070b7c36 */ /* 0x000fe20008000000 */
[----:B------:R-:W-:Y:S01]  /*1e20*/  UMOV UR11, UR26 ;  /* 0x0000001a000b7c82 */ /* 0x000fe20008000000 */
[----:B------:R-:W-:Y:S01]  /*1e30*/  UMOV UR10, UR27 ;  /* 0x0000001b000a7c82 */ /* 0x000fe20008000000 */
[----:B------:R-:W-:Y:S01]  /*1e40*/  LOP3.LUT R26, R10, R18, R14, 0xfe, !PT ;  /* 0x000000120a1a7212 */ /* 0x000fe200078efe0e */
[----:B------:R-:W-:Y:S01]  /*1e50*/  IMAD.MOV.U32 R10, RZ, RZ, R6 ;  /* 0x000000ffff0a7224 */ /* 0x000fe200078e0006 */
[----:B------:R-:W-:Y:S01]  /*1e60*/  IADD3.X R13, R13, UR42, R35, P0, !PT ;  /* 0x0000002a0d0d7c10 */ /* 0x000fe200087fe423 */
[-C--:B------:R-:W-:Y:S01]  /*1e70*/  IMAD R6, R39, R8.reuse, RZ ;  /* 0x0000000827067224 */ /* 0x080fe200078e02ff */
[----:B------:R-:W-:Y:S01]  /*1e80*/  UMOV UR9, UR24 ;  /* 0x0000001800097c82 */ /* 0x000fe20008000000 */
[----:B------:R-:W-:Y:S01]  /*1e90*/  IMAD.WIDE.U32 R10, R0, R8, R10 ;  /* 0x00000008000a7225 */ /* 0x000fe200078e000a */
[----:B------:R-:W-:-:S03]  /*1ea0*/  UMOV UR8, UR25 ;  /* 0x0000001900087c82 */ /* 0x000fc60008000000 */
[----:B------:R-:W-:Y:S01]  /*1eb0*/  IMAD.WIDE.U32 R20, R34, UR56, R12 ;  /* 0x0000003822147c25 */ /* 0x000fe2000f8e000c */
[----:B------:R-:W-:-:S03]  /*1ec0*/  LEA R242, P0, R10, UR16, 0x1 ;  /* 0x000000100af27c11 */ /* 0x000fc6000f8008ff */
[----:B------:R-:W-:Y:S01]  /*1ed0*/  IMAD R6, R0, R9, R6 ;  /* 0x0000000900067224 */ /* 0x000fe200078e0206 */
[----:B------:R-:W-:Y:S01]  /*1ee0*/  LEA R241, P1, R20, UR20, 0x1 ;  /* 0x0000001414f17c11 */ /* 0x000fe2000f8208ff */
[----:B------:R-:W-:Y:S02]  /*1ef0*/  VIADD R37, R21, UR14 ;  /* 0x0000000e15257c36 */ /* 0x000fe40008000000 */
[----:B------:R-:W-:-:S03]  /*1f00*/  IMAD.IADD R28, R11, 0x1, R6 ;  /* 0x000000010b1c7824 */ /* 0x000fc600078e0206 */
[----:B------:R-:W-:Y:S02]  /*1f10*/  LEA.HI.X R243, R20, UR21, R37, 0x1, P1 ;  /* 0x0000001514f37c11 */ /* 0x000fe400088f0c25 */
[----:B------:R-:W-:Y:S01]  /*1f20*/  LEA.HI.X R244, R10, UR17, R28, 0x1, P0 ;  /* 0x000000110af47c11 */ /* 0x000fe200080f0c1c */
[----:B------:R-:W-:Y:S06]  /*1f30*/  @P2 BRA `(.L_x_12) ;  /* 0x0000000400902947 */ /* 0x000fec0003800000 */
[----:B------:R-:W-:Y:S01]  /*1f40*/  PLOP3.LUT P0, PT, PT, PT, UP0, 0x40, 0x0 ;  /* 0x000000000000781c */ /* 0x000fe20003f0e808 */
[----:B------:R-:W-:Y:S01]  /*1f50*/  @UP0 UIADD3 UR5, UR19, UR36, URZ ;  /* 0x0000002413050290 */ /* 0x000fe2000fffe03f */
[----:B------:R-:W-:-:S03]  /*1f60*/  @UP0 ULDC.64 UR14, c[0x0][0x450] ;  /* 0x00011400000e0ab9 */ /* 0x000fc60000000a00 */
[----:B------:R-:W-:Y:S02]  /*1f70*/  @UP0 UIMAD.WIDE.U32 UR8, UR5, UR14, URZ ;  /* 0x0000000e050802a5 */ /* 0x000fe4000f8e003f */
[----:B------:R-:W-:-:S04]  /*1f80*/  @UP0 UIMAD UR5, UR5, UR15, URZ ;  /* 0x0000000f050502a4 */ /* 0x000fc8000f8e023f */
[----:B------:R-:W-:Y:S01]  /*1f90*/  @UP0 UIADD3 UR17, UR9, UR5, URZ ;  /* 0x0000000509110290 */ /* 0x000fe2000fffe03f */
[----:B------:R-:W-:Y:S01]  /*1fa0*/  @UP0 UMOV UR16, UR8 ;  /* 0x0000000800100c82 */ /* 0x000fe20008000000 */
[----:B------:R-:W-:Y:S10]  /*1fb0*/  @!P0 BRA `(.L_x_13) ;  /* 0x0000000000308947 */ /* 0x000ff40003800000 */
        /* <DEDUP_REMOVED lines=12> */
.L_x_13:
        /* <DEDUP_REMOVED lines=20> */
.L_x_14:
[----:B------:R-:W-:Y:S01]  /*21c0*/  UIADD3 UR18, -UR28, UR18, URZ ;  /* 0x000000121c127290 */ /* 0x000fe2000fffe13f */
[----:B------:R-:W-:Y:S05]  /*21d0*/  BSSY B0, `(.L_x_15) ;  /* 0x000001d000007945 */ /* 0x000fea0003800000 */
[----:B------:R-:W-:-:S13]  /*21e0*/  ISETP.GE.AND P3, PT, R0, UR18, PT ;  /* 0x0000001200007c0c */ /* 0x000fda000bf66270 */
[----:B------:R-:W-:Y:S05]  /*21f0*/  @P3 BRA `(.L_x_16) ;  /* 0x0000000000683947 */ /* 0x000fea0003800000 */
[----:B------:R-:W-:Y:S01]  /*2200*/  IMAD.U32 R6, RZ, RZ, UR28 ;  /* 0x0000001cff067e24 */ /* 0x000fe2000f8e00ff */
[----:B------:R-:W-:Y:S01]  /*2210*/  IADD3 R8, P0, R0, UR28, RZ ;  /* 0x0000001c00087c10 */ /* 0x000fe2000ff1e0ff */
[----:B------:R-:W-:Y:S01]  /*2220*/  USHF.R.S32.HI UR5, URZ, 0x1f, UR56 ;  /* 0x0000001f3f057899 */ /* 0x000fe20008011438 */
[----:B------:R-:W-:Y:S01]  /*2230*/  ISETP.GE.AND P5, PT, R4, UR48, PT ;  /* 0x0000003004007c0c */ /* 0x000fe2000bfa6270 */
[----:B------:R-:W-:Y:S01]  /*2240*/  ULDC.64 UR8, c[0x0][0x468] ;  /* 0x00011a0000087ab9 */ /* 0x000fe20000000a00 */
[----:B------:R-:W-:Y:S01]  /*2250*/  LEA.HI.X.SX32 R9, R6, R39, 0x1, P0 ;  /* 0x0000002706097211 */ /* 0x000fe200000f0eff */
[----:B------:R-:W-:Y:S01]  /*2260*/  IMAD.WIDE.U32 R6, R8, UR14, R4 ;  /* 0x0000000e08067c25 */ /* 0x000fe2000f8e0004 */
[----:B------:R-:W-:Y:S01]  /*2270*/  UIMAD UR5, UR5, UR8, URZ ;  /* 0x00000008050572a4 */ /* 0x000fe2000f8e023f */
[----:B------:R-:W-:Y:S02]  /*2280*/  ISETP.GE.AND P4, PT, R17, UR48, PT ;  /* 0x0000003011007c0c */ /* 0x000fe4000bf86270 */
[----:B------:R-:W-:Y:S01]  /*2290*/  IMAD R9, R9, UR14, RZ ;  /* 0x0000000e09097c24 */ /* 0x000fe2000f8e02ff */
[----:B------:R-:W-:Y:S01]  /*22a0*/  UIMAD UR5, UR56, UR9, UR5 ;  /* 0x00000009380572a4 */ /* 0x000fe2000f8e0205 */
[----:B------:R-:W-:-:S02]  /*22b0*/  ISETP.GE.AND P2, PT, R15, UR48, PT ;  /* 0x000000300f007c0c */ /* 0x000fc4000bf46270 */
[----:B------:R-:W-:Y:S01]  /*22c0*/  IMAD R9, R8, UR15, R9 ;  /* 0x0000000f08097c24 */ /* 0x000fe2000f8e0209 */
[----:B------:R-:W-:Y:S01]  /*22d0*/  IADD3 R8, P0, R6, UR16, RZ ;  /* 0x0000001006087c10 */ /* 0x000fe2000ff1e0ff */
[----:B------:R-:W-:Y:S01]  /*22e0*/  IMAD.U32 R6, RZ, RZ, UR8 ;  /* 0x00000008ff067e24 */ /* 0x000fe2000f8e00ff */
[----:B------:R-:W-:Y:S01]  /*22f0*/  ISETP.GE.AND P1, PT, R16, UR48, PT ;  /* 0x0000003010007c0c */ /* 0x000fe2000bf26270 */
[----:B------:R-:W-:Y:S01]  /*2300*/  ULDC.64 UR8, c[0x0][0x3f0] ;  /* 0x0000fc0000087ab9 */ /* 0x000fe20000000a00 */
[----:B------:R-:W-:-:S03]  /*2310*/  IADD3.X R9, R7, UR17, R9, P0, !PT ;  /* 0x0000001107097c10 */ /* 0x000fc600087fe409 */
[----:B------:R-:W-:-:S04]  /*2320*/  IMAD.WIDE.U32 R8, R6, UR56, R8 ;  /* 0x0000003806087c25 */ /* 0x000fc8000f8e0008 */
[----:B------:R-:W-:Y:S01]  /*2330*/  VIADD R7, R9, UR5 ;  /* 0x0000000509077c36 */ /* 0x000fe20008000000 */
[----:B------:R-:W-:-:S04]  /*2340*/  LEA R6, P0, R8, UR8, 0x1 ;  /* 0x0000000808067c11 */ /* 0x000fc8000f8008ff */
[----:B------:R-:W-:-:S05]  /*2350*/  LEA.HI.X R7, R8, UR9, R7, 0x1, P0 ;  /* 0x0000000908077c11 */ /* 0x000fca00080f0c07 */
[----:B------:R1:W-:Y:S04]  /*2360*/  @!P5 STG.E.128 desc[UR6][R6.64], RZ ;  /* 0x000000ff0600d986 */ /* 0x0003e8000c101d06 */
[----:B------:R1:W-:Y:S04]  /*2370*/  @!P4 STG.E.128 desc[UR6][R6.64+0x80], RZ ;  /* 0x000080ff0600c986 */ /* 0x0003e8000c101d06 */
[----:B------:R1:W-:Y:S04]  /*2380*/  @!P2 STG.E.128 desc[UR6][R6.64+0x100], RZ ;  /* 0x000100ff0600a986 */ /* 0x0003e8000c101d06 */
[----:B------:R1:W-:Y:S02]  /*2390*/  @!P1 STG.E.128 desc[UR6][R6.64+0x180], RZ ;  /* 0x000180ff06009986 */ /* 0x0003e4000c101d06 */
.L_x_16:
[----:B------:R-:W-:Y:S05]  /*23a0*/  BSYNC B0 ;  /* 0x0000000000007941 */ /* 0x000fea0003800000 */
.L_x_15:
[----:B------:R-:W-:Y:S05]  /*23b0*/  @P3 BRA `(.L_x_17) ;  /* 0x0000005400ec3947 */ /* 0x000fea0003800000 */
[----:B-1----:R-:W-:Y:S01]  /*23c0*/  IMAD.U32 R6, RZ, RZ, UR28 ;  /* 0x0000001cff067e24 */ /* 0x002fe2000f8e00ff */
        /* <DEDUP_REMOVED lines=9> */
[----:B------:R-:W-:Y:S01]  /*2460*/  IADD3 R6, P0, R6, UR12, RZ ;  /* 0x0000000c06067c10 */ /* 0x000fe2000ff1e0ff */
[----:B------:R-:W-:-:S02]  /*2470*/  UIMAD UR5, UR56, UR9, UR5 ;  /* 0x00000009380572a4 */ /* 0x000fc4000f8e0205 */
[----:B------:R-:W-:Y:S02]  /*2480*/  IMAD R8, R0, UR11, R8 ;  /* 0x0000000b00087c24 */ /* 0x000fe4000f8e0208 */
[----:B------:R-:W-:Y:S01]  /*2490*/  IMAD.U32 R0, RZ, RZ, UR8 ;  /* 0x00000008ff007e24 */ /* 0x000fe2000f8e00ff */
[----:B------:R-:W-:Y:S02]  /*24a0*/  ULDC.64 UR8, c[0x0][0x3f8] ;  /* 0x0000fe0000087ab9 */ /* 0x000fe40000000a00 */
[----:B------:R-:W-:Y:S02]  /*24b0*/  IADD3.X R7, R7, UR13, R8, P0, !PT ;  /* 0x0000000d07077c10 */ /* 0x000fe400087fe408 */
[----:B------:R-:W-:Y:S01]  /*24c0*/  ISETP.GE.AND P0, PT, R15, UR48, PT ;  /* 0x000000300f007c0c */ /* 0x000fe2000bf06270 */
[----:B------:R-:W-:-:S04]  /*24d0*/  IMAD.WIDE.U32 R6, R0, UR56, R6 ;  /* 0x0000003800067c25 */ /* 0x000fc8000f8e0006 */
[----:B------:R-:W-:Y:S01]  /*24e0*/  VIADD R0, R7, UR5 ;  /* 0x0000000507007c36 */ /* 0x000fe20008000000 */
[----:B------:R-:W-:-:S04]  /*24f0*/  LEA R4, P3, R6, UR8, 0x1 ;  /* 0x0000000806047c11 */ /* 0x000fc8000f8608ff */
[----:B------:R-:W-:-:S05]  /*2500*/  LEA.HI.X R5, R6, UR9, R0, 0x1, P3 ;  /* 0x0000000906057c11 */ /* 0x000fca00098f0c00 */
[----:B------:R1:W-:Y:S04]  /*2510*/  @!P2 STG.E.128 desc[UR6][R4.64], RZ ;  /* 0x000000ff0400a986 */ /* 0x0003e8000c101d06 */
[----:B------:R1:W-:Y:S04]  /*2520*/  @!P1 STG.E.128 desc[UR6][R4.64+0x80], RZ ;  /* 0x000080ff04009986 */ /* 0x0003e8000c101d06 */
[----:B------:R1:W-:Y:S01]  /*2530*/  @!P0 STG.E.128 desc[UR6][R4.64+0x100], RZ ;  /* 0x000100ff04008986 */ /* 0x0003e2000c101d06 */
[----:B------:R-:W-:-:S13]  /*2540*/  ISETP.GE.AND P0, PT, R16, UR48, PT ;  /* 0x0000003010007c0c */ /* 0x000fda000bf06270 */
[----:B------:R-:W-:Y:S05]  /*2550*/  @P0 BRA `(.L_x_17) ;  /* 0x0000005400840947 */ /* 0x000fea0003800000 */
[----:B------:R2:W-:Y:S01]  /*2560*/  STG.E.128 desc[UR6][R4.64+0x180], RZ ;  /* 0x000180ff04007986 */ /* 0x0005e2000c101d06 */
[----:B------:R-:W-:Y:S05]  /*2570*/  BRA `(.L_x_17) ;  /* 0x00000054007c7947 */ /* 0x000fea0003800000 */
.L_x_12:
[----:B------:R-:W2:Y:S01]  /*2580*/  LDL R44, [R1+0x8] ;  /* 0x00000800012c7983 */ /* 0x000ea20000100800 */
[----:B------:R-:W-:Y:S01]  /*2590*/  PLOP3.LUT P0, PT, PT, PT, UP4, 0x80, 0x0 ;  /* 0x000000000000781c */ /* 0x000fe20003f0f048 */
[----:B------:R-:W-:Y:S01]  /*25a0*/  UIADD3 UR12, -UR28, UR18, URZ ;  /* 0x000000121c0c7290 */ /* 0x000fe2000fffe13f */
[----:B------:R-:W-:Y:S11]  /*25b0*/  BSSY B0, `(.L_x_18) ;  /* 0x0000044000007945 */ /* 0x000ff60003800000 */
[----:B------:R-:W-:Y:S01]  /*25c0*/  @P0 BAR.SYNC.DEFER_BLOCKING 0x0 ;  /* 0x0000000000000b1d */ /* 0x000fe20000010000 */
[----:B------:R-:W-:Y:S01]  /*25d0*/  ISETP.GE.AND P2, PT, R0, UR12, PT ;  /* 0x0000000c00007c0c */ /* 0x000fe2000bf46270 */
[----:B------:R-:W-:-:S12]  /*25e0*/  UIMAD UR12, UR5, -0x40, UR29 ;  /* 0xffffffc0050c78a4 */ /* 0x000fd8000f8e021d */
[----:B------:R1:W-:Y:S04]  /*25f0*/  @P2 STS.128 [R237+0x14000], RZ ;  /* 0x014000ffed002388 */ /* 0x0003e80000000c00 */
[----:B------:R1:W-:Y:S04]  /*2600*/  @P2 STS.128 [R237+0x15000], RZ ;  /* 0x015000ffed002388 */ /* 0x0003e80000000c00 */
[----:B------:R1:W-:Y:S04]  /*2610*/  @P2 STS.128 [R237+0x16000], RZ ;  /* 0x016000ffed002388 */ /* 0x0003e80000000c00 */
[----:B------:R1:W-:Y:S01]  /*2620*/  @P2 STS.128 [R237+0x17000], RZ ;  /* 0x017000ffed002388 */ /* 0x0003e20000000c00 */
[----:B--2---:R-:W-:Y:S01]  /*2630*/  IMAD.SHL.U32 R30, R44, 0x4, RZ ;  /* 0x000000042c1e7824 */ /* 0x004fe200078e00ff */
[----:B------:R-:W-:Y:S01]  /*2640*/  SHF.R.S32.HI R247, RZ, 0x1f, R44 ;  /* 0x0000001ffff77819 */ /* 0x000fe2000001142c */
[----:B-1----:R-:W-:Y:S06]  /*2650*/  @P2 BRA `(.L_x_19) ;  /* 0x0000000000e42947 */ /* 0x002fec0003800000 */
[----:B------:R-:W-:Y:S01]  /*2660*/  LOP3.LUT R6, R26, 0x1, RZ, 0xc0, !PT ;  /* 0x000000011a067812 */ /* 0x000fe200078ec0ff */
[----:B------:R-:W-:Y:S01]  /*2670*/  ULDC.64 UR24, c[0x0][0x268] ;  /* 0x00009a0000187ab9 */ /* 0x000fe20000000a00 */
[----:B------:R-:W-:Y:S02]  /*2680*/  P2R R32, PR, RZ, 0x8 ;  /* 0x00000008ff207803 */ /* 0x000fe40000000000 */
[----:B------:R-:W-:Y:S01]  /*2690*/  ISETP.NE.U32.AND P3, PT, R6, 0x1, PT ;  /* 0x000000010600780c */ /* 0x000fe20003f65070 */
[----:B------:R-:W-:Y:S01]  /*26a0*/  IMAD.U32 R6, RZ, RZ, UR28 ;  /* 0x0000001cff067e24 */ /* 0x000fe2000f8e00ff */
[----:B------:R-:W-:Y:S02]  /*26b0*/  IADD3 R12, P0, R0, UR28, RZ ;  /* 0x0000001c000c7c10 */ /* 0x000fe4000ff1e0ff */
[----:B------:R-:W-:Y:S02]  /*26c0*/  P2R R31, PR, RZ, 0x4 ;  /* 0x00000004ff1f7803 */ /* 0x000fe40000000000 */
[----:B------:R-:W-:Y:S01]  /*26d0*/  LEA.HI.X.SX32 R13, R6, R39, 0x1, P0 ;  /* 0x00000027060d7211 */ /* 0x000fe200000f0eff */
[----:B------:R-:W-:Y:S01]  /*26e0*/  IMAD.WIDE.U32 R6, R12, UR38, R4 ;  /* 0x000000260c067c25 */ /* 0x000fe2000f8e0004 */
[----:B------:R-:W-:-:S03]  /*26f0*/  P2R R33, PR, RZ, 0x10 ;  /* 0x00000010ff217803 */ /* 0x000fc60000000000 */
[----:B------:R-:W-:Y:S01]  /*2700*/  IMAD R13, R13, UR38, RZ ;  /* 0x000000260d0d7c24 */ /* 0x000fe2000f8e02ff */
[----:B------:R-:W-:Y:S01]  /*2710*/  IADD3 R6, P0, R6, UR37, RZ ;  /* 0x0000002506067c10 */ /* 0x000fe2000ff1e0ff */
[----:B------:R-:W1:Y:S02]  /*2720*/  @!P3 LDC.64 R18, c[0x0][0x220] ;  /* 0x00008800ff12bb82 */ /* 0x000e640000000a00 */
[----:B------:R-:W-:Y:S02]  /*2730*/  IMAD R13, R12, UR39, R13 ;  /* 0x000000270c0d7c24 */ /* 0x000fe4000f8e020d */
[----:B------:R-:W-:-:S03]  /*2740*/  IMAD R12, R38, UR24, RZ ;  /* 0x00000018260c7c24 */ /* 0x000fc6000f8e02ff */
[----:B------:R-:W-:Y:S01]  /*2750*/  IADD3.X R7, R7, UR45, R13, P0, !PT ;  /* 0x0000002d07077c10 */ /* 0x000fe200087fe40d */
[C---:B------:R-:W-:Y:S02]  /*2760*/  IMAD R12, R23.reuse, UR25, R12 ;  /* 0x00000019170c7c24 */ /* 0x040fe4000f8e020c */
[----:B------:R-:W-:-:S04]  /*2770*/  IMAD.WIDE.U32 R6, R23, UR24, R6 ;  /* 0x0000001817067c25 */ /* 0x000fc8000f8e0006 */
[----:B------:R-:W-:Y:S01]  /*2780*/  IMAD.IADD R13, R7, 0x1, R12 ;  /* 0x00000001070d7824 */ /* 0x000fe200078e020c */
[----:B------:R-:W-:-:S04]  /*2790*/  LOP3.LUT R7, R26, 0xff, RZ, 0xc0, !PT ;  /* 0x000000ff1a077812 */ /* 0x000fc800078ec0ff */
[C---:B------:R-:W-:Y:S02]  /*27a0*/  LOP3.LUT P2, RZ, R7.reuse, 0x2, RZ, 0xc0, !PT ;  /* 0x0000000207ff7812 */ /* 0x040fe4000784c0ff */
[----:B------:R-:W-:Y:S02]  /*27b0*/  LOP3.LUT P1, RZ, R7, 0x4, RZ, 0xc0, !PT ;  /* 0x0000000407ff7812 */ /* 0x000fe4000782c0ff */
[----:B-1----:R-:W-:-:S04]  /*27c0*/  @!P3 LEA R18, P0, R6, R18, 0x1 ;  /* 0x000000120612b211 */ /* 0x002fc800078008ff */
[----:B------:R-:W-:-:S05]  /*27d0*/  @!P3 LEA.HI.X R19, R6, R19, R13, 0x1, P0 ;  /* 0x000000130613b211 */ /* 0x000fca00000f0c0d */
[----:B------:R-:W1:Y:S01]  /*27e0*/  @P2 LDC.64 R16, c[0x0][0x220] ;  /* 0x00008800ff102b82 */ /* 0x000e620000000a00 */
[----:B------:R-:W-:Y:S01]  /*27f0*/  @!PT LDS RZ, [RZ] ;  /* 0x00000000fffff984 */ /* 0x000fe20000000800 */
[----:B------:R-:W-:Y:S01]  /*2800*/  @!PT LDS RZ, [RZ] ;  /* 0x00000000fffff984 */ /* 0x000fe20000000800 */
[----:B------:R-:W-:Y:S01]  /*2810*/  @!PT LDS RZ, [RZ] ;  /* 0x00000000fffff984 */ /* 0x000fe20000000800 */
[----:B------:R2:W-:Y:S04]  /*2820*/  @!P3 LDGSTS.E.BYPASS.LTC128B.128 [R237+0x14000], desc[UR6][R18.64] ;  /* 0x1400000012edbfae */ /* 0x0005e8000b901d46 */
[----:B------:R2:W-:Y:S01]  /*2830*/  @P3 STS.128 [R237+0x14000], RZ ;  /* 0x014000ffed003388 */ /* 0x0005e20000000c00 */
[----:B------:R-:W-:Y:S02]  /*2840*/  ISETP.NE.AND P3, PT, R32, RZ, PT ;  /* 0x000000ff2000720c */ /* 0x000fe40003f65270 */
[----:B------:R-:W3:Y:S01]  /*2850*/  @P1 LDC.64 R14, c[0x0][0x220] ;  /* 0x00008800ff0e1b82 */ /* 0x000ee20000000a00 */
[----:B-1----:R-:W-:-:S04]  /*2860*/  @P2 LEA R16, P0, R6, R16, 0x1 ;  /* 0x0000001006102211 */ /* 0x002fc800078008ff */
[C---:B------:R-:W-:Y:S02]  /*2870*/  @P2 LEA.HI.X R17, R6.reuse, R17, R13, 0x1, P0 ;  /* 0x0000001106112211 */ /* 0x040fe400000f0c0d */
[----:B---3--:R-:W-:-:S03]  /*2880*/  @P1 LEA R14, P0, R6, R14, 0x1 ;  /* 0x0000000e060e1211 */ /* 0x008fc600078008ff */
[----:B------:R-:W-:Y:S01]  /*2890*/  @!PT LDS RZ, [RZ] ;  /* 0x00000000fffff984 */ /* 0x000fe20000000800 */
[----:B------:R-:W-:Y:S01]  /*28a0*/  @!PT LDS RZ, [RZ] ;  /* 0x00000000fffff984 */ /* 0x000fe20000000800 */
[----:B------:R-:W-:Y:S01]  /*28b0*/  @!PT LDS RZ, [RZ] ;  /* 0x00000000fffff984 */ /* 0x000fe20000000800 */
[----:B------:R2:W-:Y:S01]  /*28c0*/  @P2 LDGSTS.E.BYPASS.LTC128B.128 [R237+0x15000], desc[UR6][R16.64+0x80] ;  /* 0x1500008010ed2fae */ /* 0x0005e2000b901d46 */
[----:B------:R-:W-:-:S03]  /*28d0*/  @P1 LEA.HI.X R15, R6, R15, R13, 0x1, P0 ;  /* 0x0000000f060f1211 */ /* 0x000fc600000f0c0d */
[----:B------:R2:W-:Y:S01]  /*28e0*/  @!P2 STS.128 [R237+0x15000], RZ ;  /* 0x015000ffed00a388 */ /* 0x0005e20000000c00 */
[----:B------:R-:W-:Y:S02]  /*28f0*/  LOP3.LUT P0, RZ, R7, 0x8, RZ, 0xc0, !PT ;  /* 0x0000000807ff7812 */ /* 0x000fe4000780c0ff */
[----:B------:R-:W-:Y:S01]  /*2900*/  ISETP.NE.AND P2, PT, R31, RZ, PT ;  /* 0x000000ff1f00720c */ /* 0x000fe20003f45270 */
[----:B------:R-:W-:Y:S01]  /*2910*/  @!PT LDS RZ, [RZ] ;  /* 0x00000000fffff984 */ /* 0x000fe20000000800 */
[----:B------:R-:W-:Y:S01]  /*2920*/  @!PT LDS RZ, [RZ] ;  /* 0x00000000fffff984 */ /* 0x000fe20000000800 */
[----:B------:R-:W-:Y:S01]  /*2930*/  @!PT LDS RZ, [RZ] ;  /* 0x00000000fffff984 */ /* 0x000fe20000000800 */
[----:B------:R2:W-:Y:S04]  /*2940*/  @P1 LDGSTS.E.BYPASS.LTC128B.128 [R237+0x16000], desc[UR6][R14.64+0x100] ;  /* 0x160001000eed1fae */ /* 0x0005e8000b901d46 */
[----:B------:R2:W-:Y:S06]  /*2950*/  @!P1 STS.128 [R237+0x16000], RZ ;  /* 0x016000ffed009388 */ /* 0x0005ec0000000c00 */
[----:B------:R-:W1:Y:S02]  /*2960*/  @P0 LDC.64 R24, c[0x0][0x220] ;  /* 0x00008800ff180b82 */ /* 0x000e640000000a00 */
[----:B-1----:R-:W-:-:S04]  /*2970*/  @P0 LEA R12, P4, R6, R24, 0x1 ;  /* 0x00000018060c0211 */ /* 0x002fc800078808ff */
[----:B------:R-:W-:Y:S02]  /*2980*/  @P0 LEA.HI.X R13, R6, R25, R13, 0x1, P4 ;  /* 0x00000019060d0211 */ /* 0x000fe400020f0c0d */
[----:B------:R-:W-:-:S03]  /*2990*/  ISETP.NE.AND P4, PT, R33, RZ, PT ;  /* 0x000000ff2100720c */ /* 0x000fc60003f85270 */
[----:B------:R-:W-:Y:S01]  /*29a0*/  @!PT LDS RZ, [RZ] ;  /* 0x00000000fffff984 */ /* 0x000fe20000000800 */
[----:B------:R-:W-:Y:S01]  /*29b0*/  @!PT LDS RZ, [RZ] ;  /* 0x00000000fffff984 */ /* 0x000fe20000000800 */
[----:B------:R-:W-:Y:S01]  /*29c0*/  @!PT LDS RZ, [RZ] ;  /* 0x00000000fffff984 */ /* 0x000fe20000000800 */
[----:B------:R2:W-:Y:S04]  /*29d0*/  @P0 LDGSTS.E.BYPASS.LTC128B.128 [R237+0x17000], desc[UR6][R12.64+0x180] ;  /* 0x170001800ced0fae */ /* 0x0005e8000b901d46 */
[----:B------:R2:W-:Y:S04]  /*29e0*/  @!P0 STS.128 [R237+0x17000], RZ ;  /* 0x017000ffed008388 */ /* 0x0005e80000000c00 */
.L_x_19:
[----:B------:R-:W-:Y:S05]  /*29f0*/  BSYNC B0 ;  /* 0x0000000000007941 */ /* 0x000fea0003800000 */
.L_x_18:
[----:B------:R-:W-:Y:S01]  /*2a00*/  IADD3 R6, P0, R30, UR9, RZ ;  /* 0x000000091e067c10 */ /* 0x000fe2000ff1e0ff */
[C---:B--2---:R-:W-:Y:S01]  /*2a10*/  VIADD R12, R44.reuse, 0x8 ;  /* 0x000000082c0c7836 */ /* 0x044fe20000000000 */
[C---:B------:R-:W-:Y:S01]  /*2a20*/  SHF.L.U64.HI R7, R44.reuse, 0x2, R247 ;  /* 0x000000022c077819 */ /* 0x040fe200000102f7 */
[----:B------:R-:W-:Y:S01]  /*2a30*/  IMAD.MOV.U32 R246, RZ, RZ, 0x7f800000 ;  /* 0x7f800000fff67424 */ /* 0x000fe200078e00ff */
[----:B------:R-:W-:Y:S01]  /*2a40*/  ISETP.GE.AND P1, PT, R44, UR12, PT ;  /* 0x0000000c2c007c0c */ /* 0x000fe2000bf26270 */
[----:B------:R-:W-:Y:S01]  /*2a50*/  IMAD.MOV.U32 R245, RZ, RZ, 0x7f800000 ;  /* 0x7f800000fff57424 */ /* 0x000fe200078e00ff */
[----:B------:R-:W-:Y:S01]  /*2a60*/  IADD3.X R7, R7, UR8, RZ, P0, !PT ;  /* 0x0000000807077c10 */ /* 0x000fe200087fe4ff */
[----:B------:R-:W0:Y:S01]  /*2a70*/  LDGDEPBAR ;  /* 0x00000000000079af */ /* 0x000e220000000000 */
[----:B------:R-:W-:-:S09]  /*2a80*/  ISETP.GE.AND P0, PT, R12, UR12, PT ;  /* 0x0000000c0c007c0c */ /* 0x000fd2000bf06270 */
[----:B------:R1:W5:Y:S04]  /*2a90*/  @!P1 LDG.E R245, desc[UR6][R6.64] ;  /* 0x0000000606f59981 */ /* 0x000368000c1e1900 */
[----:B------:R1:W5:Y:S01]  /*2aa0*/  @!P0 LDG.E R246, desc[UR6][R6.64+0x20] ;  /* 0x0000200606f68981 */ /* 0x000362000c1e1900 */
[C---:B------:R-:W-:Y:S01]  /*2ab0*/  ISETP.GE.AND P1, PT, R0.reuse, UR12, PT ;  /* 0x0000000c00007c0c */ /* 0x040fe2000bf26270 */
[----:B------:R-:W-:Y:S01]  /*2ac0*/  BSSY B0, `(.L_x_20) ;  /* 0x000002a000007945 */ /* 0x000fe20003800000 */
[----:B------:R-:W-:-:S11]  /*2ad0*/  VIADD R14, R0, 0x20 ;  /* 0x00000020000e7836 */ /* 0x000fd60000000000 */
[----:B------:R1:W-:Y:S04]  /*2ae0*/  @P1 STS.128 [R237+0x8000], RZ ;  /* 0x008000ffed001388 */ /* 0x0003e80000000c00 */
[----:B------:R1:W-:Y:S04]  /*2af0*/  @P1 STS.128 [R237+0xa000], RZ ;  /* 0x00a000ffed001388 */ /* 0x0003e80000000c00 */
[----:B------:R1:W-:Y:S04]  /*2b00*/  @P1 STS.128 [R237+0xc000], RZ ;  /* 0x00c000ffed001388 */ /* 0x0003e80000000c00 */
[----:B------:R1:W-:Y:S01]  /*2b10*/  @P1 STS.128 [R237+0xe000], RZ ;  /* 0x00e000ffed001388 */ /* 0x0003e20000000c00 */
[----:B------:R-:W-:Y:S05]  /*2b20*/  @P1 BRA `(.L_x_21) ;  /* 0x00000000008c1947 */ /* 0x000fea0003800000 */
[----:B------:R-:W2:Y:S01]  /*2b30*/  LDC.64 R16, c[0x0][0x3e0] ;  /* 0x0000f800ff107b82 */ /* 0x000ea20000000a00 */
[----:B-1----:R-:W-:Y:S01]  /*2b40*/  IMAD R6, R27, R8, RZ ;  /* 0x000000081b067224 */ /* 0x002fe200078e02ff */
[----:B------:R-:W-:Y:S01]  /*2b50*/  UMOV UR24, UR22 ;  /* 0x0000001600187c82 */ /* 0x000fe20008000000 */
[----:B------:R-:W-:Y:S01]  /*2b60*/  UMOV UR25, UR43 ;  /* 0x0000002b00197c82 */ /* 0x000fe20008000000 */
[----:B------:R3:W-:Y:S01]  /*2b70*/  @P3 STS.128 [R237+0x8000], RZ ;  /* 0x008000ffed003388 */ /* 0x0007e20000000c00 */
[-C--:B------:R-:W-:Y:S02]  /*2b80*/  IMAD R12, R9, R22.reuse, R6 ;  /* 0x00000016090c7224 */ /* 0x080fe400078e0206 */
[----:B------:R-:W-:-:S05]  /*2b90*/  IMAD.WIDE.U32 R6, R8, R22, UR24 ;  /* 0x0000001808067e25 */ /* 0x000fca000f8e0016 */
[----:B------:R-:W-:-:S03]  /*2ba0*/  IADD3 R7, R7, R12, RZ ;  /* 0x0000000c07077210 */ /* 0x000fc60007ffe0ff */
[----:B------:R-:W-:-:S05]  /*2bb0*/  IMAD.WIDE.U32 R12, R29, UR56, R6 ;  /* 0x000000381d0c7c25 */ /* 0x000fca000f8e0006 */
[----:B------:R-:W-:Y:S01]  /*2bc0*/  IADD3 R13, R13, UR13, RZ ;  /* 0x0000000d0d0d7c10 */ /* 0x000fe2000fffe0ff */
[----:B--2---:R-:W-:-:S03]  /*2bd0*/  IMAD.WIDE R6, R4, 0x2, R16 ;  /* 0x0000000204067825 */ /* 0x004fc600078e0210 */
[----:B------:R-:W-:-:S04]  /*2be0*/  LEA R6, P0, R12, R6, 0x1 ;  /* 0x000000060c067211 */ /* 0x000fc800078008ff */
[----:B------:R-:W-:Y:S02]  /*2bf0*/  LEA.HI.X R7, R12, R7, R13, 0x1, P0 ;  /* 0x000000070c077211 */ /* 0x000fe400000f0c0d */
[----:B------:R-:W-:Y:S02]  /*2c00*/  @!P3 MOV R12, R242 ;  /* 0x000000f2000cb202 */ /* 0x000fe40000000f00 */
[----:B------:R-:W-:-:S05]  /*2c10*/  @!P3 MOV R13, R244 ;  /* 0x000000f4000db202 */ /* 0x000fca0000000f00 */
[----:B------:R-:W-:Y:S01]  /*2c20*/  @!PT LDS RZ, [RZ] ;  /* 0x00000000fffff984 */ /* 0x000fe20000000800 */
[----:B------:R-:W-:Y:S01]  /*2c30*/  @!PT LDS RZ, [RZ] ;  /* 0x00000000fffff984 */ /* 0x000fe20000000800 */
[----:B------:R-:W-:Y:S01]  /*2c40*/  @!PT LDS RZ, [RZ] ;  /* 0x00000000fffff984 */ /* 0x000fe20000000800 */
[----:B------:R3:W-:Y:S04]  /*2c50*/  @!P3 LDGSTS.E.BYPASS.LTC128B.128 [R237+0x8000], desc[UR6][R12.64] ;  /* 0x080000000cedbfae */ /* 0x0007e8000b901d46 */
[----:B------:R3:W-:Y:S04]  /*2c60*/  @P5 STS.128 [R237+0xa000], RZ ;  /* 0x00a000ffed005388 */ /* 0x0007e80000000c00 */
        /* <DEDUP_REMOVED lines=9> */
[----:B------:R3:W-:Y:S01]  /*2d00*/  @P6 STS.128 [R237+0xe000], RZ ;  /* 0x00e000ffed006388 */ /* 0x0007e20000000c00 */
[----:B------:R-:W-:Y:S05]  /*2d10*/  @P6 BRA `(.L_x_21) ;  /* 0x0000000000106947 */ /* 0x000fea0003800000 */
[----:B------:R-:W-:Y:S01]  /*2d20*/  @!PT LDS RZ, [RZ] ;  /* 0x00000000fffff984 */ /* 0x000fe20000000800 */
[----:B------:R-:W-:Y:S01]  /*2d30*/  @!PT LDS RZ, [RZ] ;  /* 0x00000000fffff984 */ /* 0x000fe20000000800 */
[----:B------:R-:W-:Y:S01]  /*2d40*/  @!PT LDS RZ, [RZ] ;  /* 0x00000000fffff984 */ /* 0x000fe20000000800 */
[----:B------:R2:W-:Y:S02]  /*2d50*/  LDGSTS.E.BYPASS.LTC128B.128 [R237+0xe000], desc[UR6][R6.64+0x180] ;  /* 0x0e00018006ed7fae */ /* 0x0005e4000b901d46 */
.L_x_21:
[----:B------:R-:W-:Y:S05]  /*2d60*/  BSYNC B0 ;  /* 0x0000000000007941 */ /* 0x000fea0003800000 */
.L_x_20:
[----:B------:R-:W-:Y:S01]  /*2d70*/  ISETP.GE.AND P0, PT, R14, UR12, PT ;  /* 0x0000000c0e007c0c */ /* 0x000fe2000bf06270 */
[----:B------:R-:W-:-:S12]  /*2d80*/  BSSY B0, `(.L_x_22) ;  /* 0x000002b000007945 */ /* 0x000fd80003800000 */
[----:B------:R4:W-:Y:S04]  /*2d90*/  @P0 STS.128 [R237+0x9000], RZ ;  /* 0x009000ffed000388 */ /* 0x0009e80000000c00 */
[----:B------:R4:W-:Y:S04]  /*2da0*/  @P0 STS.128 [R237+0xb000], RZ ;  /* 0x00b000ffed000388 */ /* 0x0009e80000000c00 */
[----:B------:R4:W-:Y:S04]  /*2db0*/  @P0 STS.128 [R237+0xd000], RZ ;  /* 0x00d000ffed000388 */ /* 0x0009e80000000c00 */
[----:B------:R4:W-:Y:S01]  /*2dc0*/  @P0 STS.128 [R237+0xf000], RZ ;  /* 0x00f000ffed000388 */ /* 0x0009e20000000c00 */
[----:B------:R-:W-:Y:S05]  /*2dd0*/  @P0 BRA `(.L_x_23) ;  /* 0x0000000000940947 */ /* 0x000fea0003800000 */
[----:B------:R-:W-:Y:S01]  /*2de0*/  P2R R14, PR, RZ, 0x1 ;  /* 0x00000001ff0e7803 */ /* 0x000fe20000000000 */
[C---:B-123--:R-:W-:Y:S01]  /*2df0*/  IMAD.WIDE.U32 R6, R8.reuse, 0x20, RZ ;  /* 0x0000002008067825 */ /* 0x04efe200078e00ff */
[C---:B------:R-:W-:Y:S01]  /*2e00*/  @!P3 LEA R12, P0, R8.reuse, R242, 0x6 ;  /* 0x000000f2080cb211 */ /* 0x040fe200078030ff */
[----:B------:R1:W-:Y:S03]  /*2e10*/  @P3 STS.128 [R237+0x9000], RZ ;  /* 0x009000ffed003388 */ /* 0x0003e60000000c00 */
[----:B------:R-:W-:Y:S01]  /*2e20*/  @!P3 LEA.HI.X R13, R8, R244, R9, 0x6, P0 ;  /* 0x000000f4080db211 */ /* 0x000fe200000f3409 */
[----:B------:R-:W-:Y:S01]  /*2e30*/  IMAD.SHL.U32 R9, R9, 0x20, RZ ;  /* 0x0000002009097824 */ /* 0x000fe200078e00ff */
[----:B------:R-:W-:-:S03]  /*2e40*/  IADD3 R6, P0, R10, R6, RZ ;  /* 0x000000060a067210 */ /* 0x000fc60007f1e0ff */
[----:B------:R-:W-:Y:S01]  /*2e50*/  @!PT LDS RZ, [RZ] ;  /* 0x00000000fffff984 */ /* 0x000fe20000000800 */
[----:B------:R-:W-:Y:S01]  /*2e60*/  @!PT LDS RZ, [RZ] ;  /* 0x00000000fffff984 */ /* 0x000fe20000000800 */
[----:B------:R-:W-:Y:S01]  /*2e70*/  @!PT LDS RZ, [RZ] ;  /* 0x00000000fffff984 */ /* 0x000fe20000000800 */
[----:B------:R1:W-:Y:S01]  /*2e80*/  @!P3 LDGSTS.E.BYPASS.LTC128B.128 [R237+0x9000], desc[UR6][R12.64] ;  /* 0x090000000cedbfae */ /* 0x0003e2000b901d46 */
[----:B------:R-:W-:Y:S02]  /*2e90*/  IADD3.X R7, R28, R7, R9, P0, !PT ;  /* 0x000000071c077210 */ /* 0x000fe400007fe409 */
[C---:B------:R-:W-:Y:S01]  /*2ea0*/  @!P5 LEA R10, P0, R6.reuse, UR16, 0x1 ;  /* 0x00000010060adc11 */ /* 0x040fe2000f8008ff */
[----:B------:R1:W-:Y:S03]  /*2eb0*/  @P5 STS.128 [R237+0xb000], RZ ;  /* 0x00b000ffed005388 */ /* 0x0003e60000000c00 */
[C---:B------:R-:W-:Y:S02]  /*2ec0*/  @!P5 LEA.HI.X R11, R6.reuse, UR17, R7, 0x1, P0 ;  /* 0x00000011060bdc11 */ /* 0x040fe400080f0c07 */
[----:B------:R-:W-:-:S03]  /*2ed0*/  @!P4 LEA R8, P0, R6, UR16, 0x1 ;  /* 0x000000100608cc11 */ /* 0x000fc6000f8008ff */
[----:B------:R-:W-:Y:S01]  /*2ee0*/  @!PT LDS RZ, [RZ] ;  /* 0x00000000fffff984 */ /* 0x000fe20000000800 */
[----:B------:R-:W-:Y:S01]  /*2ef0*/  @!PT LDS RZ, [RZ] ;  /* 0x00000000fffff984 */ /* 0x000fe20000000800 */
[----:B------:R-:W-:Y:S01]  /*2f00*/  @!PT LDS RZ, [RZ] ;  /* 0x00000000fffff984 */ /* 0x000fe20000000800 */
[----:B------:R1:W-:Y:S01]  /*2f10*/  @!P5 LDGSTS.E.BYPASS.LTC128B.128 [R237+0xb000], desc[UR6][R10.64+0x80] ;  /* 0x0b0000800aeddfae */ /* 0x0003e2000b901d46 */
[----:B------:R-:W-:Y:S02]  /*2f20*/  @!P4 LEA.HI.X R9, R6, UR17, R7, 0x1, P0 ;  /* 0x000000110609cc11 */ /* 0x000fe400080f0c07 */
[----:B------:R-:W-:Y:S01]  /*2f30*/  ISETP.NE.AND P0, PT, R14, RZ, PT ;  /* 0x000000ff0e00720c */ /* 0x000fe20003f05270 */
[----:B------:R1:W-:Y:S04]  /*2f40*/  @P4 STS.128 [R237+0xd000], RZ ;  /* 0x00d000ffed004388 */ /* 0x0003e80000000c00 */
[----:B------:R-:W-:Y:S01]  /*2f50*/  @!PT LDS RZ, [RZ] ;  /* 0x00000000fffff984 */ /* 0x000fe20000000800 */
[----:B------:R-:W-:Y:S01]  /*2f60*/  @!PT LDS RZ, [RZ] ;  /* 0x00000000fffff984 */ /* 0x000fe20000000800 */
[----:B------:R-:W-:Y:S01]  /*2f70*/  @!PT LDS RZ, [RZ] ;  /* 0x00000000fffff984 */ /* 0x000fe20000000800 */
[----:B------:R1:W-:Y:S04]  /*2f80*/  @!P4 LDGSTS.E.BYPASS.LTC128B.128 [R237+0xd000], desc[UR6][R8.64+0x100] ;  /* 0x0d00010008edcfae */ /* 0x0003e8000b901d46 */
[----:B------:R1:W-:Y:S01]  /*2f90*/  @P6 STS.128 [R237+0xf000], RZ ;  /* 0x00f000ffed006388 */ /* 0x0003e20000000c00 */
[----:B------:R-:W-:Y:S05]  /*2fa0*/  @P6 BRA `(.L_x_23) ;  /* 0x0000000000206947 */ /* 0x000fea0003800000 */
[----:B-1----:R-:W-:Y:S02]  /*2fb0*/  P2R R10, PR, RZ, 0x1 ;  /* 0x00000001ff0a7803 */ /* 0x002fe40000000000 */
[----:B------:R-:W-:-:S04]  /*2fc0*/  LEA R8, P0, R6, UR16, 0x1 ;  /* 0x0000001006087c11 */ /* 0x000fc8000f8008ff */
[----:B------:R-:W-:Y:S02]  /*2fd0*/  LEA.HI.X R9, R6, UR17, R7, 0x1, P0 ;  /* 0x0000001106097c11 */ /* 0x000fe400080f0c07 */
[----:B------:R-:W-:-:S03]  /*2fe0*/  ISETP.NE.AND P0, PT, R10, RZ, PT ;  /* 0x000000ff0a00720c */ /* 0x000fc60003f05270 */
[----:B------:R-:W-:Y:S01]  /*2ff0*/  @!PT LDS RZ, [RZ] ;  /* 0x00000000fffff984 */ /* 0x000fe20000000800 */
[----:B------:R-:W-:Y:S01]  /*3000*/  @!PT LDS RZ, [RZ] ;  /* 0x00000000fffff984 */ /* 0x000fe20000000800 */
[----:B------:R-:W-:Y:S01]  /*3010*/  @!PT LDS RZ, [RZ] ;  /* 0x00000000fffff984 */ /* 0x000fe20000000800 */
[----:B------:R1:W-:Y:S10]  /*3020*/  LDGSTS.E.BYPASS.LTC128B.128 [R237+0xf000], desc[UR6][R8.64+0x180] ;  /* 0x0f00018008ed7fae */ /* 0x0003f4000b901d46 */
.L_x_23:
[----:B------:R-:W-:Y:S05]  /*3030*/  BSYNC B0 ;  /* 0x0000000000007941 */ /* 0x000fea0003800000 */
.L_x_22:
[----:B------:R1:W-:Y:S01]  /*3040*/  @P1 STS.128 [R237], RZ ;  /* 0x000000ffed001388 */ /* 0x0003e20000000c00 */
[----:B------:R-:W-:Y:S03]  /*3050*/  BSSY B0, `(.L_x_24) ;  /* 0x0000026000007945 */ /* 0x000fe60003800000 */
[----:B------:R1:W-:Y:S04]  /*3060*/  @P1 STS.128 [R237+0x2000], RZ ;  /* 0x002000ffed001388 */ /* 0x0003e80000000c00 */
[----:B------:R1:W-:Y:S04]  /*3070*/  @P1 STS.128 [R237+0x4000], RZ ;  /* 0x004000ffed001388 */ /* 0x0003e80000000c00 */
[----:B------:R1:W-:Y:S01]  /*3080*/  @P1 STS.128 [R237+0x6000], RZ ;  /* 0x006000ffed001388 */ /* 0x0003e20000000c00 */
[----:B------:R-:W-:Y:S05]  /*3090*/  @P1 BRA `(.L_x_25) ;  /* 0x0000000000841947 */ /* 0x000fea0003800000 */
[----:B-1----:R-:W1:Y:S01]  /*30a0*/  LDC.64 R10, c[0x0][0x210] ;  /* 0x00008400ff0a7b82 */ /* 0x002e620000000a00 */
[----:B--23--:R-:W-:Y:S01]  /*30b0*/  MOV R6, UR50 ;  /* 0x0000003200067c02 */ /* 0x00cfe20008000f00 */
[----:B------:R2:W-:Y:S01]  /*30c0*/  @P3 STS.128 [R237], RZ ;  /* 0x000000ffed003388 */ /* 0x0005e20000000c00 */
[----:B------:R-:W-:-:S03]  /*30d0*/  MOV R7, UR42 ;  /* 0x0000002a00077c02 */ /* 0x000fc60008000f00 */
[----:B------:R-:W-:-:S05]  /*30e0*/  IMAD.WIDE.U32 R6, R22, UR32, R6 ;  /* 0x0000002016067c25 */ /* 0x000fca000f8e0006 */
[----:B------:R-:W-:-:S03]  /*30f0*/  IADD3 R7, R35, R7, RZ ;  /* 0x0000000723077210 */ /* 0x000fc60007ffe0ff */
[----:B------:R-:W-:-:S04]  /*3100*/  IMAD.WIDE.U32 R8, R34, UR56, R6 ;  /* 0x0000003822087c25 */ /* 0x000fc8000f8e0006 */
[----:B------:R-:W-:Y:S02]  /*3110*/  VIADD R9, R9, UR14 ;  /* 0x0000000e09097c36 */ /* 0x000fe40008000000 */
[----:B-1----:R-:W-:-:S03]  /*3120*/  IMAD.WIDE R6, R4, 0x2, R10 ;  /* 0x0000000204067825 */ /* 0x002fc600078e020a */
[----:B------:R-:W-:-:S04]  /*3130*/  LEA R6, P1, R8, R6, 0x1 ;  /* 0x0000000608067211 */ /* 0x000fc800078208ff */
[----:B------:R-:W-:Y:S01]  /*3140*/  LEA.HI.X R7, R8, R7, R9, 0x1, P1 ;  /* 0x0000000708077211 */ /* 0x000fe200008f0c09 */
[----:B------:R-:W-:Y:S01]  /*3150*/  @!P3 IMAD.MOV.U32 R9, RZ, RZ, R243 ;  /* 0x000000ffff09b224 */ /* 0x000fe200078e00f3 */
[----:B------:R-:W-:-:S05]  /*3160*/  @!P3 MOV R8, R241 ;  /* 0x000000f10008b202 */ /* 0x000fca0000000f00 */
[----:B------:R-:W-:Y:S01]  /*3170*/  @!PT LDS RZ, [RZ] ;  /* 0x00000000fffff984 */ /* 0x000fe20000000800 */
[----:B------:R-:W-:Y:S01]  /*3180*/  @!PT LDS RZ, [RZ] ;  /* 0x00000000fffff984 */ /* 0x000fe20000000800 */
[----:B------:R-:W-:Y:S01]  /*3190*/  @!PT LDS RZ, [RZ] ;  /* 0x00000000fffff984 */ /* 0x000fe20000000800 */
[----:B------:R2:W-:Y:S04]  /*31a0*/  @!P3 LDGSTS.E.BYPASS.LTC128B.128 [R237], desc[UR6][R8.64] ;  /* 0x0000000008edbfae */ /* 0x0005e8000b901d46 */
        /* <DEDUP_REMOVED lines=16> */
.L_x_25:
[----:B------:R-:W-:Y:S05]  /*32b0*/  BSYNC B0 ;  /* 0x0000000000007941 */ /* 0x000fea0003800000 */
.L_x_24:
[----:B------:R1:W-:Y:S01]  /*32c0*/  @P0 STS.128 [R237+0x1000], RZ ;  /* 0x001000ffed000388 */ /* 0x0003e20000000c00 */
[----:B------:R-:W-:Y:S03]  /*32d0*/  BSSY B0, `(.L_x_26) ;  /* 0x0000029000007945 */ /* 0x000fe60003800000 */
[----:B------:R1:W-:Y:S04]  /*32e0*/  @P0 STS.128 [R237+0x3000], RZ ;  /* 0x003000ffed000388 */ /* 0x0003e80000000c00 */
[----:B------:R1:W-:Y:S04]  /*32f0*/  @P0 STS.128 [R237+0x5000], RZ ;  /* 0x005000ffed000388 */ /* 0x0003e80000000c00 */
[----:B------:R1:W-:Y:S01]  /*3300*/  @P0 STS.128 [R237+0x7000], RZ ;  /* 0x007000ffed000388 */ /* 0x0003e20000000c00 */
[----:B------:R-:W-:Y:S05]  /*3310*/  @P0 BRA `(.L_x_27) ;  /* 0x0000000000900947 */ /* 0x000fea0003800000 */
[----:B------:R-:W-:Y:S01]  /*3320*/  USHF.L.U32 UR13, UR33, 0x5, URZ ;  /* 0x00000005210d7899 */ /* 0x000fe2000800063f */
[----:B-12---:R-:W-:Y:S01]  /*3330*/  IMAD.U32 R9, RZ, RZ, UR32 ;  /* 0x00000020ff097e24 */ /* 0x006fe2000f8e00ff */
[----:B------:R-:W-:Y:S01]  /*3340*/  UIMAD.WIDE.U32 UR16, UR32, 0x20, URZ ;  /* 0x00000020201078a5 */ /* 0x000fe2000f8e003f */
[----:B------:R-:W-:Y:S01]  /*3350*/  IMAD.U32 R8, RZ, RZ, UR33 ;  /* 0x00000021ff087e24 */ /* 0x000fe2000f8e00ff */
[----:B------:R1:W-:Y:S02]  /*3360*/  @P3 STS.128 [R237+0x1000], RZ ;  /* 0x001000ffed003388 */ /* 0x0003e40000000c00 */
[----:B---3--:R-:W-:Y:S01]  /*3370*/  IMAD.U32 R7, RZ, RZ, UR13 ;  /* 0x0000000dff077e24 */ /* 0x008fe2000f8e00ff */
[C---:B------:R-:W-:Y:S02]  /*3380*/  @!P3 LEA R12, P0, R9.reuse, R241, 0x6 ;  /* 0x000000f1090cb211 */ /* 0x040fe400078030ff */
[----:B------:R-:W-:Y:S02]  /*3390*/  IADD3 R6, P1, R20, UR16, RZ ;  /* 0x0000001014067c10 */ /* 0x000fe4000ff3e0ff */
[----:B------:R-:W-:-:S02]  /*33a0*/  @!P3 LEA.HI.X R13, R9, R243, R8, 0x6, P0 ;  /* 0x000000f3090db211 */ /* 0x000fc400000f3408 */
[----:B------:R-:W-:Y:S02]  /*33b0*/  IADD3.X R7, R37, UR17, R7, P1, !PT ;  /* 0x0000001125077c10 */ /* 0x000fe40008ffe407 */
[C---:B------:R-:W-:Y:S01]  /*33c0*/  @!P5 LEA R10, P1, R6.reuse, UR20, 0x1 ;  /* 0x00000014060adc11 */ /* 0x040fe2000f8208ff */
[----:B------:R-:W-:Y:S01]  /*33d0*/  @!PT LDS RZ, [RZ] ;  /* 0x00000000fffff984 */ /* 0x000fe20000000800 */
[----:B------:R-:W-:Y:S01]  /*33e0*/  @!PT LDS RZ, [RZ] ;  /* 0x00000000fffff984 */ /* 0x000fe20000000800 */
[----:B------:R-:W-:Y:S01]  /*33f0*/  @!PT LDS RZ, [RZ] ;  /* 0x00000000fffff984 */ /* 0x000fe20000000800 */
[----:B------:R1:W-:Y:S01]  /*3400*/  @!P3 LDGSTS.E.BYPASS.LTC128B.128 [R237+0x1000], desc[UR6][R12.64] ;  /* 0x010000000cedbfae */ /* 0x0003e2000b901d46 */
[C---:B------:R-:W-:Y:S02]  /*3410*/  @!P4 LEA R8, P0, R6.reuse, UR20, 0x1 ;  /* 0x000000140608cc11 */ /* 0x040fe4000f8008ff */
[C-C-:B------:R-:W-:Y:S01]  /*3420*/  @!P5 LEA.HI.X R11, R6.reuse, UR21, R7.reuse, 0x1, P1 ;  /* 0x00000015060bdc11 */ /* 0x140fe200088f0c07 */
[----:B------:R1:W-:Y:S01]  /*3430*/  @P5 STS.128 [R237+0x3000], RZ ;  /* 0x003000ffed005388 */ /* 0x0003e20000000c00 */
[----:B------:R-:W-:-:S03]  /*3440*/  @!P4 LEA.HI.X R9, R6, UR21, R7, 0x1, P0 ;  /* 0x000000150609cc11 */ /* 0x000fc600080f0c07 */
        /* <DEDUP_REMOVED lines=11> */
[----:B-1----:R-:W-:-:S04]  /*3500*/  LEA R8, P0, R6, UR20, 0x1 ;  /* 0x0000001406087c11 */ /* 0x002fc8000f8008ff */
[----:B------:R-:W-:-:S05]  /*3510*/  LEA.HI.X R9, R6, UR21, R7, 0x1, P0 ;  /* 0x0000001506097c11 */ /* 0x000fca00080f0c07 */
[----:B------:R-:W-:Y:S01]  /*3520*/  @!PT LDS RZ, [RZ] ;  /* 0x00000000fffff984 */ /* 0x000fe20000000800 */
[----:B------:R-:W-:Y:S01]  /*3530*/  @!PT LDS RZ, [RZ] ;  /* 0x00000000fffff984 */ /* 0x000fe20000000800 */
[----:B------:R-:W-:Y:S01]  /*3540*/  @!PT LDS RZ, [RZ] ;  /* 0x00000000fffff984 */ /* 0x000fe20000000800 */
[----:B------:R1:W-:Y:S04]  /*3550*/  LDGSTS.E.BYPASS.LTC128B.128 [R237+0x7000], desc[UR6][R8.64+0x180] ;  /* 0x0700018008ed7fae */ /* 0x0003e8000b901d46 */
.L_x_27:
[----:B------:R-:W-:Y:S05]  /*3560*/  BSYNC B0 ;  /* 0x0000000000007941 */ /* 0x000fea0003800000 */
.L_x_26:
[----:B------:R1:W-:Y:S01]  /*3570*/  @P2 STS.128 [R237+0x10000], RZ ;  /* 0x010000ffed002388 */ /* 0x0003e20000000c00 */
[----:B------:R-:W-:Y:S03]  /*3580*/  BSSY B0, `(.L_x_28) ;  /* 0x000003c000007945 */ /* 0x000fe60003800000 */
[----:B------:R1:W-:Y:S04]  /*3590*/  @P2 STS.128 [R237+0x11000], RZ ;  /* 0x011000ffed002388 */ /* 0x0003e80000000c00 */
[----:B------:R1:W-:Y:S04]  /*35a0*/  @P2 STS.128 [R237+0x12000], RZ ;  /* 0x012000ffed002388 */ /* 0x0003e80000000c00 */
[----:B------:R1:W-:Y:S01]  /*35b0*/  @P2 STS.128 [R237+0x13000], RZ ;  /* 0x013000ffed002388 */ /* 0x0003e20000000c00 */
[----:B------:R-:W-:Y:S05]  /*35c0*/  @P2 BRA `(.L_x_29) ;  /* 0x0000000000dc2947 */ /* 0x000fea0003800000 */
[----:B-123--:R-:W-:Y:S01]  /*35d0*/  LOP3.LUT R6, R26, 0x1, RZ, 0xc0, !PT ;  /* 0x000000011a067812 */ /* 0x00efe200078ec0ff */
[----:B------:R-:W-:Y:S01]  /*35e0*/  ULDC.64 UR12, c[0x0][0x260] ;  /* 0x00009800000c7ab9 */ /* 0x000fe20000000a00 */
[----:B------:R-:W-:Y:S02]  /*35f0*/  P2R R14, PR, RZ, 0x8 ;  /* 0x00000008ff0e7803 */ /* 0x000fe40000000000 */
[----:B------:R-:W-:Y:S01]  /*3600*/  ISETP.NE.U32.AND P3, PT, R6, 0x1, PT ;  /* 0x000000010600780c */ /* 0x000fe20003f65070 */
[----:B------:R-:W-:Y:S01]  /*3610*/  IMAD.U32 R6, RZ, RZ, UR28 ;  /* 0x0000001cff067e24 */ /* 0x000fe2000f8e00ff */
[----:B------:R-:W-:Y:S02]  /*3620*/  LOP3.LUT R7, R26, 0xff, RZ, 0xc0, !PT ;  /* 0x000000ff1a077812 */ /* 0x000fe400078ec0ff */
[----:B------:R-:W-:Y:S02]  /*3630*/  IADD3 R0, P0, R0, UR28, RZ ;  /* 0x0000001c00007c10 */ /* 0x000fe4000ff1e0ff */
[----:B------:R-:W-:-:S02]  /*3640*/  LOP3.LUT P2, RZ, R7, 0x2, RZ, 0xc0, !PT ;  /* 0x0000000207ff7812 */ /* 0x000fc4000784c0ff */
[----:B------:R-:W-:Y:S01]  /*3650*/  LOP3.LUT P1, RZ, R7, 0x4, RZ, 0xc0, !PT ;  /* 0x0000000407ff7812 */ /* 0x000fe2000782c0ff */
[----:B------:R-:W-:Y:S01]  /*3660*/  IMAD.WIDE.U32 R4, R0, UR40, R4 ;  /* 0x0000002800047c25 */ /* 0x000fe2000f8e0004 */
[----:B------:R-:W-:Y:S02]  /*3670*/  LEA.HI.X.SX32 R6, R6, R39, 0x1, P0 ;  /* 0x0000002706067211 */ /* 0x000fe400000f0eff */
[----:B------:R-:W-:Y:S01]  /*3680*/  P2R R15, PR, RZ, 0x10 ;  /* 0x00000010ff0f7803 */ /* 0x000fe20000000000 */
[----:B------:R-:W1:Y:S01]  /*3690*/  @!P3 LDC.64 R12, c[0x0][0x218] ;  /* 0x00008600ff0cbb82 */ /* 0x000e620000000a00 */
[----:B------:R-:W-:Y:S01]  /*36a0*/  IADD3 R4, P0, R4, UR44, RZ ;  /* 0x0000002c04047c10 */ /* 0x000fe2000ff1e0ff */
[----:B------:R-:W-:-:S04]  /*36b0*/  IMAD R6, R6, UR40, RZ ;  /* 0x0000002806067c24 */ /* 0x000fc8000f8e02ff */
[----:B------:R-:W-:Y:S02]  /*36c0*/  IMAD R6, R0, UR41, R6 ;  /* 0x0000002900067c24 */ /* 0x000fe4000f8e0206 */
[----:B------:R-:W2:Y:S01]  /*36d0*/  @P2 LDC.64 R10, c[0x0][0x218] ;  /* 0x00008600ff0a2b82 */ /* 0x000ea20000000a00 */
[----:B------:R-:W-:Y:S02]  /*36e0*/  IMAD R0, R38, UR12, RZ ;  /* 0x0000000c26007c24 */ /* 0x000fe4000f8e02ff */
[----:B------:R-:W-:Y:S02]  /*36f0*/  IADD3.X R5, R5, UR46, R6, P0, !PT ;  /* 0x0000002e05057c10 */ /* 0x000fe400087fe406 */
[----:B------:R-:W-:-:S03]  /*3700*/  IMAD R0, R23, UR13, R0 ;  /* 0x0000000d17007c24 */ /* 0x000fc6000f8e0200 */
[----:B------:R-:W3:Y:S01]  /*3710*/  @P1 LDC.64 R8, c[0x0][0x218] ;  /* 0x00008600ff081b82 */ /* 0x000ee20000000a00 */
[----:B------:R-:W-:-:S04]  /*3720*/  IMAD.WIDE.U32 R4, R23, UR12, R4 ;  /* 0x0000000c17047c25 */ /* 0x000fc8000f8e0004 */
[----:B------:R-:W-:Y:S01]  /*3730*/  IMAD.IADD R0, R5, 0x1, R0 ;  /* 0x0000000105007824 */ /* 0x000fe200078e0200 */
[----:B-1----:R-:W-:-:S04]  /*3740*/  @!P3 LEA R12, P0, R4, R12, 0x1 ;  /* 0x0000000c040cb211 */ /* 0x002fc800078008ff */
[C---:B------:R-:W-:Y:S02]  /*3750*/  @!P3 LEA.HI.X R13, R4.reuse, R13, R0, 0x1, P0 ;  /* 0x0000000d040db211 */ /* 0x040fe400000f0c00 */
[----:B--2---:R-:W-:-:S03]  /*3760*/  @P2 LEA R10, P0, R4, R10, 0x1 ;  /* 0x0000000a040a2211 */ /* 0x004fc600078008ff */
[----:B------:R-:W-:Y:S01]  /*3770*/  @!PT LDS RZ, [RZ] ;  /* 0x00000000fffff984 */ /* 0x000fe20000000800 */
[----:B------:R-:W-:Y:S01]  /*3780*/  @!PT LDS RZ, [RZ] ;  /* 0x00000000fffff984 */ /* 0x000fe20000000800 */
[----:B------:R-:W-:Y:S01]  /*3790*/  @!PT LDS RZ, [RZ] ;  /* 0x00000000fffff984 */ /* 0x000fe20000000800 */
[----:B------:R1:W-:Y:S01]  /*37a0*/  @!P3 LDGSTS.E.BYPASS.LTC128B.128 [R237+0x10000], desc[UR6][R12.64] ;  /* 0x100000000cedbfae */ /* 0x0003e2000b901d46 */
[----:B------:R-:W-:-:S03]  /*37b0*/  @P2 LEA.HI.X R11, R4, R11, R0, 0x1, P0 ;  /* 0x0000000b040b2211 */ /* 0x000fc600000f0c00 */
[----:B------:R1:W-:Y:S01]  /*37c0*/  @P3 STS.128 [R237+0x10000], RZ ;  /* 0x010000ffed003388 */ /* 0x0003e20000000c00 */
[----:B------:R-:W-:Y:S02]  /*37d0*/  ISETP.NE.AND P3, PT, R14, RZ, PT ;  /* 0x000000ff0e00720c */ /* 0x000fe40003f65270 */
[C---:B---3--:R-:W-:Y:S01]  /*37e0*/  @P1 LEA R8, P0, R4.reuse, R8, 0x1 ;  /* 0x0000000804081211 */ /* 0x048fe200078008ff */
[----:B------:R-:W-:Y:S01]  /*37f0*/  @!PT LDS RZ, [RZ] ;  /* 0x00000000fffff984 */ /* 0x000fe20000000800 */
[----:B------:R-:W-:Y:S01]  /*3800*/  @!PT LDS RZ, [RZ] ;  /* 0x00000000fffff984 */ /* 0x000fe20000000800 */
[----:B------:R-:W-:Y:S01]  /*3810*/  @!PT LDS RZ, [RZ] ;  /* 0x00000000fffff984 */ /* 0x000fe20000000800 */
[----:B------:R1:W-:Y:S03]  /*3820*/  @P2 LDGSTS.E.BYPASS.LTC128B.128 [R237+0x11000], desc[UR6][R10.64+0x80] ;  /* 0x110000800aed2fae */ /* 0x0003e6000b901d46 */
[----:B------:R-:W-:Y:S01]  /*3830*/  @P1 LEA.HI.X R9, R4, R9, R0, 0x1, P0 ;  /* 0x0000000904091211 */ /* 0x000fe200000f0c00 */
[----:B------:R1:W-:Y:S01]  /*3840*/  @!P2 STS.128 [R237+0x11000], RZ ;  /* 0x011000ffed00a388 */ /* 0x0003e20000000c00 */
[----:B------:R-:W-:-:S03]  /*3850*/  LOP3.LUT P0, RZ, R7, 0x8, RZ, 0xc0, !PT ;  /* 0x0000000807ff7812 */ /* 0x000fc6000780c0ff */
[----:B------:R-:W-:Y:S01]  /*3860*/  @!PT LDS RZ, [RZ] ;  /* 0x00000000fffff984 */ /* 0x000fe20000000800 */
[----:B------:R-:W-:Y:S01]  /*3870*/  @!PT LDS RZ, [RZ] ;  /* 0x00000000fffff984 */ /* 0x000fe20000000800 */
[----:B------:R-:W-:Y:S01]  /*3880*/  @!PT LDS RZ, [RZ] ;  /* 0x00000000fffff984 */ /* 0x000fe20000000800 */
[----:B------:R1:W-:Y:S04]  /*3890*/  @P1 LDGSTS.E.BYPASS.LTC128B.128 [R237+0x12000], desc[UR6][R8.64+0x100] ;  /* 0x1200010008ed1fae */ /* 0x0003e8000b901d46 */
[----:B------:R1:W-:Y:S06]  /*38a0*/  @!P1 STS.128 [R237+0x12000], RZ ;  /* 0x012000ffed009388 */ /* 0x0003ec0000000c00 */
[----:B------:R-:W2:Y:S02]  /*38b0*/  @P0 LDC.64 R6, c[0x0][0x218] ;  /* 0x00008600ff060b82 */ /* 0x000ea40000000a00 */
[----:B--2---:R-:W-:-:S04]  /*38c0*/  @P0 LEA R6, P4, R4, R6, 0x1 ;  /* 0x0000000604060211 */ /* 0x004fc800078808ff */
[----:B------:R-:W-:Y:S02]  /*38d0*/  @P0 LEA.HI.X R7, R4, R7, R0, 0x1, P4 ;  /* 0x0000000704070211 */ /* 0x000fe400020f0c00 */
[----:B------:R-:W-:-:S03]  /*38e0*/  ISETP.NE.AND P4, PT, R15, RZ, PT ;  /* 0x000000ff0f00720c */ /* 0x000fc60003f85270 */
[----:B------:R-:W-:Y:S01]  /*38f0*/  @!PT LDS RZ, [RZ] ;  /* 0x00000000fffff984 */ /* 0x000fe20000000800 */
[----:B------:R-:W-:Y:S01]  /*3900*/  @!PT LDS RZ, [RZ] ;  /* 0x00000000fffff984 */ /* 0x000fe20000000800 */
[----:B------:R-:W-:Y:S01]  /*3910*/  @!PT LDS RZ, [RZ] ;  /* 0x00000000fffff984 */ /* 0x000fe20000000800 */
[----:B------:R1:W-:Y:S04]  /*3920*/  @P0 LDGSTS.E.BYPASS.LTC128B.128 [R237+0x13000], desc[UR6][R6.64+0x180] ;  /* 0x1300018006ed0fae */ /* 0x0003e8000b901d46 */
[----:B------:R1:W-:Y:S04]  /*3930*/  @!P0 STS.128 [R237+0x13000], RZ ;  /* 0x013000ffed008388 */ /* 0x0003e80000000c00 */
.L_x_29:
[----:B------:R-:W-:Y:S05]  /*3940*/  BSYNC B0 ;  /* 0x0000000000007941 */ /* 0x000fea0003800000 */
.L_x_28:
[----:B------:R-:W0:Y:S01]  /*3950*/  LDGDEPBAR ;  /* 0x00000000000079af */ /* 0x000e220000000000 */
[----:B------:R-:W-:Y:S01]  /*3960*/  UIADD3 UR12, UR4, 0x14000, URZ ;  /* 0x00014000040c7890 */ /* 0x000fe2000fffe03f */
[----:B------:R-:W-:Y:S01]  /*3970*/  IMAD.MOV.U32 R4, RZ, RZ, 0x20 ;  /* 0x00000020ff047424 */ /* 0x000fe200078e00ff */
[C---:B------:R-:W-:Y:S01]  /*3980*/  LOP3.LUT P1, RZ, R36.reuse, 0x4, RZ, 0xc0, !PT ;  /* 0x0000000424ff7812 */ /* 0x040fe2000782c0ff */
[----:B------:R-:W-:Y:S01]  /*3990*/  IMAD.MOV.U32 R192, RZ, RZ, 0x40 ;  /* 0x00000040ffc07424 */ /* 0x000fe200078e00ff */
[----:B------:R-:W-:Y:S01]  /*39a0*/  LOP3.LUT P0, RZ, R36, 0x2, RZ, 0xc0, !PT ;  /* 0x0000000224ff7812 */ /* 0x000fe2000780c0ff */
[----:B-123--:R-:W-:Y:S01]  /*39b0*/  VIADD R6, R44, 0x1 ;  /* 0x000000012c067836 */ /* 0x00efe20000000000 */
[----:B------:R-:W-:Y:S01]  /*39c0*/  LEA R5, R234, UR12, 0x1 ;  /* 0x0000000cea057c11 */ /* 0x000fe2000f8e08ff */
[----:B------:R-:W-:Y:S01]  /*39d0*/  IMAD.U32 R0, RZ, RZ, UR29 ;  /* 0x0000001dff007e24 */ /* 0x000fe2000f8e00ff */
[----:B------:R-:W-:Y:S01]  /*39e0*/  SEL R4, R4, 0xffffffe0, !P0 ;  /* 0xffffffe004047807 */ /* 0x000fe20004000000 */
[----:B------:R-:W-:Y:S01]  /*39f0*/  UIADD3 UR17, UR29, 0x20, UR28 ;  /* 0x000000201d117890 */ /* 0x000fe2000fffe01c */
[----:B------:R-:W-:Y:S01]  /*3a00*/  SEL R192, R192, 0xffffffc0, !P1 ;  /* 0xffffffc0c0c07807 */ /* 0x000fe20004800000 */
[----:B------:R-:W-:Y:S01]  /*3a10*/  IMAD.SHL.U32 R248, R44, 0x4, RZ ;  /* 0x000000042cf87824 */ /* 0x000fe200078e00ff */
[----:B------:R-:W-:-:S02]  /*3a20*/  LEA R180, R234, UR4, 0x1 ;  /* 0x00000004eab47c11 */ /* 0x000fc4000f8e08ff */
[----:B------:R-:W-:Y:S02]  /*3a30*/  CS2R R126, SRZ ;  /* 0x00000000007e7805 */ /* 0x000fe4000001ff00 */
[----:B------:R-:W-:Y:S02]  /*3a40*/  IADD3 R192, R4, R5, R192 ;  /* 0x0000000504c07210 */ /* 0x000fe40007ffe0c0 */
[----:B------:R-:W-:Y:S02]  /*3a50*/  CS2R R124, SRZ ;  /* 0x00000000007c7805 */ /* 0x000fe4000001ff00 */
[----:B------:R-:W-:Y:S02]  /*3a60*/  IADD3 R0, R6, UR18, -R0 ;  /* 0x0000001206007c10 */ /* 0x000fe4000fffe800 */
[----:B------:R-:W-:Y:S02]  /*3a70*/  CS2R R130, SRZ ;  /* 0x0000000000827805 */ /* 0x000fe4000001ff00 */
[----:B------:R-:W-:-:S02]  /*3a80*/  CS2R R128, SRZ ;  /* 0x0000000000807805 */ /* 0x000fc4000001ff00 */
[----:B------:R-:W-:Y:S02]  /*3a90*/  CS2R R122, SRZ ;  /* 0x00000000007a7805 */ /* 0x000fe4000001ff00 */
[----:B------:R-:W-:Y:S01]  /*3aa0*/  CS2R R120, SRZ ;  /* 0x0000000000787805 */ /* 0x000fe2000001ff00 */
[----:B------:R1:W-:Y:S01]  /*3ab0*/  STL [R1], R0 ;  /* 0x0000000001007387 */ /* 0x0003e20000100800 */
[----:B------:R-:W-:Y:S01]  /*3ac0*/  CS2R R118, SRZ ;  /* 0x0000000000767805 */ /* 0x000fe2000001ff00 */
[----:B------:R-:W-:-:S04]  /*3ad0*/  DEPBAR.LE SB0, 0x1 ;  /* 0x000080400000791a */ /* 0x000fc80000000000 */
[----:B------:R-:W-:Y:S01]  /*3ae0*/  BAR.SYNC.DEFER_BLOCKING 0x0 ;  /* 0x0000000000007b1d */ /* 0x000fe20000010000 */
[----:B------:R-:W-:Y:S02]  /*3af0*/  CS2R R116, SRZ ;  /* 0x0000000000747805 */ /* 0x000fe4000001ff00 */
[----:B------:R-:W-:Y:S02]  /*3b00*/  CS2R R110, SRZ ;  /* 0x00000000006e7805 */ /* 0x000fe4000001ff00 */
[----:B------:R-:W-:Y:S02]  /*3b10*/  CS2R R108, SRZ ;  /* 0x00000000006c7805 */ /* 0x000fe4000001ff00 */
        /* <DEDUP_REMOVED lines=19> */
[----:B------:R-:W-:Y:S01]  /*3c50*/  CS2R R16, SRZ ;  /* 0x0000000000107805 */ /* 0x000fe2000001ff00 */
[----:B------:R1:W2:Y:S01]  /*3c60*/  LDSM.16.M88.4 R132, [R180+0x14000] ;  /* 0x01400000b484783b */ /* 0x0002a20000000200 */
[----:B------:R-:W-:-:S02]  /*3c70*/  CS2R R14, SRZ ;  /* 0x00000000000e7805 */ /* 0x000fc4000001ff00 */
[----:B------:R-:W-:Y:S02]  /*3c80*/  CS2R R12, SRZ ;  /* 0x00000000000c7805 */ /* 0x000fe4000001ff00 */
[----:B------:R-:W-:Y:S01]  /*3c90*/  SHF.L.U64.HI R247, R44, 0x2, R247 ;  /* 0x000000022cf77819 */ /* 0x000fe200000102f7 */
[----:B------:R1:W3:Y:S01]  /*3ca0*/  LDSM.16.M88.4 R148, [R180+0x15000] ;  /* 0x01500000b494783b */ /* 0x0002e20000000200 */
[----:B------:R-:W-:Y:S01]  /*3cb0*/  UIADD3 UR17, UR17, -UR18, URZ ;  /* 0x8000001211117290 */ /* 0x000fe2000fffe03f */
[----:B------:R-:W-:Y:S02]  /*3cc0*/  ULDC UR20, c[0x0][0x2dc] ;  /* 0x0000b70000147ab9 */ /* 0x000fe40000000800 */
[----:B------:R1:W1:Y:S01]  /*3cd0*/  LDSM.16.M88.4 R164, [R180+0x16000] ;  /* 0x01600000b4a4783b */ /* 0x0002620000000200 */
[----:B------:R-:W-:-:S03]  /*3ce0*/  ULDC UR16, c[0x0][0x2ec] ;  /* 0x0000bb0000107ab9 */ /* 0x000fc60000000800 */
[----:B------:R1:W1:Y:S04]  /*3cf0*/  LDSM.16.M88.4 R160, [R192+0x1000] ;  /* 0x00100000c0a0783b */ /* 0x0002680000000200 */
[----:B------:R1:W1:Y:S04]  /*3d00*/  LDSM.16.M88.4 R176, [R192+0x2000] ;  /* 0x00200000c0b0783b */ /* 0x0002680000000200 */
[----:B------:R-:W1:Y:S04]  /*3d10*/  LDSM.16.M88.4 R180, [R180+0x17000] ;  /* 0x01700000b4b4783b */ /* 0x000e680000000200 */
[----:B------:R-:W1:Y:S04]  /*3d20*/  LDSM.16.M88.4 R192, [R192+0x3000] ;  /* 0x00300000c0c0783b */ /* 0x000e680000000200 */
[----:B------:R1:W1:Y:S04]  /*3d30*/  LDSM.16.M88.4 R136, [R229] ;  /* 0x00000000e588783b */ /* 0x0002680000000200 */
[----:B------:R1:W1:Y:S04]  /*3d40*/  LDSM.16.M88.4 R140, [R230] ;  /* 0x00000000e68c783b */ /* 0x0002680000000200 */
[----:B------:R1:W1:Y:S04]  /*3d50*/  LDSM.16.M88.4 R144, [R231] ;  /* 0x00000000e790783b */ /* 0x0002680000000200 */
[----:B------:R1:W1:Y:S04]  /*3d60*/  LDSM.16.M88.4 R152, [R229+0x1000] ;  /* 0x00100000e598783b */ /* 0x0002680000000200 */
[----:B------:R1:W1:Y:S04]  /*3d70*/  LDSM.16.M88.4 R156, [R230+0x1000] ;  /* 0x00100000e69c783b */ /* 0x0002680000000200 */
[----:B------:R1:W1:Y:S04]  /*3d80*/  LDSM.16.M88.4 R168, [R229+0x2000] ;  /* 0x00200000e5a8783b */ /* 0x0002680000000200 */
[----:B------:R1:W1:Y:S04]  /*3d90*/  LDSM.16.M88.4 R172, [R230+0x2000] ;  /* 0x00200000e6ac783b */ /* 0x0002680000000200 */
[----:B------:R1:W1:Y:S04]  /*3da0*/  LDSM.16.M88.4 R184, [R229+0x3000] ;  /* 0x00300000e5b8783b */ /* 0x0002680000000200 */
[----:B--23--:R1:W1:Y:S02]  /*3db0*/  LDSM.16.M88.4 R188, [R230+0x3000] ;  /* 0x00300000e6bc783b */ /* 0x00c2640000000200 */
.L_x_32:
[----:B------:R-:W0:Y:S01]  /*3dc0*/  LDGDEPBAR ;  /* 0x00000000000079af */ /* 0x000e220000000000 */
[----:B-1----:R-:W-:Y:S01]  /*3dd0*/  LEA R0, R234, UR4, 0x1 ;  /* 0x00000004ea007c11 */ /* 0x002fe2000f8e08ff */
[----:B------:R-:W-:Y:S01]  /*3de0*/  USHF.L.U32 UR13, UR5, 0x6, URZ ;  /* 0x00000006050d7899 */ /* 0x000fe2000800063f */
[----:B-----5:R-:W-:Y:S01]  /*3df0*/  FSETP.NEU.FTZ.AND P1, PT, R245, -INF , PT ;  /* 0xff800000f500780b */ /* 0x020fe20003f3d000 */
[----:B------:R-:W2:Y:S01]  /*3e00*/  LDL R69, [R1] ;  /* 0x0000000001457983 */ /* 0x000ea20000100800 */
[----:B------:R-:W-:Y:S02]  /*3e10*/  USHF.L.U32 UR12, UR23, 0x5, URZ ;  /* 0x00000005170c7899 */ /* 0x000fe4000800063f */
[----:B------:R-:W-:Y:S01]  /*3e20*/  UISETP.GE.AND UP0, UPT, UR13, UR17, UPT ;  /* 0x000000110d00728c */ /* 0x000fe2000bf06270 */
[----:B------:R-:W3:Y:S01]  /*3e30*/  LDL R68, [R1+0x4] ;  /* 0x0000040001447983 */ /* 0x000ee20000100800 */
[----:B------:R-:W-:Y:S02]  /*3e40*/  UIADD3 UR14, UR12, 0x20, URZ ;  /* 0x000000200c0e7890 */ /* 0x000fe4000fffe03f */
[----:B------:R-:W-:Y:S02]  /*3e50*/  UISETP.GT.AND UP2, UPT, UR5, UR15, UPT ;  /* 0x0000000f0500728c */ /* 0x000fe4000bf44270 */
[----:B------:R-:W-:Y:S06]  /*3e60*/  UISETP.LT.AND UP0, UPT, UR14, UR18, UP0 ;  /* 0x000000120e00728c */ /* 0x000fec0008701270 */
[----:B------:R-:W-:Y:S01]  /*3e70*/  PLOP3.LUT P0, PT, PT, PT, UP0, 0x80, 0x0 ;  /* 0x000000000000781c */ /* 0x000fe20003f0f008 */
[----:B------:R-:W-:Y:S04]  /*3e80*/  DEPBAR.LE SB0, 0x0 ;  /* 0x000080000000791a */ /* 0x000fe80000000000 */
[----:B------:R-:W-:Y:S06]  /*3e90*/  BAR.SYNC.DEFER_BLOCKING 0x0 ;  /* 0x0000000000007b1d */ /* 0x000fec0000010000 */
[----:B------:R-:W-:Y:S04]  /*3ea0*/  LDSM.16.M88.4 R8, [R2] ;  /* 0x000000000208783b */ /* 0x000fe80000000200 */
[----:B------:R-:W1:Y:S04]  /*3eb0*/  LDSM.16.M88.4 R44, [R0+0x10000] ;  /* 0x01000000002c783b */ /* 0x000e680000000200 */
[----:B------:R-:W-:Y:S04]  /*3ec0*/  LDSM.16.M88.4 R48, [R224] ;  /* 0x00000000e030783b */ /* 0x000fe80000000200 */
[----:B------:R-:W4:Y:S04]  /*3ed0*/  LDSM.16.M88.4 R52, [R229+-0x4000] ;  /* 0xffc00000e534783b */ /* 0x000f280000000200 */
[----:B------:R-:W-:Y:S04]  /*3ee0*/  LDSM.16.M88.4 R56, [R228] ;  /* 0x00000000e438783b */ /* 0x000fe80000000200 */
[----:B------:R-:W4:Y:S04]  /*3ef0*/  LDSM.16.M88.4 R60, [R230+-0x4000] ;  /* 0xffc00000e63c783b */ /* 0x000f280000000200 */
[----:B------:R-:W-:Y:S01]  /*3f00*/  LDSM.16.M88.4 R64, [R231+-0x4000] ;  /* 0xffc00000e740783b */ /* 0x000fe20000000200 */
[C---:B-1----:R-:W-:Y:S06]  /*3f10*/  HMMA.16816.F32 R4, R8.reuse, R44, RZ ;  /* 0x0000002c0804723c */ /* 0x042fec00000018ff */
[----:B------:R-:W-:Y:S01]  /*3f20*/  HMMA.16816.F32 R8, R8, R46, RZ ;  /* 0x0000002e0808723c */ /* 0x000fe200000018ff */
[----:B------:R-:W1:Y:S11]  /*3f30*/  LDSM.16.M88.4 R44, [R227] ;  /* 0x00000000e32c783b */ /* 0x000e760000000200 */
[----:B------:R-:W-:Y:S06]  /*3f40*/  @!UPT UIADD3 URZ, URZ, URZ, URZ ;  /* 0x0000003f3f3ff290 */ /* 0x000fec000fffe03f */
[C---:B----4-:R-:W-:Y:S06]  /*3f50*/  HMMA.16816.F32 R4, R48.reuse, R52, R4 ;  /* 0x000000343004723c */ /* 0x050fec0000001804 */
[----:B------:R-:W-:Y:S01]  /*3f60*/  HMMA.16816.F32 R8, R48, R54, R8 ;  /* 0x000000363008723c */ /* 0x000fe20000001808 */
[----:B------:R-:W-:Y:S04]  /*3f70*/  LDSM.16.M88.4 R48, [R2+0x2000] ;  /* 0x002000000230783b */ /* 0x000fe80000000200 */
[----:B------:R-:W4:Y:S11]  /*3f80*/  LDSM.16.M88.4 R52, [R0+0x11000] ;  /* 0x011000000034783b */ /* 0x000f360000000200 */
[----:B------:R-:W-:Y:S02]  /*3f90*/  @!UPT UIADD3 URZ, URZ, URZ, URZ ;  /* 0x0000003f3f3ff290 */ /* 0x000fe4000fffe03f */
[C---:B------:R-:W-:Y:S06]  /*3fa0*/  HMMA.16816.F32 R4, R56.reuse, R60, R4 ;  /* 0x0000003c3804723c */ /* 0x040fec0000001804 */
[----:B------:R-:W-:Y:S01]  /*3fb0*/  HMMA.16816.F32 R8, R56, R62, R8 ;  /* 0x0000003e3808723c */ /* 0x000fe20000001808 */
[----:B------:R-:W-:Y:S04]  /*3fc0*/  LDSM.16.M88.4 R56, [R224+0x2000] ;  /* 0x00200000e038783b */ /* 0x000fe80000000200 */
[----:B------:R-:W4:Y:S11]  /*3fd0*/  LDSM.16.M88.4 R60, [R229+-0x3000] ;  /* 0xffd00000e53c783b */ /* 0x000f360000000200 */
[----:B------:R-:W-:Y:S02]  /*3fe0*/  @!UPT UIADD3 URZ, URZ, URZ, URZ ;  /* 0x0000003f3f3ff290 */ /* 0x000fe4000fffe03f */
[C---:B-1----:R-:W-:Y:S06]  /*3ff0*/  HMMA.16816.F32 R4, R44.reuse, R64, R4 ;  /* 0x000000402c04723c */ /* 0x042fec0000001804 */
[----:B------:R-:W-:Y:S01]  /*4000*/  HMMA.16816.F32 R8, R44, R66, R8 ;  /* 0x000000422c08723c */ /* 0x000fe20000001808 */
[----:B------:R-:W-:Y:S04]  /*4010*/  LDSM.16.M88.4 R44, [R228+0x2000] ;  /* 0x00200000e42c783b */ /* 0x000fe80000000200 */
[----:B------:R-:W1:Y:S11]  /*4020*/  LDSM.16.M88.4 R64, [R230+-0x3000] ;  /* 0xffd00000e640783b */ /* 0x000e760000000200 */
[----:B------:R-:W-:Y:S02]  /*4030*/  @!UPT UIADD3 URZ, URZ, URZ, URZ ;  /* 0x0000003f3f3ff290 */ /* 0x000fe4000fffe03f */
[C---:B----4-:R-:W-:Y:S06]  /*4040*/  HMMA.16816.F32 R4, R48.reuse, R52, R4 ;  /* 0x000000343004723c */ /* 0x050fec0000001804 */
[----:B------:R-:W-:Y:S01]  /*4050*/  HMMA.16816.F32 R8, R48, R54, R8 ;  /* 0x000000363008723c */ /* 0x000fe20000001808 */
[----:B------:R-:W-:Y:S04]  /*4060*/  LDSM.16.M88.4 R48, [R227+0x2000] ;  /* 0x00200000e330783b */ /* 0x000fe80000000200 */
[----:B------:R-:W4:Y:S11]  /*4070*/  LDSM.16.M88.4 R52, [R231+-0x3000] ;  /* 0xffd00000e734783b */ /* 0x000f360000000200 */
[----:B------:R-:W-:Y:S02]  /*4080*/  @!UPT UIADD3 URZ, URZ, URZ, URZ ;  /* 0x0000003f3f3ff290 */ /* 0x000fe4000fffe03f */
[C---:B------:R-:W-:Y:S06]  /*4090*/  HMMA.16816.F32 R4, R56.reuse, R60, R4 ;  /* 0x0000003c3804723c */ /* 0x040fec0000001804 */
[----:B------:R-:W-:Y:S01]  /*40a0*/  HMMA.16816.F32 R8, R56, R62, R8 ;  /* 0x0000003e3808723c */ /* 0x000fe20000001808 */
[----:B------:R-:W-:Y:S04]  /*40b0*/  LDSM.16.M88.4 R56, [R2+0x4000] ;  /* 0x004000000238783b */ /* 0x000fe80000000200 */
[----:B------:R-:W4:Y:S11]  /*40c0*/  LDSM.16.M88.4 R60, [R0+0x12000] ;  /* 0x01200000003c783b */ /* 0x000f360000000200 */
        /* <DEDUP_REMOVED lines=14> */
[----:B------:R-:W2:Y:S11]  /*41b0*/  LDSM.16.M88.4 R60, [R231+-0x2000] ;  /* 0xffe00000e73c783b */ /* 0x000eb60000000200 */
[----:B------:R-:W-:Y:S02]  /*41c0*/  @!UPT UIADD3 URZ, URZ, URZ, URZ ;  /* 0x0000003f3f3ff290 */ /* 0x000fe4000fffe03f */
[C---:B-1----:R-:W-:Y:S06]  /*41d0*/  HMMA.16816.F32 R4, R44.reuse, R64, R4 ;  /* 0x000000402c04723c */ /* 0x042fec0000001804 */
[----:B------:R-:W-:Y:S01]  /*41e0*/  HMMA.16816.F32 R8, R44, R66, R8 ;  /* 0x000000422c08723c */ /* 0x000fe20000001808 */
[----:B------:R3:W-:Y:S04]  /*41f0*/  LDSM.16.M88.4 R64, [R0+0x13000] ;  /* 0x013000000040783b */ /* 0x0007e80000000200 */
[----:B------:R-:W1:Y:S11]  /*4200*/  LDSM.16.M88.4 R44, [R2+0x6000] ;  /* 0x00600000022c783b */ /* 0x000e760000000200 */
[----:B------:R-:W-:Y:S02]  /*4210*/  @!UPT UIADD3 URZ, URZ, URZ, URZ ;  /* 0x0000003f3f3ff290 */ /* 0x000fe4000fffe03f */
[C---:B----4-:R-:W-:Y:S06]  /*4220*/  HMMA.16816.F32 R4, R48.reuse, R52, R4 ;  /* 0x000000343004723c */ /* 0x050fec0000001804 */
[----:B------:R-:W-:Y:S01]  /*4230*/  HMMA.16816.F32 R8, R48, R54, R8 ;  /* 0x000000363008723c */ /* 0x000fe20000001808 */
[----:B------:R-:W-:Y:S04]  /*4240*/  LDSM.16.M88.4 R48, [R224+0x6000] ;  /* 0x00600000e030783b */ /* 0x000fe80000000200 */
[----:B------:R-:W4:Y:S01]  /*4250*/  LDSM.16.M88.4 R52, [R229+-0x1000] ;  /* 0xfff00000e534783b */ /* 0x000f220000000200 */
[----:B---3--:R-:W-:Y:S02]  /*4260*/  @!P0 VIADD R0, R68, UR12 ;  /* 0x0000000c44008c36 */ /* 0x008fe40008000000 */
[----:B------:R-:W-:Y:S10]  /*4270*/  IMAD.MOV.U32 R68, RZ, RZ, 0x8 ;  /* 0x00000008ff447424 */ /* 0x000ff400078e00ff */
[C---:B--2---:R-:W-:Y:S06]  /*4280*/  HMMA.16816.F32 R4, R56.reuse, R60, R4 ;  /* 0x0000003c3804723c */ /* 0x044fec0000001804 */
[----:B------:R-:W-:Y:S01]  /*4290*/  HMMA.16816.F32 R8, R56, R62, R8 ;  /* 0x0000003e3808723c */ /* 0x000fe20000001808 */
[----:B------:R-:W-:Y:S04]  /*42a0*/  LDSM.16.M88.4 R56, [R228+0x6000] ;  /* 0x00600000e438783b */ /* 0x000fe80000000200 */
[----:B------:R-:W2:Y:S11]  /*42b0*/  LDSM.16.M88.4 R60, [R230+-0x1000] ;  /* 0xfff00000e63c783b */ /* 0x000eb60000000200 */
[----:B------:R-:W-:Y:S02]  /*42c0*/  @!UPT UIADD3 URZ, URZ, URZ, URZ ;  /* 0x0000003f3f3ff290 */ /* 0x000fe4000fffe03f */
[C---:B-1----:R-:W-:Y:S06]  /*42d0*/  HMMA.16816.F32 R4, R44.reuse, R64, R4 ;  /* 0x000000402c04723c */ /* 0x042fec0000001804 */
[----:B------:R-:W-:Y:S01]  /*42e0*/  HMMA.16816.F32 R8, R44, R66, R8 ;  /* 0x000000422c08723c */ /* 0x000fe20000001808 */
[----:B------:R-:W-:Y:S04]  /*42f0*/  LDSM.16.M88.4 R44, [R227+0x6000] ;  /* 0x00600000e32c783b */ /* 0x000fe80000000200 */
[----:B------:R-:W1:Y:S11]  /*4300*/  LDSM.16.M88.4 R64, [R231+-0x1000] ;  /* 0xfff00000e740783b */ /* 0x000e760000000200 */
[----:B------:R-:W-:Y:S02]  /*4310*/  @!UPT UIADD3 URZ, URZ, URZ, URZ ;  /* 0x0000003f3f3ff290 */ /* 0x000fe4000fffe03f */
[C---:B----4-:R-:W-:Y:S06]  /*4320*/  HMMA.16816.F32 R4, R48.reuse, R52, R4 ;  /* 0x000000343004723c */ /* 0x050fec0000001804 */
[----:B------:R-:W-:Y:S07]  /*4330*/  HMMA.16816.F32 R8, R48, R54, R8 ;  /* 0x000000363008723c */ /* 0x000fee0000001808 */
[----:B------:R-:W-:Y:S04]  /*4340*/  @!P0 VIADD R50, R69, UR13 ;  /* 0x0000000d45328c36 */ /* 0x000fe80008000000 */
[----:B------:R-:W-:Y:S01]  /*4350*/  FMUL.FTZ R48, R245, 1.4426950216293334961 ;  /* 0x3fb8aa3bf5307820 */ /* 0x000fe20000410000 */
[----:B------:R-:W-:Y:S01]  /*4360*/  @!P0 VIADD R51, R0, 0x1 ;  /* 0x0000000100338836 */ /* 0x000fe20000000000 */
[----:B------:R-:W-:Y:S03]  /*4370*/  @!P0 VIMNMX R49, R50, UR18, PT ;  /* 0x0000001232318c48 */ /* 0x000fe6000bfe0100 */
[----:B------:R-:W-:Y:S02]  /*4380*/  FSEL R48, R48, RZ, P1 ;  /* 0x000000ff30307208 */ /* 0x000fe40000800000 */
[-C--:B------:R-:W-:Y:S01]  /*4390*/  @!P0 ISETP.GE.AND P2, PT, R0, R49.reuse, PT ;  /* 0x000000310000820c */ /* 0x080fe20003f46270 */
[C---:B--2---:R-:W-:Y:S05]  /*43a0*/  HMMA.16816.F32 R4, R56.reuse, R60, R4 ;  /* 0x0000003c3804723c */ /* 0x044fea0000001804 */
[-C--:B------:R-:W-:Y:S01]  /*43b0*/  @!P0 ISETP.GE.AND P1, PT, R51, R49.reuse, PT ;  /* 0x000000313300820c */ /* 0x080fe20003f26270 */
[----:B------:R-:W-:Y:S11]  /*43c0*/  HMMA.16816.F32 R8, R56, R62, R8 ;  /* 0x0000003e3808723c */ /* 0x000ff60000001808 */
[----:B------:R-:W-:Y:S07]  /*43d0*/  @!UPT UIADD3 URZ, URZ, URZ, URZ ;  /* 0x0000003f3f3ff290 */ /* 0x000fee000fffe03f */
[C---:B-1----:R-:W-:Y:S06]  /*43e0*/  HMMA.16816.F32 R4, R44.reuse, R64, R4 ;  /* 0x000000402c04723c */ /* 0x042fec0000001804 */
[----:B------:R-:W-:Y:S07]  /*43f0*/  HMMA.16816.F32 R8, R44, R66, R8 ;  /* 0x000000422c08723c */ /* 0x000fee0000001808 */
[----:B------:R-:W-:Y:S01]  /*4400*/  FMUL.FTZ R45, R246, 1.4426950216293334961 ;  /* 0x3fb8aa3bf62d7820 */ /* 0x000fe20000410000 */
[----:B------:R-:W-:Y:S10]  /*4410*/  @!P0 VIADDMNMX R44, R50, R68, UR18, PT ;  /* 0x00000012322c8e46 */ /* 0x000ff4000b800144 */
[----:B------:R-:W-:Y:S02]  /*4420*/  @!P0 FSEL R4, R4, -INF , !P2 ;  /* 0xff80000004048808 */ /* 0x000fe40005000000 */
[----:B------:R-:W-:Y:S02]  /*4430*/  @!P0 FSEL R5, R5, -INF , !P1 ;  /* 0xff80000005058808 */ /* 0x000fe40004800000 */
[----:B------:R-:W-:Y:S01]  /*4440*/  FSETP.NEU.FTZ.AND P1, PT, R246, -INF , PT ;  /* 0xff800000f600780b */ /* 0x000fe20003f3d000 */
[--C-:B------:R-:W-:Y:S01]  /*4450*/  FFMA.FTZ R4, R4, UR16, -R48.reuse ;  /* 0x0000001004047c23 */ /* 0x100fe20008010830 */
[-C--:B------:R-:W-:Y:S01]  /*4460*/  @!P0 ISETP.GE.AND P2, PT, R0, R44.reuse, PT ;  /* 0x0000002c0000820c */ /* 0x080fe20003f46270 */
[----:B------:R-:W-:Y:S02]  /*4470*/  FFMA.FTZ R5, R5, UR16, -R48 ;  /* 0x0000001005057c23 */ /* 0x000fe40008010830 */
[----:B------:R1:W-:Y:S01]  /*4480*/  MUFU.EX2 R60, R4 ;  /* 0x00000004003c7308 */ /* 0x0003e20000000800 */
[----:B------:R-:W-:Y:S09]  /*4490*/  @!P0 FSEL R6, R6, -INF , !P2 ;  /* 0xff80000006068808 */ /* 0x000ff20005000000 */
[----:B------:R2:W3:Y:S01]  /*44a0*/  MUFU.EX2 R58, R5 ;  /* 0x00000005003a7308 */ /* 0x0004e20000000800 */
[----:B-1----:R-:W-:Y:S02]  /*44b0*/  FSEL R4, R45, RZ, P1 ;  /* 0x000000ff2d047208 */ /* 0x002fe40000800000 */
[-C--:B------:R-:W-:Y:S03]  /*44c0*/  @!P0 ISETP.GE.AND P1, PT, R51, R44.reuse, PT ;  /* 0x0000002c3300820c */ /* 0x080fe60003f26270 */
[--C-:B------:R-:W-:Y:S01]  /*44d0*/  FFMA.FTZ R6, R6, UR16, -R4.reuse ;  /* 0x0000001006067c23 */ /* 0x100fe20008010804 */
[----:B------:R-:W-:Y:S01]  /*44e0*/  @!P0 FSEL R7, R7, -INF , !P1 ;  /* 0xff80000007078808 */ /* 0x000fe20004800000 */
[C---:B--2---:R-:W-:Y:S02]  /*44f0*/  @!P0 VIADD R5, R0.reuse, 0x8 ;  /* 0x0000000800058836 */ /* 0x044fe40000000000 */
[----:B------:R3:W-:Y:S01]  /*4500*/  MUFU.EX2 R61, R6 ;  /* 0x00000006003d7308 */ /* 0x0007e20000000800 */
[----:B------:R-:W-:Y:S02]  /*4510*/  @!P0 VIADD R0, R0, 0x9 ;  /* 0x0000000900008836 */ /* 0x000fe40000000000 */
[----:B------:R-:W-:Y:S01]  /*4520*/  FFMA.FTZ R7, R7, UR16, -R4 ;  /* 0x0000001007077c23 */ /* 0x000fe20008010804 */
[CC--:B------:R-:W-:Y:S02]  /*4530*/  @!P0 ISETP.GE.AND P1, PT, R5.reuse, R49.reuse, PT ;  /* 0x000000310500820c */ /* 0x0c0fe40003f26270 */
[-C--:B------:R-:W-:Y:S02]  /*4540*/  @!P0 ISETP.GE.AND P2, PT, R5, R44.reuse, PT ;  /* 0x0000002c0500820c */ /* 0x080fe40003f46270 */
[----:B------:R-:W-:Y:S02]  /*4550*/  @!P0 FSEL R8, R8, -INF , !P1 ;  /* 0xff80000008088808 */ /* 0x000fe40004800000 */
[----:B------:R-:W1:Y:S01]  /*4560*/  MUFU.EX2 R59, R7 ;  /* 0x00000007003b7308 */ /* 0x000e620000000800 */
[----:B------:R-:W-:Y:S02]  /*4570*/  @!P0 ISETP.GE.AND P1, PT, R0, R49, PT ;  /* 0x000000310000820c */ /* 0x000fe40003f26270 */
[----:B------:R-:W-:Y:S01]  /*4580*/  @!P0 FSEL R10, R10, -INF , !P2 ;  /* 0xff8000000a0a8808 */ /* 0x000fe20005000000 */
[----:B------:R-:W-:Y:S01]  /*4590*/  FFMA.FTZ R8, R8, UR16, -R48 ;  /* 0x0000001008087c23 */ /* 0x000fe20008010830 */
[----:B------:R-:W-:Y:S02]  /*45a0*/  @!P0 FSEL R9, R9, -INF , !P1 ;  /* 0xff80000009098808 */ /* 0x000fe40004800000 */
[----:B------:R-:W-:Y:S01]  /*45b0*/  @!P0 ISETP.GE.AND P1, PT, R0, R44, PT ;  /* 0x0000002c0000820c */ /* 0x000fe20003f26270 */
[----:B------:R-:W-:Y:S02]  /*45c0*/  FFMA.FTZ R10, R10, UR16, -R4 ;  /* 0x000000100a0a7c23 */ /* 0x000fe40008010804 */
[----:B------:R-:W-:Y:S01]  /*45d0*/  MUFU.EX2 R56, R8 ;  /* 0x0000000800387308 */ /* 0x000fe20000000800 */
[----:B------:R-:W-:Y:S01]  /*45e0*/  FFMA.FTZ R48, R9, UR16, -R48 ;  /* 0x0000001009307c23 */ /* 0x000fe20008010830 */
[----:B------:R-:W-:Y:S02]  /*45f0*/  @!P0 FSEL R11, R11, -INF , !P1 ;  /* 0xff8000000b0b8808 */ /* 0x000fe40004800000 */
[----:B---3--:R-:W-:Y:S02]  /*4600*/  F2FP.F16.F32.PACK_AB R6, R58, R60 ;  /* 0x0000003c3a06723e */ /* 0x008fe400000000ff */
[----:B------:R-:W-:Y:S01]  /*4610*/  IADD3 R52, P0, R248, UR11, RZ ;  /* 0x0000000bf8347c10 */ /* 0x000fe2000ff1e0ff */
[----:B------:R-:W-:Y:S03]  /*4620*/  FFMA.FTZ R4, R11, UR16, -R4 ;  /* 0x000000100b047c23 */ /* 0x000fe60008010804 */
[----:B------:R-:W2:Y:S01]  /*4630*/  MUFU.EX2 R57, R48 ;  /* 0x0000003000397308 */ /* 0x000ea20000000800 */
[----:B-1----:R-:W-:Y:S01]  /*4640*/  F2FP.F16.F32.PACK_AB R5, R59, R61 ;  /* 0x0000003d3b05723e */ /* 0x002fe200000000ff */
[----:B------:R-:W-:Y:S01]  /*4650*/  STS [R249+0x15000], R6 ;  /* 0x01500006f9007388 */ /* 0x000fe20000000800 */
[----:B------:R-:W-:Y:S02]  /*4660*/  IADD3.X R53, R247, UR10, RZ, P0, !PT ;  /* 0x0000000af7357c10 */ /* 0x000fe400087fe4ff */
[----:B------:R-:W-:Y:S01]  /*4670*/  PLOP3.LUT P2, PT, PT, PT, UP2, 0x80, 0x0 ;  /* 0x000000000000781c */ /* 0x000fe20003f4f028 */
[----:B------:R-:W-:Y:S04]  /*4680*/  STS [R252+0x15000], R5 ;  /* 0x01500005fc007388 */ /* 0x000fe80000000800 */
[----:B------:R2:W-:Y:S01]  /*4690*/  MUFU.EX2 R54, R4 ;  /* 0x0000000400367308 */ /* 0x0005e20000000800 */
[----:B------:R-:W-:Y:S09]  /*46a0*/  P2R R240, PR, RZ, 0x4 ;  /* 0x00000004fff07803 */ /* 0x000ff20000000000 */
[----:B------:R-:W1:Y:S01]  /*46b0*/  MUFU.EX2 R55, R10 ;  /* 0x0000000a00377308 */ /* 0x000e620000000800 */
[----:B--2---:R-:W-:Y:S05]  /*46c0*/  F2FP.F16.F32.PACK_AB R4, R57, R56 ;  /* 0x000000383904723e */ /* 0x004fea00000000ff */
[----:B------:R-:W-:Y:S01]  /*46d0*/  STS [R250+0x15000], R4 ;  /* 0x01500004fa007388 */ /* 0x000fe20000000800 */
[----:B-1----:R-:W-:Y:S05]  /*46e0*/  F2FP.F16.F32.PACK_AB R0, R54, R55 ;  /* 0x000000373600723e */ /* 0x002fea00000000ff */
[----:B------:R1:W-:Y:S04]  /*46f0*/  STS [R251+0x15000], R0 ;  /* 0x01500000fb007388 */ /* 0x0003e80000000800 */
[----:B------:R-:W2:Y:S04]  /*4700*/  LDSM.16.M88.4 R8, [R2+0x8000] ;  /* 0x008000000208783b */ /* 0x000ea80000000200 */
[----:B------:R-:W3:Y:S04]  /*4710*/  LDSM.16.M88.4 R44, [R224+0x8000] ;  /* 0x00800000e02c783b */ /* 0x000ee80000000200 */
[----:B------:R-:W4:Y:S04]  /*4720*/  LDSM.16.M88.4 R48, [R228+0x8000] ;  /* 0x00800000e430783b */ /* 0x000f280000000200 */
[----:B-1----:R-:W4:Y:S01]  /*4730*/  LDG.E R0, desc[UR6][R52.64] ;  /* 0x0000000634007981 */ /* 0x002f22000c1e1900 */
[C---:B--2---:R-:W-:Y:S06]  /*4740*/  HMMA.16816.F32 R4, R8.reuse, R132, RZ ;  /* 0x000000840804723c */ /* 0x044fec00000018ff */
[----:B------:R-:W-:Y:S01]  /*4750*/  HMMA.16816.F32 R8, R8, R134, RZ ;  /* 0x000000860808723c */ /* 0x000fe200000018ff */
[----:B------:R-:W2:Y:S11]  /*4760*/  LDG.E R52, desc[UR6][R52.64+0x20] ;  /* 0x0000200634347981 */ /* 0x000eb6000c1e1900 */
[----:B------:R-:W-:Y:S06]  /*4770*/  @!UPT UIADD3 URZ, URZ, URZ, URZ ;  /* 0x0000003f3f3ff290 */ /* 0x000fec000fffe03f */
[C---:B---3--:R-:W-:Y:S06]  /*4780*/  HMMA.16816.F32 R4, R44.reuse, R136, R4 ;  /* 0x000000882c04723c */ /* 0x048fec0000001804 */
[----:B------:R-:W-:Y:S01]  /*4790*/  HMMA.16816.F32 R8, R44, R138, R8 ;  /* 0x0000008a2c08723c */ /* 0x000fe20000001808 */
[----:B------:R-:W1:Y:S11]  /*47a0*/  LDSM.16.M88.4 R44, [R227+0x8000] ;  /* 0x00800000e32c783b */ /* 0x000e760000000200 */
[----:B------:R-:W-:Y:S06]  /*47b0*/  @!UPT UIADD3 URZ, URZ, URZ, URZ ;  /* 0x0000003f3f3ff290 */ /* 0x000fec000fffe03f */
[C---:B----4-:R-:W-:Y:S06]  /*47c0*/  HMMA.16816.F32 R4, R48.reuse, R140, R4 ;  /* 0x0000008c3004723c */ /* 0x050fec0000001804 */
[----:B------:R-:W-:Y:S01]  /*47d0*/  HMMA.16816.F32 R8, R48, R142, R8 ;  /* 0x0000008e3008723c */ /* 0x000fe20000001808 */
[----:B------:R-:W3:Y:S11]  /*47e0*/  LDSM.16.M88.4 R48, [R2+0xa000] ;  /* 0x00a000000230783b */ /* 0x000ef60000000200 */
[----:B------:R-:W-:Y:S06]  /*47f0*/  @!UPT UIADD3 URZ, URZ, URZ, URZ ;  /* 0x0000003f3f3ff290 */ /* 0x000fec000fffe03f */
[C---:B-1----:R-:W-:Y:S06]  /*4800*/  HMMA.16816.F32 R4, R44.reuse, R144, R4 ;  /* 0x000000902c04723c */ /* 0x042fec0000001804 */
[----:B------:R-:W-:Y:S01]  /*4810*/  HMMA.16816.F32 R8, R44, R146, R8 ;  /* 0x000000922c08723c */ /* 0x000fe20000001808 */
[----:B------:R-:W1:Y:S11]  /*4820*/  LDSM.16.M88.4 R44, [R224+0xa000] ;  /* 0x00a00000e02c783b */ /* 0x000e760000000200 */
[----:B------:R-:W-:Y:S06]  /*4830*/  @!UPT UIADD3 URZ, URZ, URZ, URZ ;  /* 0x0000003f3f3ff290 */ /* 0x000fec000fffe03f */
[C---:B---3--:R-:W-:Y:S06]  /*4840*/  HMMA.16816.F32 R4, R48.reuse, R148, R4 ;  /* 0x000000943004723c */ /* 0x048fec0000001804 */
        /* <DEDUP_REMOVED lines=40> */
[----:B------:R-:W-:Y:S11]  /*4ad0*/  HMMA.16816.F32 R8, R48, R190, R8 ;  /* 0x000000be3008723c */ /* 0x000ff60000001808 */
[----:B------:R-:W-:Y:S07]  /*4ae0*/  @!UPT UIADD3 URZ, URZ, URZ, URZ ;  /* 0x0000003f3f3ff290 */ /* 0x000fee000fffe03f */
[C---:B-1----:R-:W-:Y:S06]  /*4af0*/  HMMA.16816.F32 R4, R44.reuse, R192, R4 ;  /* 0x000000c02c04723c */ /* 0x042fec0000001804 */
[----:B------:R-:W-:Y:S11]  /*4b00*/  HMMA.16816.F32 R8, R44, R194, R8 ;  /* 0x000000c22c08723c */ /* 0x000ff60000001808 */
[----:B------:R-:W-:Y:S07]  /*4b10*/  @!UPT UIADD3 URZ, URZ, URZ, URZ ;  /* 0x0000003f3f3ff290 */ /* 0x000fee000fffe03f */
[C---:B------:R-:W-:Y:S01]  /*4b20*/  FADD.FTZ R44, -R0.reuse, R4 ;  /* 0x00000004002c7221 */ /* 0x040fe20000010100 */
[----:B------:R-:W-:Y:S01]  /*4b30*/  FADD.FTZ R4, -R0, R5 ;  /* 0x0000000500047221 */ /* 0x000fe20000010100 */
[----:B--2---:R-:W-:Y:S03]  /*4b40*/  FADD.FTZ R5, -R52, R6 ;  /* 0x0000000634057221 */ /* 0x004fe60000010100 */
[----:B------:R-:W-:Y:S01]  /*4b50*/  FMUL.FTZ R4, R58, R4 ;  /* 0x000000043a047220 */ /* 0x000fe20000410000 */
[C---:B------:R-:W-:Y:S01]  /*4b60*/  FADD.FTZ R45, -R0.reuse, R9 ;  /* 0x00000009002d7221 */ /* 0x040fe20000010100 */
[----:B------:R-:W-:Y:S01]  /*4b70*/  FADD.FTZ R8, -R0, R8 ;  /* 0x0000000800087221 */ /* 0x000fe20000010100 */
[----:B------:R-:W-:Y:S01]  /*4b80*/  FMUL.FTZ R9, R60, R44 ;  /* 0x0000002c3c097220 */ /* 0x000fe20000410000 */
[----:B------:R-:W-:Y:S01]  /*4b90*/  FADD.FTZ R0, -R52, R7 ;  /* 0x0000000734007221 */ /* 0x000fe20000010100 */
[----:B------:R-:W-:Y:S01]  /*4ba0*/  FMUL.FTZ R5, R61, R5 ;  /* 0x000000053d057220 */ /* 0x000fe20000410000 */
[----:B------:R-:W-:Y:S01]  /*4bb0*/  FMUL.FTZ R44, R56, R8 ;  /* 0x00000008382c7220 */ /* 0x000fe20000410000 */
[----:B------:R-:W-:Y:S01]  /*4bc0*/  FADD.FTZ R8, -R52, R10 ;  /* 0x0000000a34087221 */ /* 0x000fe20000010100 */
[----:B------:R-:W-:Y:S01]  /*4bd0*/  FMUL.FTZ R0, R59, R0 ;  /* 0x000000003b007220 */ /* 0x000fe20000410000 */
[----:B------:R-:W-:Y:S01]  /*4be0*/  F2FP.F16.F32.PACK_AB R4, R4, R9 ;  /* 0x000000090404723e */ /* 0x000fe200000000ff */
[----:B------:R-:W-:Y:S01]  /*4bf0*/  FADD.FTZ R7, -R52, R11 ;  /* 0x0000000b34077221 */ /* 0x000fe20000010100 */
[----:B------:R-:W-:Y:S01]  /*4c00*/  FMUL.FTZ R6, R57, R45 ;  /* 0x0000002d39067220 */ /* 0x000fe20000410000 */
[----:B------:R-:W-:Y:S01]  /*4c10*/  FMUL.FTZ R8, R55, R8 ;  /* 0x0000000837087220 */ /* 0x000fe20000410000 */
[----:B------:R-:W-:Y:S01]  /*4c20*/  F2FP.F16.F32.PACK_AB R0, R0, R5 ;  /* 0x000000050000723e */ /* 0x000fe200000000ff */
[----:B------:R-:W-:Y:S01]  /*4c30*/  STS [R249+0x14000], R4 ;  /* 0x01400004f9007388 */ /* 0x000fe20000000800 */
[----:B------:R-:W-:Y:S01]  /*4c40*/  FMUL.FTZ R7, R54, R7 ;  /* 0x0000000736077220 */ /* 0x000fe20000410000 */
[----:B------:R-:W-:Y:S02]  /*4c50*/  F2FP.F16.F32.PACK_AB R6, R6, R44 ;  /* 0x0000002c0606723e */ /* 0x000fe400000000ff */
[----:B------:R1:W-:Y:S02]  /*4c60*/  STS [R252+0x14000], R0 ;  /* 0x01400000fc007388 */ /* 0x0003e40000000800 */
[----:B------:R-:W-:Y:S02]  /*4c70*/  F2FP.F16.F32.PACK_AB R5, R7, R8 ;  /* 0x000000080705723e */ /* 0x000fe400000000ff */
[----:B------:R-:W-:Y:S04]  /*4c80*/  STS [R250+0x14000], R6 ;  /* 0x01400006fa007388 */ /* 0x000fe80000000800 */
[----:B------:R-:W-:Y:S01]  /*4c90*/  STS [R251+0x14000], R5 ;  /* 0x01400005fb007388 */ /* 0x000fe20000000800 */
[----:B------:R-:W-:Y:S01]  /*4ca0*/  BAR.SYNC.DEFER_BLOCKING 0x0 ;  /* 0x0000000000007b1d */ /* 0x000fe20000010000 */
[----:B-1----:R-:W-:Y:S05]  /*4cb0*/  LEA R0, R233, UR4, 0x1 ;  /* 0x00000004e9007c11 */ /* 0x002fea000f8e08ff */
[----:B------:R-:W-:Y:S04]  /*4cc0*/  LDSM.16.MT88.4 R4, [R3+0x15000] ;  /* 0x015000000304783b */ /* 0x000fe80000004200 */
[----:B------:R-:W1:Y:S04]  /*4cd0*/  LDSM.16.MT88.4 R8, [R0+0x8000] ;  /* 0x008000000008783b */ /* 0x000e680000004200 */
[----:B------:R-:W2:Y:S04]  /*4ce0*/  LDSM.16.MT88.4 R44, [R225+0x15000] ;  /* 0x01500000e12c783b */ /* 0x000ea80000004200 */
[----:B------:R-:W3:Y:S04]  /*4cf0*/  LDSM.16.MT88.4 R48, [R0+0xc000] ;  /* 0x00c000000030783b */ /* 0x000ee80000004200 */
[----:B------:R-:W-:Y:S04]  /*4d00*/  LDSM.16.MT88.4 R52, [R3+0x15400] ;  /* 0x015400000334783b */ /* 0x000fe80000004200 */
[----:B------:R-:W4:Y:S04]  /*4d10*/  LDSM.16.MT88.4 R56, [R0+0x8800] ;  /* 0x008800000038783b */ /* 0x000f280000004200 */
[----:B------:R-:W4:Y:S04]  /*4d20*/  LDSM.16.MT88.4 R60, [R225+0x15400] ;  /* 0x01540000e13c783b */ /* 0x000f280000004200 */
[----:B------:R-:W4:Y:S04]  /*4d30*/  LDSM.16.MT88.4 R64, [R0+0xc800] ;  /* 0x00c800000040783b */ /* 0x000f280000004200 */
[----:B------:R-:W-:Y:S04]  /*4d40*/  LDSM.16.MT88.4 R68, [R0+0x9000] ;  /* 0x009000000044783b */ /* 0x000fe80000004200 */
[----:B------:R-:W-:Y:S01]  /*4d50*/  LDSM.16.MT88.4 R72, [R225+0x15800] ;  /* 0x01580000e148783b */ /* 0x000fe20000004200 */
[-C--:B-1----:R-:W-:Y:S06]  /*4d60*/  HMMA.16816.F32 R12, R4, R8.reuse, R12 ;  /* 0x00000008040c723c */ /* 0x082fec000000180c */
[C---:B--2---:R-:W-:Y:S06]  /*4d70*/  HMMA.16816.F32 R16, R44.reuse, R8, R16 ;  /* 0x000000082c10723c */ /* 0x044fec0000001810 */
[-C--:B------:R-:W-:Y:S06]  /*4d80*/  HMMA.16816.F32 R20, R44, R10.reuse, R20 ;  /* 0x0000000a2c14723c */ /* 0x080fec0000001814 */
[C---:B------:R-:W-:Y:S01]  /*4d90*/  HMMA.16816.F32 R24, R4.reuse, R10, R24 ;  /* 0x0000000a0418723c */ /* 0x040fe20000001818 */
[----:B------:R-:W1:Y:S05]  /*4da0*/  LDSM.16.MT88.4 R8, [R3+0x15800] ;  /* 0x015800000308783b */ /* 0x000e6a0000004200 */
[-C--:B---3--:R-:W-:Y:S06]  /*4db0*/  HMMA.16816.F32 R28, R4, R48.reuse, R28 ;  /* 0x00000030041c723c */ /* 0x088fec000000181c */
[C---:B------:R-:W-:Y:S06]  /*4dc0*/  HMMA.16816.F32 R32, R44.reuse, R48, R32 ;  /* 0x000000302c20723c */ /* 0x040fec0000001820 */
[-C--:B------:R-:W-:Y:S01]  /*4dd0*/  HMMA.16816.F32 R36, R44, R50.reuse, R36 ;  /* 0x000000322c24723c */ /* 0x080fe20000001824 */
[----:B------:R-:W2:Y:S05]  /*4de0*/  LDSM.16.MT88.4 R44, [R0+0xd000] ;  /* 0x00d00000002c783b */ /* 0x000eaa0000004200 */
[----:B------:R-:W-:Y:S01]  /*4df0*/  HMMA.16816.F32 R40, R4, R50, R40 ;  /* 0x000000320428723c */ /* 0x000fe20000001828 */
[----:B------:R-:W-:Y:S04]  /*4e00*/  LDSM.16.MT88.4 R4, [R3+0x15c00] ;  /* 0x015c00000304783b */ /* 0x000fe80000004200 */
[----:B------:R-:W3:Y:S01]  /*4e10*/  LDSM.16.MT88.4 R48, [R0+0x9800] ;  /* 0x009800000030783b */ /* 0x000ee20000004200 */
[-C--:B----4-:R-:W-:Y:S06]  /*4e20*/  HMMA.16816.F32 R12, R52, R56.reuse, R12 ;  /* 0x00000038340c723c */ /* 0x090fec000000180c */
[C---:B------:R-:W-:Y:S06]  /*4e30*/  HMMA.16816.F32 R16, R60.reuse, R56, R16 ;  /* 0x000000383c10723c */ /* 0x040fec0000001810 */
[-C--:B------:R-:W-:Y:S06]  /*4e40*/  HMMA.16816.F32 R20, R60, R58.reuse, R20 ;  /* 0x0000003a3c14723c */ /* 0x080fec0000001814 */
[C---:B------:R-:W-:Y:S01]  /*4e50*/  HMMA.16816.F32 R24, R52.reuse, R58, R24 ;  /* 0x0000003a3418723c */ /* 0x040fe20000001818 */
[----:B------:R-:W4:Y:S05]  /*4e60*/  LDSM.16.MT88.4 R56, [R225+0x15c00] ;  /* 0x015c0000e138783b */ /* 0x000f2a0000004200 */
[-C--:B------:R-:W-:Y:S06]  /*4e70*/  HMMA.16816.F32 R28, R52, R64.reuse, R28 ;  /* 0x00000040341c723c */ /* 0x080fec000000181c */
[C---:B------:R-:W-:Y:S06]  /*4e80*/  HMMA.16816.F32 R32, R60.reuse, R64, R32 ;  /* 0x000000403c20723c */ /* 0x040fec0000001820 */
[-C--:B------:R-:W-:Y:S01]  /*4e90*/  HMMA.16816.F32 R36, R60, R66.reuse, R36 ;  /* 0x000000423c24723c */ /* 0x080fe20000001824 */
[----:B------:R-:W4:Y:S01]  /*4ea0*/  LDSM.16.MT88.4 R60, [R0+0xd800] ;  /* 0x00d80000003c783b */ /* 0x000f220000004200 */
[----:B------:R-:W-:Y:S04]  /*4eb0*/  BAR.SYNC.DEFER_BLOCKING 0x0 ;  /* 0x0000000000007b1d */ /* 0x000fe80000010000 */
[----:B------:R-:W-:Y:S06]  /*4ec0*/  HMMA.16816.F32 R40, R52, R66, R40 ;  /* 0x000000423428723c */ /* 0x000fec0000001828 */
[-C--:B-1----:R-:W-:Y:S06]  /*4ed0*/  HMMA.16816.F32 R12, R8, R68.reuse, R12 ;  /* 0x00000044080c723c */ /* 0x082fec000000180c */
[C---:B------:R-:W-:Y:S06]  /*4ee0*/  HMMA.16816.F32 R16, R72.reuse, R68, R16 ;  /* 0x000000444810723c */ /* 0x040fec0000001810 */
[-C--:B------:R-:W-:Y:S06]  /*4ef0*/  HMMA.16816.F32 R20, R72, R70.reuse, R20 ;  /* 0x000000464814723c */ /* 0x080fec0000001814 */
[C---:B------:R-:W-:Y:S06]  /*4f00*/  HMMA.16816.F32 R24, R8.reuse, R70, R24 ;  /* 0x000000460818723c */ /* 0x040fec0000001818 */
[-C--:B--2---:R-:W-:Y:S06]  /*4f10*/  HMMA.16816.F32 R28, R8, R44.reuse, R28 ;  /* 0x0000002c081c723c */ /* 0x084fec000000181c */
[C---:B------:R-:W-:Y:S06]  /*4f20*/  HMMA.16816.F32 R32, R72.reuse, R44, R32 ;  /* 0x0000002c4820723c */ /* 0x040fec0000001820 */
[-C--:B------:R-:W-:Y:S06]  /*4f30*/  HMMA.16816.F32 R36, R72, R46.reuse, R36 ;  /* 0x0000002e4824723c */ /* 0x080fec0000001824 */
[----:B------:R-:W-:Y:S06]  /*4f40*/  HMMA.16816.F32 R40, R8, R46, R40 ;  /* 0x0000002e0828723c */ /* 0x000fec0000001828 */
[-C--:B---3--:R-:W-:Y:S06]  /*4f50*/  HMMA.16816.F32 R12, R4, R48.reuse, R12 ;  /* 0x00000030040c723c */ /* 0x088fec000000180c */
[C---:B----4-:R-:W-:Y:S06]  /*4f60*/  HMMA.16816.F32 R16, R56.reuse, R48, R16 ;  /* 0x000000303810723c */ /* 0x050fec0000001810 */
[-C--:B------:R-:W-:Y:S06]  /*4f70*/  HMMA.16816.F32 R20, R56, R50.reuse, R20 ;  /* 0x000000323814723c */ /* 0x080fec0000001814 */
[C---:B------:R-:W-:Y:S06]  /*4f80*/  HMMA.16816.F32 R24, R4.reuse, R50, R24 ;  /* 0x000000320418723c */ /* 0x040fec0000001818 */
[-C--:B------:R-:W-:Y:S06]  /*4f90*/  HMMA.16816.F32 R28, R4, R60.reuse, R28 ;  /* 0x0000003c041c723c */ /* 0x080fec000000181c */
[C---:B------:R-:W-:Y:S06]  /*4fa0*/  HMMA.16816.F32 R32, R56.reuse, R60, R32 ;  /* 0x0000003c3820723c */ /* 0x040fec0000001820 */
[-C--:B------:R-:W-:Y:S06]  /*4fb0*/  HMMA.16816.F32 R36, R56, R62.reuse, R36 ;  /* 0x0000003e3824723c */ /* 0x080fec0000001824 */
[----:B------:R-:W-:Y:S01]  /*4fc0*/  HMMA.16816.F32 R40, R4, R62, R40 ;  /* 0x0000003e0428723c */ /* 0x000fe20000001828 */
[----:B------:R-:W-:Y:S11]  /*4fd0*/  @!UPT UIADD3 URZ, URZ, URZ, URZ ;  /* 0x0000003f3f3ff290 */ /* 0x000ff6000fffe03f */
[----:B------:R-:W-:Y:S01]  /*4fe0*/  @!UPT UIADD3 URZ, URZ, URZ, URZ ;  /* 0x0000003f3f3ff290 */ /* 0x000fe2000fffe03f */
[----:B------:R-:W-:Y:S11]  /*4ff0*/  @!P2 BRA `(.L_x_30) ;  /* 0x0000000000f4a947 */ /* 0x000ff60003800000 */
[----:B------:R1:W-:Y:S01]  /*5000*/  @P3 STS.128 [R237+0x8000], RZ ;  /* 0x008000ffed003388 */ /* 0x0003e20000000c00 */
[----:B------:R-:W2:Y:S01]  /*5010*/  LDC R7, c[0x0][0x420] ;  /* 0x00010800ff077b82 */ /* 0x000ea20000000800 */
[----:B------:R-:W-:Y:S02]  /*5020*/  IMAD.MOV.U32 R4, RZ, RZ, R242 ;  /* 0x000000ffff047224 */ /* 0x000fe400078e00f2 */
[----:B------:R-:W-:Y:S05]  /*5030*/  IMAD.MOV.U32 R5, RZ, RZ, R244 ;  /* 0x000000ffff057224 */ /* 0x000fea00078e00f4 */
[----:B------:R-:W3:Y:S01]  /*5040*/  LDC R8, c[0x0][0x424] ;  /* 0x00010900ff087b82 */ /* 0x000ee20000000800 */
[C---:B--2---:R-:W-:Y:S05]  /*5050*/  IMAD.U32 R0, R7.reuse, -0x40, RZ ;  /* 0xffffffc007007824 */ /* 0x044fea00078e00ff */
[C---:B------:R-:W-:Y:S02]  /*5060*/  LEA R4, P0, R0.reuse, R4, 0x1 ;  /* 0x0000000400047211 */ /* 0x040fe400078008ff */
[----:B------:R-:W-:Y:S02]  /*5070*/  SHF.R.S32.HI R6, RZ, 0x1f, R0 ;  /* 0x0000001fff067819 */ /* 0x000fe40000011400 */
[----:B------:R-:W-:Y:S02]  /*5080*/  LEA.HI.X.SX32 R5, R0, R5, 0x1, P0 ;  /* 0x0000000500057211 */ /* 0x000fe400000f0eff */
[C---:B------:R-:W-:Y:S02]  /*5090*/  @!P3 LEA R46, P1, R7.reuse, R4, 0x6 ;  /* 0x00000004072eb211 */ /* 0x040fe400078230ff */
[C---:B------:R-:W-:Y:S01]  /*50a0*/  LEA R0, P0, R7.reuse, R0, 0x5 ;  /* 0x0000000007007211 */ /* 0x040fe200078028ff */
[----:B------:R-:W-:Y:S01]  /*50b0*/  @!PT LDS RZ, [RZ] ;  /* 0x00000000fffff984 */ /* 0x000fe20000000800 */
[----:B------:R-:W-:Y:S01]  /*50c0*/  @!PT LDS RZ, [RZ] ;  /* 0x00000000fffff984 */ /* 0x000fe20000000800 */
[----:B------:R-:W-:Y:S01]  /*50d0*/  @!PT LDS RZ, [RZ] ;  /* 0x00000000fffff984 */ /* 0x000fe20000000800 */
[----:B------:R1:W-:Y:S01]  /*50e0*/  @!P3 LDGSTS.E.BYPASS.LTC128B.128 [R237+0x8000], desc[UR6][R4.64] ;  /* 0x0800000004edbfae */ /* 0x0003e2000b901d46 */
[C-C-:B---3--:R-:W-:Y:S02]  /*50f0*/  @!P3 LEA.HI.X R47, R7.reuse, R5, R8.reuse, 0x6, P1 ;  /* 0x00000005072fb211 */ /* 0x148fe400008f3408 */
[C---:B------:R-:W-:Y:S01]  /*5100*/  @!P4 LEA R10, P1, R0.reuse, R242, 0x1 ;  /* 0x000000f2000ac211 */ /* 0x040fe200078208ff */
[----:B------:R1:W-:Y:S01]  /*5110*/  @P5 STS.128 [R237+0xa000], RZ ;  /* 0x00a000ffed005388 */ /* 0x0003e20000000c00 */
[----:B------:R-:W-:Y:S02]  /*5120*/  LEA.HI.X R6, R7, R6, R8, 0x5, P0 ;  /* 0x0000000607067211 */ /* 0x000fe400000f2c08 */
[C---:B------:R-:W-:Y:S01]  /*5130*/  @!P5 LEA R44, P0, R0.reuse, R242, 0x1 ;  /* 0x000000f2002cd211 */ /* 0x040fe200078008ff */
[----:B------:R-:W-:Y:S01]  /*5140*/  @!PT LDS RZ, [RZ] ;  /* 0x00000000fffff984 */ /* 0x000fe20000000800 */
[----:B------:R-:W-:Y:S01]  /*5150*/  @!PT LDS RZ, [RZ] ;  /* 0x00000000fffff984 */ /* 0x000fe20000000800 */
[----:B------:R-:W-:Y:S01]  /*5160*/  @!PT LDS RZ, [RZ] ;  /* 0x00000000fffff984 */ /* 0x000fe20000000800 */
[----:B------:R1:W-:Y:S01]  /*5170*/  @!P5 LDGSTS.E.BYPASS.LTC128B.128 [R237+0xa000], desc[UR6][R4.64+0x80] ;  /* 0x0a00008004eddfae */ /* 0x0003e2000b901d46 */
[CCC-:B------:R-:W-:Y:S02]  /*5180*/  @!P4 LEA.HI.X R11, R0.reuse, R244.reuse, R6.reuse, 0x1, P1 ;  /* 0x000000f4000bc211 */ /* 0x1c0fe400008f0c06 */
[C---:B------:R-:W-:Y:S01]  /*5190*/  @!P5 LEA.HI.X R45, R0.reuse, R244, R6, 0x1, P0 ;  /* 0x000000f4002dd211 */ /* 0x040fe200000f0c06 */
[----:B------:R1:W-:Y:S01]  /*51a0*/  @P4 STS.128 [R237+0xc000], RZ ;  /* 0x00c000ffed004388 */ /* 0x0003e20000000c00 */
[C---:B------:R-:W-:Y:S01]  /*51b0*/  @!P6 LEA R8, P0, R0.reuse, R242, 0x1 ;  /* 0x000000f20008e211 */ /* 0x040fe200078008ff */
[----:B------:R-:W-:Y:S02]  /*51c0*/  IMAD.MOV.U32 R242, RZ, RZ, R4 ;  /* 0x000000fffff27224 */ /* 0x000fe400078e0004 */
[----:B------:R-:W-:Y:S01]  /*51d0*/  @!PT LDS RZ, [RZ] ;  /* 0x00000000fffff984 */ /* 0x000fe20000000800 */
[----:B------:R-:W-:Y:S01]  /*51e0*/  @!PT LDS RZ, [RZ] ;  /* 0x00000000fffff984 */ /* 0x000fe20000000800 */
[----:B------:R-:W-:Y:S01]  /*51f0*/  @!PT LDS RZ, [RZ] ;  /* 0x00000000fffff984 */ /* 0x000fe20000000800 */
[----:B------:R1:W-:Y:S01]  /*5200*/  @!P4 LDGSTS.E.BYPASS.LTC128B.128 [R237+0xc000], desc[UR6][R4.64+0x100] ;  /* 0x0c00010004edcfae */ /* 0x0003e2000b901d46 */
[----:B------:R-:W-:Y:S01]  /*5210*/  @!P6 LEA.HI.X R9, R0, R244, R6, 0x1, P0 ;  /* 0x000000f40009e211 */ /* 0x000fe200000f0c06 */
[----:B------:R-:W-:Y:S02]  /*5220*/  IMAD.MOV.U32 R244, RZ, RZ, R5 ;  /* 0x000000fffff47224 */ /* 0x000fe400078e0005 */
        /* <DEDUP_REMOVED lines=25> */
[----:B------:R-:W0:Y:S02]  /*53c0*/  LDGDEPBAR ;  /* 0x00000000000079af */ /* 0x000e240000000000 */
.L_x_30:
[----:B------:R-:W-:Y:S01]  /*53d0*/  LDSM.16.M88.4 R96, [R232] ;  /* 0x00000000e860783b */ /* 0x000fe20000000200 */
[----:B------:R-:W2:Y:S01]  /*53e0*/  LDC R0, c[0x0][0x270] ;  /* 0x00009c00ff007b82 */ /* 0x000ea20000000800 */
[----:B------:R-:W-:Y:S02]  /*53f0*/  @UP2 UIADD3 UR13, UP1, UR9, -0x100, URZ ;  /* 0xffffff00090d2890 */ /* 0x000fe4000ff3e03f */
[----:B------:R-:W1:Y:S01]  /*5400*/  LDSM.16.MT88.4 R48, [R226] ;  /* 0x00000000e230783b */ /* 0x000e620000004200 */
[----:B------:R-:W-:Y:S02]  /*5410*/  @UP2 UIADD3 UR11, UP0, UR11, -0x100, URZ ;  /* 0xffffff000b0b2890 */ /* 0x000fe4000ff1e03f */
[----:B------:R-:W-:Y:S01]  /*5420*/  @UP2 UIADD3.X UR12, UR8, -0x1, URZ, UP1, !UPT ;  /* 0xffffffff080c2890 */ /* 0x000fe20008ffe43f */
[----:B------:R-:W3:Y:S01]  /*5430*/  LDSM.16.M88.4 R92, [R232+0x800] ;  /* 0x00080000e85c783b */ /* 0x000ee20000000200 */
[----:B------:R-:W-:Y:S03]  /*5440*/  @UP2 UIADD3.X UR10, UR10, -0x1, URZ, UP0, !UPT ;  /* 0xffffffff0a0a2890 */ /* 0x000fe600087fe43f */
[----:B------:R-:W4:Y:S04]  /*5450*/  LDSM.16.MT88.4 R64, [R226+0x1000] ;  /* 0x00100000e240783b */ /* 0x000f280000004200 */
[----:B------:R-:W2:Y:S04]  /*5460*/  LDSM.16.MT88.4 R80, [R226+0x2000] ;  /* 0x00200000e250783b */ /* 0x000ea80000004200 */
[----:B------:R-:W2:Y:S04]  /*5470*/  LDSM.16.MT88.4 R196, [R226+0x3000] ;  /* 0x00300000e2c4783b */ /* 0x000ea80000004200 */
[----:B------:R-:W-:Y:S04]  /*5480*/  LDSM.16.M88.4 R200, [R235] ;  /* 0x00000000ebc8783b */ /* 0x000fe80000000200 */
[----:B------:R-:W2:Y:S04]  /*5490*/  LDSM.16.MT88.4 R204, [R226+0x800] ;  /* 0x00080000e2cc783b */ /* 0x000ea80000004200 */
[----:B------:R-:W2:Y:S04]  /*54a0*/  LDSM.16.M88.4 R208, [R236] ;  /* 0x00000000ecd0783b */ /* 0x000ea80000000200 */
[----:B------:R-:W2:Y:S04]  /*54b0*/  LDSM.16.MT88.4 R212, [R226+0x1800] ;  /* 0x00180000e2d4783b */ /* 0x000ea80000004200 */
[----:B------:R-:W2:Y:S01]  /*54c0*/  LDSM.16.MT88.4 R216, [R226+0x2800] ;  /* 0x00280000e2d8783b */ /* 0x000ea20000004200 */
[-C--:B-1----:R-:W-:Y:S03]  /*54d0*/  HMMA.16816.F32 R4, R96, R48.reuse, RZ ;  /* 0x000000306004723c */ /* 0x082fe600000018ff */
[----:B------:R-:W1:Y:S03]  /*54e0*/  LDSM.16.MT88.4 R220, [R226+0x3800] ;  /* 0x00380000e2dc783b */ /* 0x000e660000004200 */
[C---:B---3--:R-:W-:Y:S06]  /*54f0*/  HMMA.16816.F32 R8, R92.reuse, R48, RZ ;  /* 0x000000305c08723c */ /* 0x048fec00000018ff */
[-C--:B------:R-:W-:Y:S06]  /*5500*/  HMMA.16816.F32 R44, R92, R50.reuse, RZ ;  /* 0x000000325c2c723c */ /* 0x080fec00000018ff */
[C---:B------:R-:W-:Y:S06]  /*5510*/  HMMA.16816.F32 R48, R96.reuse, R50, RZ ;  /* 0x000000326030723c */ /* 0x040fec00000018ff */
[-C--:B----4-:R-:W-:Y:S06]  /*5520*/  HMMA.16816.F32 R52, R96, R64.reuse, RZ ;  /* 0x000000406034723c */ /* 0x090fec00000018ff */
[C---:B------:R-:W-:Y:S06]  /*5530*/  HMMA.16816.F32 R56, R92.reuse, R64, RZ ;  /* 0x000000405c38723c */ /* 0x040fec00000018ff */
[-C--:B------:R-:W-:Y:S06]  /*5540*/  HMMA.16816.F32 R60, R92, R66.reuse, RZ ;  /* 0x000000425c3c723c */ /* 0x080fec00000018ff */
[C---:B------:R-:W-:Y:S06]  /*5550*/  HMMA.16816.F32 R64, R96.reuse, R66, RZ ;  /* 0x000000426040723c */ /* 0x040fec00000018ff */
[-C--:B--2---:R-:W-:Y:S06]  /*5560*/  HMMA.16816.F32 R68, R96, R80.reuse, RZ ;  /* 0x000000506044723c */ /* 0x084fec00000018ff */
[C---:B------:R-:W-:Y:S06]  /*5570*/  HMMA.16816.F32 R72, R92.reuse, R80, RZ ;  /* 0x000000505c48723c */ /* 0x040fec00000018ff */
[-C--:B------:R-:W-:Y:S06]  /*5580*/  HMMA.16816.F32 R76, R92, R82.reuse, RZ ;  /* 0x000000525c4c723c */ /* 0x080fec00000018ff */
[C---:B------:R-:W-:Y:S06]  /*5590*/  HMMA.16816.F32 R80, R96.reuse, R82, RZ ;  /* 0x000000526050723c */ /* 0x040fec00000018ff */
[-C--:B------:R-:W-:Y:S06]  /*55a0*/  HMMA.16816.F32 R84, R96, R196.reuse, RZ ;  /* 0x000000c46054723c */ /* 0x080fec00000018ff */
[C---:B------:R-:W-:Y:S06]  /*55b0*/  HMMA.16816.F32 R88, R92.reuse, R196, RZ ;  /* 0x000000c45c58723c */ /* 0x040fec00000018ff */
[-C--:B------:R-:W-:Y:S06]  /*55c0*/  HMMA.16816.F32 R92, R92, R198.reuse, RZ ;  /* 0x000000c65c5c723c */ /* 0x080fec00000018ff */
[----:B------:R-:W-:Y:S06]  /*55d0*/  HMMA.16816.F32 R96, R96, R198, RZ ;  /* 0x000000c66060723c */ /* 0x000fec00000018ff */
[-C--:B------:R-:W-:Y:S06]  /*55e0*/  HMMA.16816.F32 R4, R200, R204.reuse, R4 ;  /* 0x000000ccc804723c */ /* 0x080fec0000001804 */
[C---:B------:R-:W-:Y:S06]  /*55f0*/  HMMA.16816.F32 R8, R208.reuse, R204, R8 ;  /* 0x000000ccd008723c */ /* 0x040fec0000001808 */
[-C--:B------:R-:W-:Y:S05]  /*5600*/  HMMA.16816.F32 R44, R208, R206.reuse, R44 ;  /* 0x000000ced02c723c */ /* 0x080fea000000182c */
[----:B------:R-:W-:Y:S01]  /*5610*/  @P2 IADD3 R204, P1, R248, UR9, RZ ;  /* 0x00000009f8cc2c10 */ /* 0x000fe2000ff3e0ff */
[C---:B------:R-:W-:Y:S01]  /*5620*/  HMMA.16816.F32 R48, R200.reuse, R206, R48 ;  /* 0x000000cec830723c */ /* 0x040fe20000001830 */
[----:B------:R-:W-:Y:S04]  /*5630*/  @UP2 UMOV UR9, UR13 ;  /* 0x0000000d00092c82 */ /* 0x000fe80008000000 */
[----:B------:R-:W-:Y:S01]  /*5640*/  @P2 IADD3.X R205, R247, UR8, RZ, P1, !PT ;  /* 0x00000008f7cd2c10 */ /* 0x000fe20008ffe4ff */
[-C--:B------:R-:W-:Y:S01]  /*5650*/  HMMA.16816.F32 R52, R200, R212.reuse, R52 ;  /* 0x000000d4c834723c */ /* 0x080fe20000001834 */
[----:B------:R-:W-:Y:S03]  /*5660*/  @UP2 UMOV UR8, UR12 ;  /* 0x0000000c00082c82 */ /* 0x000fe60008000000 */
[----:B------:R-:W5:Y:S01]  /*5670*/  @P2 LDG.E R245, desc[UR6][R204.64+-0x100] ;  /* 0xffff0006ccf52981 */ /* 0x000f62000c1e1900 */
[----:B------:R-:W-:Y:S01]  /*5680*/  IMAD R207, R0, UR20, RZ ;  /* 0x0000001400cf7c24 */ /* 0x000fe2000f8e02ff */
[C---:B------:R-:W-:Y:S02]  /*5690*/  HMMA.16816.F32 R56, R208.reuse, R212, R56 ;  /* 0x000000d4d038723c */ /* 0x040fe40000001838 */
[----:B------:R2:W5:Y:S03]  /*56a0*/  @P2 LDG.E R246, desc[UR6][R204.64+-0xe0] ;  /* 0xffff2006ccf62981 */ /* 0x000566000c1e1900 */
[C---:B------:R-:W-:Y:S01]  /*56b0*/  IMAD.U32 R0, R207.reuse, -0x40, RZ ;  /* 0xffffffc0cf007824 */ /* 0x040fe200078e00ff */
[-C--:B------:R-:W-:Y:S05]  /*56c0*/  HMMA.16816.F32 R60, R208, R214.reuse, R60 ;  /* 0x000000d6d03c723c */ /* 0x080fea000000183c */
[C---:B------:R-:W-:Y:S01]  /*56d0*/  LEA R238, P0, R0.reuse, R238, 0x2 ;  /* 0x000000ee00ee7211 */ /* 0x040fe200078010ff */
[C---:B------:R-:W-:Y:S05]  /*56e0*/  HMMA.16816.F32 R64, R200.reuse, R214, R64 ;  /* 0x000000d6c840723c */ /* 0x040fea0000001840 */
[----:B------:R-:W-:Y:S01]  /*56f0*/  LEA.HI.X.SX32 R239, R0, R239, 0x2, P0 ;  /* 0x000000ef00ef7211 */ /* 0x000fe200000f16ff */
[-C--:B------:R-:W-:Y:S04]  /*5700*/  HMMA.16816.F32 R68, R200, R216.reuse, R68 ;  /* 0x000000d8c844723c */ /* 0x080fe80000001844 */
[----:B------:R3:W-:Y:S01]  /*5710*/  REDG.E.ADD.F32.FTZ.RN.STRONG.GPU desc[UR6][R238.64], R4 ;  /* 0x00000004ee0079a6 */ /* 0x0007e2000c10f386 */
[C---:B------:R-:W-:Y:S01]  /*5720*/  IMAD.SHL.U32 R0, R207.reuse, 0x8, RZ ;  /* 0x00000008cf007824 */ /* 0x040fe200078e00ff */
[C---:B------:R-:W-:Y:S05]  /*5730*/  HMMA.16816.F32 R72, R208.reuse, R216, R72 ;  /* 0x000000d8d048723c */ /* 0x040fea0000001848 */
[CC--:B------:R-:W-:Y:S01]  /*5740*/  LEA R198, P1, R0.reuse, R238.reuse, 0x2 ;  /* 0x000000ee00c67211 */ /* 0x0c0fe200078210ff */
[-C--:B------:R-:W-:Y:S05]  /*5750*/  HMMA.16816.F32 R76, R208, R218.reuse, R76 ;  /* 0x000000dad04c723c */ /* 0x080fea000000184c */
[-C--:B------:R-:W-:Y:S01]  /*5760*/  LEA.HI.X.SX32 R199, R0, R239.reuse, 0x2, P1 ;  /* 0x000000ef00c77211 */ /* 0x080fe200008f16ff */
[C---:B------:R-:W-:Y:S04]  /*5770*/  HMMA.16816.F32 R80, R200.reuse, R218, R80 ;  /* 0x000000dac850723c */ /* 0x040fe80000001850 */
[----:B------:R4:W-:Y:S01]  /*5780*/  REDG.E.ADD.F32.FTZ.RN.STRONG.GPU desc[UR6][R198.64], R5 ;  /* 0x00000005c60079a6 */ /* 0x0009e2000c10f386 */
[C---:B------:R-:W-:Y:S01]  /*5790*/  IMAD.SHL.U32 R196, R207.reuse, 0x10, RZ ;  /* 0x00000010cfc47824 */ /* 0x040fe200078e00ff */
[-C--:B-1----:R-:W-:Y:S05]  /*57a0*/  HMMA.16816.F32 R84, R200, R220.reuse, R84 ;  /* 0x000000dcc854723c */ /* 0x082fea0000001854 */
[CC--:B--2---:R-:W-:Y:S01]  /*57b0*/  LEA R204, P0, R196.reuse, R238.reuse, 0x2 ;  /* 0x000000eec4cc7211 */ /* 0x0c4fe200078010ff */
[C---:B------:R-:W-:Y:S05]  /*57c0*/  HMMA.16816.F32 R88, R208.reuse, R220, R88 ;  /* 0x000000dcd058723c */ /* 0x040fea0000001858 */
[-C--:B------:R-:W-:Y:S01]  /*57d0*/  LEA.HI.X.SX32 R205, R196, R239.reuse, 0x2, P0 ;  /* 0x000000efc4cd7211 */ /* 0x080fe200000f16ff */
[-C--:B------:R-:W-:Y:S04]  /*57e0*/  HMMA.16816.F32 R92, R208, R222.reuse, R92 ;  /* 0x000000ded05c723c */ /* 0x080fe8000000185c */
[----:B------:R1:W-:Y:S01]  /*57f0*/  REDG.E.ADD.F32.FTZ.RN.STRONG.GPU desc[UR6][R204.64], R6 ;  /* 0x00000006cc0079a6 */ /* 0x0003e2000c10f386 */
[C---:B------:R-:W-:Y:S01]  /*5800*/  IMAD R197, R207.reuse, 0x28, RZ ;  /* 0x00000028cfc57824 */ /* 0x040fe200078e02ff */
[----:B------:R-:W-:Y:S05]  /*5810*/  HMMA.16816.F32 R96, R200, R222, R96 ;  /* 0x000000dec860723c */ /* 0x000fea0000001860 */
[C---:B------:R-:W-:Y:S02]  /*5820*/  IMAD R208, R207.reuse, 0x18, RZ ;  /* 0x00000018cfd07824 */ /* 0x040fe400078e02ff */
[C---:B------:R-:W-:Y:S04]  /*5830*/  IMAD.SHL.U32 R210, R207.reuse, 0x20, RZ ;  /* 0x00000020cfd27824 */ /* 0x040fe800078e00ff */
[-C--:B---3--:R-:W-:Y:S01]  /*5840*/  LEA R4, P0, R208, R238.reuse, 0x2 ;  /* 0x000000eed0047211 */ /* 0x088fe200078010ff */
[C---:B------:R-:W-:Y:S01]  /*5850*/  IMAD R209, R207.reuse, 0x30, RZ ;  /* 0x00000030cfd17824 */ /* 0x040fe200078e02ff */
[-C--:B------:R-:W-:Y:S02]  /*5860*/  LEA R206, P1, R210, R238.reuse, 0x2 ;  /* 0x000000eed2ce7211 */ /* 0x080fe400078210ff */
[-C--:B----4-:R-:W-:Y:S01]  /*5870*/  LEA.HI.X.SX32 R5, R208, R239.reuse, 0x2, P0 ;  /* 0x000000efd0057211 */ /* 0x090fe200000f16ff */
[----:B------:R-:W-:Y:S01]  /*5880*/  IMAD R208, R207, 0x38, RZ ;  /* 0x00000038cfd07824 */ /* 0x000fe200078e02ff */
[-C--:B------:R-:W-:Y:S03]  /*5890*/  LEA.HI.X.SX32 R207, R210, R239.reuse, 0x2, P1 ;  /* 0x000000efd2cf7211 */ /* 0x080fe600008f16ff */
[----:B------:R2:W-:Y:S04]  /*58a0*/  REDG.E.ADD.F32.FTZ.RN.STRONG.GPU desc[UR6][R4.64], R7 ;  /* 0x00000007040079a6 */ /* 0x0005e8000c10f386 */
[----:B------:R3:W-:Y:S01]  /*58b0*/  REDG.E.ADD.F32.FTZ.RN.STRONG.GPU desc[UR6][R206.64], R8 ;  /* 0x00000008ce0079a6 */ /* 0x0007e2000c10f386 */
[-C--:B-1----:R-:W-:Y:S02]  /*58c0*/  LEA R204, P0, R197, R238.reuse, 0x2 ;  /* 0x000000eec5cc7211 */ /* 0x082fe400078010ff */
[-C--:B------:R-:W-:Y:S02]  /*58d0*/  LEA R6, P1, R209, R238.reuse, 0x2 ;  /* 0x000000eed1067211 */ /* 0x080fe400078210ff */
[-C--:B------:R-:W-:Y:S01]  /*58e0*/  LEA.HI.X.SX32 R205, R197, R239.reuse, 0x2, P0 ;  /* 0x000000efc5cd7211 */ /* 0x080fe200000f16ff */
[----:B------:R-:W-:Y:S04]  /*58f0*/  VIADD R197, R196, 0x20 ;  /* 0x00000020c4c57836 */ /* 0x000fe80000000000 */
[----:B------:R1:W-:Y:S01]  /*5900*/  REDG.E.ADD.F32.FTZ.RN.STRONG.GPU desc[UR6][R204.64], R9 ;  /* 0x00000009cc0079a6 */ /* 0x0003e2000c10f386 */
[-C--:B--2---:R-:W-:Y:S02]  /*5910*/  LEA.HI.X.SX32 R7, R209, R239.reuse, 0x2, P1 ;  /* 0x000000efd1077211 */ /* 0x084fe400008f16ff */
[CC--:B------:R-:W-:Y:S03]  /*5920*/  LEA R4, P0, R208.reuse, R238.reuse, 0x2 ;  /* 0x000000eed0047211 */ /* 0x0c0fe600078010ff */
[----:B------:R2:W-:Y:S01]  /*5930*/  REDG.E.ADD.F32.FTZ.RN.STRONG.GPU desc[UR6][R6.64], R10 ;  /* 0x0000000a060079a6 */ /* 0x0005e2000c10f386 */
[-C--:B------:R-:W-:Y:S02]  /*5940*/  LEA.HI.X.SX32 R5, R208, R239.reuse, 0x2, P0 ;  /* 0x000000efd0057211 */ /* 0x080fe400000f16ff */
[CC--:B---3--:R-:W-:Y:S03]  /*5950*/  LEA R8, P0, R197.reuse, R238.reuse, 0x2 ;  /* 0x000000eec5087211 */ /* 0x0c8fe600078010ff */
[----:B------:R3:W-:Y:S01]  /*5960*/  REDG.E.ADD.F32.FTZ.RN.STRONG.GPU desc[UR6][R4.64], R11 ;  /* 0x0000000b040079a6 */ /* 0x0007e2000c10f386 */
[-C--:B-1----:R-:W-:Y:S03]  /*5970*/  LEA.HI.X.SX32 R9, R197, R239.reuse, 0x2, P0 ;  /* 0x000000efc5097211 */ /* 0x082fe600000f16ff */
[----:B------:R1:W-:Y:S04]  /*5980*/  REDG.E.ADD.F32.FTZ.RN.STRONG.GPU desc[UR6][R238.64+0x80], R48 ;  /* 0x00008030ee0079a6 */ /* 0x0003e8000c10f386 */
[----:B------:R4:W-:Y:S04]  /*5990*/  REDG.E.ADD.F32.FTZ.RN.STRONG.GPU desc[UR6][R198.64+0x80], R49 ;  /* 0x00008031c60079a6 */ /* 0x0009e8000c10f386 */
[----:B------:R4:W-:Y:S01]  /*59a0*/  REDG.E.ADD.F32.FTZ.RN.STRONG.GPU desc[UR6][R8.64], R50 ;  /* 0x00000032080079a6 */ /* 0x0009e2000c10f386 */
[C---:B--2---:R-:W-:Y:S05]  /*59b0*/  IMAD.IADD R7, R0.reuse, 0x1, R197 ;  /* 0x0000000100077824 */ /* 0x044fea00078e02c5 */
[CC--:B------:R-:W-:Y:S01]  /*59c0*/  LEA R6, P1, R7.reuse, R238.reuse, 0x2 ;  /* 0x000000ee07067211 */ /* 0x0c0fe200078210ff */
[C---:B---3--:R-:W-:Y:S03]  /*59d0*/  IMAD.IADD R4, R0.reuse, 0x1, R7 ;  /* 0x0000000100047824 */ /* 0x048fe600078e0207 */
[-C--:B------:R-:W-:Y:S01]  /*59e0*/  LEA.HI.X.SX32 R7, R7, R239.reuse, 0x2, P1 ;  /* 0x000000ef07077211 */ /* 0x080fe200008f16ff */
[----:B------:R-:W-:Y:S01]  /*59f0*/  IMAD.IADD R5, R0, 0x1, R4 ;  /* 0x0000000100057824 */ /* 0x000fe200078e0204 */
[CC--:B-1----:R-:W-:Y:S03]  /*5a00*/  LEA R48, P0, R4.reuse, R238.reuse, 0x2 ;  /* 0x000000ee04307211 */ /* 0x0c2fe600078010ff */
[----:B------:R1:W-:Y:S01]  /*5a10*/  REDG.E.ADD.F32.FTZ.RN.STRONG.GPU desc[UR6][R6.64], R51 ;  /* 0x00000033060079a6 */ /* 0x0003e2000c10f386 */
[-C--:B----4-:R-:W-:Y:S01]  /*5a20*/  LEA.HI.X.SX32 R49, R4, R239.reuse, 0x2, P0 ;  /* 0x000000ef04317211 */ /* 0x090fe200000f16ff */
[----:B------:R-:W-:Y:S01]  /*5a30*/  IMAD.IADD R4, R0, 0x1, R5 ;  /* 0x0000000100047824 */ /* 0x000fe200078e0205 */
[CC--:B------:R-:W-:Y:S03]  /*5a40*/  LEA R10, P0, R5.reuse, R238.reuse, 0x2 ;  /* 0x000000ee050a7211 */ /* 0x0c0fe600078010ff */
[----:B------:R-:W-:Y:S01]  /*5a50*/  REDG.E.ADD.F32.FTZ.RN.STRONG.GPU desc[UR6][R48.64], R44 ;  /* 0x0000002c300079a6 */ /* 0x000fe2000c10f386 */
[-C--:B------:R-:W-:Y:S02]  /*5a60*/  LEA R8, P1, R4, R238.reuse, 0x2 ;  /* 0x000000ee04087211 */ /* 0x080fe400078210ff */
[-C--:B------:R-:W-:Y:S01]  /*5a70*/  LEA.HI.X.SX32 R11, R5, R239.reuse, 0x2, P0 ;  /* 0x000000ef050b7211 */ /* 0x080fe200000f16ff */
[----:B------:R-:W-:Y:S01]  /*5a80*/  VIADD R5, R196, 0x40 ;  /* 0x00000040c4057836 */ /* 0x000fe20000000000 */
[-C--:B------:R-:W-:Y:S03]  /*5a90*/  LEA.HI.X.SX32 R9, R4, R239.reuse, 0x2, P1 ;  /* 0x000000ef04097211 */ /* 0x080fe600008f16ff */
[----:B------:R2:W-:Y:S04]  /*5aa0*/  REDG.E.ADD.F32.FTZ.RN.STRONG.GPU desc[UR6][R10.64], R45 ;  /* 0x0000002d0a0079a6 */ /* 0x0005e8000c10f386 */
[----:B------:R3:W-:Y:S01]  /*5ab0*/  REDG.E.ADD.F32.FTZ.RN.STRONG.GPU desc[UR6][R8.64], R46 ;  /* 0x0000002e080079a6 */ /* 0x0007e2000c10f386 */
[C---:B-1----:R-:W-:Y:S05]  /*5ac0*/  IMAD.IADD R7, R0.reuse, 0x1, R4 ;  /* 0x0000000100077824 */ /* 0x042fea00078e0204 */
[CC--:B------:R-:W-:Y:S04]  /*5ad0*/  LEA R6, P0, R7.reuse, R238.reuse, 0x2 ;  /* 0x000000ee07067211 */ /* 0x0c0fe800078010ff */
[-C--:B------:R-:W-:Y:S05]  /*5ae0*/  LEA.HI.X.SX32 R7, R7, R239.reuse, 0x2, P0 ;  /* 0x000000ef07077211 */ /* 0x080fea00000f16ff */
[----:B------:R1:W-:Y:S01]  /*5af0*/  REDG.E.ADD.F32.FTZ.RN.STRONG.GPU desc[UR6][R6.64], R47 ;  /* 0x0000002f060079a6 */ /* 0x0003e2000c10f386 */
[C---:B--2---:R-:W-:Y:S03]  /*5b00*/  IMAD.IADD R10, R0.reuse, 0x1, R5 ;  /* 0x00000001000a7824 */ /* 0x044fe600078e0205 */
[----:B------:R-:W-:Y:S01]  /*5b10*/  REDG.E.ADD.F32.FTZ.RN.STRONG.GPU desc[UR6][R238.64+0x100], R52 ;  /* 0x00010034ee0079a6 */ /* 0x000fe2000c10f386 */
[CC--:B---3--:R-:W-:Y:S01]  /*5b20*/  LEA R8, P0, R5.reuse, R238.reuse, 0x2 ;  /* 0x000000ee05087211 */ /* 0x0c8fe200078010ff */
[C---:B------:R-:W-:Y:S02]  /*5b30*/  IMAD.IADD R4, R0.reuse, 0x1, R10 ;  /* 0x0000000100047824 */ /* 0x040fe400078e020a */
[----:B------:R-:W-:Y:S01]  /*5b40*/  REDG.E.ADD.F32.FTZ.RN.STRONG.GPU desc[UR6][R198.64+0x100], R53 ;  /* 0x00010035c60079a6 */ /* 0x000fe2000c10f386 */
[-C--:B------:R-:W-:Y:S01]  /*5b50*/  LEA.HI.X.SX32 R9, R5, R239.reuse, 0x2, P0 ;  /* 0x000000ef05097211 */ /* 0x080fe200000f16ff */
[----:B------:R-:W-:Y:S01]  /*5b60*/  IMAD.IADD R5, R0, 0x1, R4 ;  /* 0x0000000100057824 */ /* 0x000fe200078e0204 */
[CC--:B------:R-:W-:Y:S03]  /*5b70*/  LEA R44, P0, R4.reuse, R238.reuse, 0x2 ;  /* 0x000000ee042c7211 */ /* 0x0c0fe600078010ff */
[----:B------:R2:W-:Y:S01]  /*5b80*/  REDG.E.ADD.F32.FTZ.RN.STRONG.GPU desc[UR6][R8.64], R54 ;  /* 0x00000036080079a6 */ /* 0x0005e2000c10f386 */
[-C--:B------:R-:W-:Y:S01]  /*5b90*/  LEA.HI.X.SX32 R45, R4, R239.reuse, 0x2, P0 ;  /* 0x000000ef042d7211 */ /* 0x080fe200000f16ff */
[----:B------:R-:W-:Y:S01]  /*5ba0*/  IMAD.IADD R4, R0, 0x1, R5 ;  /* 0x0000000100047824 */ /* 0x000fe200078e0205 */
[CC--:B-1----:R-:W-:Y:S04]  /*5bb0*/  LEA R6, P1, R10.reuse, R238.reuse, 0x2 ;  /* 0x000000ee0a067211 */ /* 0x0c2fe800078210ff */
[-C--:B------:R-:W-:Y:S02]  /*5bc0*/  LEA.HI.X.SX32 R7, R10, R239.reuse, 0x2, P1 ;  /* 0x000000ef0a077211 */ /* 0x080fe400008f16ff */
[CC--:B------:R-:W-:Y:S03]  /*5bd0*/  LEA R10, P0, R5.reuse, R238.reuse, 0x2 ;  /* 0x000000ee050a7211 */ /* 0x0c0fe600078010ff */
[----:B------:R1:W-:Y:S01]  /*5be0*/  REDG.E.ADD.F32.FTZ.RN.STRONG.GPU desc[UR6][R6.64], R55 ;  /* 0x00000037060079a6 */ /* 0x0003e2000c10f386 */
[-C--:B------:R-:W-:Y:S01]  /*5bf0*/  LEA.HI.X.SX32 R11, R5, R239.reuse, 0x2, P0 ;  /* 0x000000ef050b7211 */ /* 0x080fe200000f16ff */
[----:B------:R-:W-:Y:S02]  /*5c00*/  VIADD R5, R196, 0x60 ;  /* 0x00000060c4057836 */ /* 0x000fe40000000000 */
[----:B------:R-:W-:Y:S01]  /*5c10*/  LDSM.16.MT88.4 R52, [R3+0x14400] ;  /* 0x014400000334783b */ /* 0x000fe20000004200 */
[CC--:B--2---:R-:W-:Y:S03]  /*5c20*/  LEA R8, P1, R4.reuse, R238.reuse, 0x2 ;  /* 0x000000ee04087211 */ /* 0x0c4fe600078210ff */
[----:B------:R-:W-:Y:S01]  /*5c30*/  REDG.E.ADD.F32.FTZ.RN.STRONG.GPU desc[UR6][R44.64], R56 ;  /* 0x000000382c0079a6 */ /* 0x000fe2000c10f386 */
[-C--:B------:R-:W-:Y:S03]  /*5c40*/  LEA.HI.X.SX32 R9, R4, R239.reuse, 0x2, P1 ;  /* 0x000000ef04097211 */ /* 0x080fe600008f16ff */
[----:B------:R2:W-:Y:S04]  /*5c50*/  REDG.E.ADD.F32.FTZ.RN.STRONG.GPU desc[UR6][R10.64], R57 ;  /* 0x000000390a0079a6 */ /* 0x0005e8000c10f386 */
[----:B------:R3:W-:Y:S01]  /*5c60*/  REDG.E.ADD.F32.FTZ.RN.STRONG.GPU desc[UR6][R8.64], R58 ;  /* 0x0000003a080079a6 */ /* 0x0007e2000c10f386 */
[C---:B-1----:R-:W-:Y:S05]  /*5c70*/  IMAD.IADD R7, R0.reuse, 0x1, R4 ;  /* 0x0000000100077824 */ /* 0x042fea00078e0204 */
[CC--:B------:R-:W-:Y:S04]  /*5c80*/  LEA R6, P0, R7.reuse, R238.reuse, 0x2 ;  /* 0x000000ee07067211 */ /* 0x0c0fe800078010ff */
[-C--:B------:R-:W-:Y:S01]  /*5c90*/  LEA.HI.X.SX32 R7, R7, R239.reuse, 0x2, P0 ;  /* 0x000000ef07077211 */ /* 0x080fe200000f16ff */
[C---:B--2---:R-:W-:Y:S04]  /*5ca0*/  IMAD.IADD R10, R0.reuse, 0x1, R5 ;  /* 0x00000001000a7824 */ /* 0x044fe800078e0205 */
[----:B------:R1:W-:Y:S01]  /*5cb0*/  REDG.E.ADD.F32.FTZ.RN.STRONG.GPU desc[UR6][R6.64], R59 ;  /* 0x0000003b060079a6 */ /* 0x0003e2000c10f386 */
[CC--:B---3--:R-:W-:Y:S01]  /*5cc0*/  LEA R8, P0, R5.reuse, R238.reuse, 0x2 ;  /* 0x000000ee05087211 */ /* 0x0c8fe200078010ff */
[C---:B------:R-:W-:Y:S02]  /*5cd0*/  IMAD.IADD R4, R0.reuse, 0x1, R10 ;  /* 0x0000000100047824 */ /* 0x040fe400078e020a */
[----:B------:R-:W-:Y:S01]  /*5ce0*/  REDG.E.ADD.F32.FTZ.RN.STRONG.GPU desc[UR6][R238.64+0x180], R64 ;  /* 0x00018040ee0079a6 */ /* 0x000fe2000c10f386 */
[-C--:B------:R-:W-:Y:S01]  /*5cf0*/  LEA.HI.X.SX32 R9, R5, R239.reuse, 0x2, P0 ;  /* 0x000000ef05097211 */ /* 0x080fe200000f16ff */
[----:B------:R-:W-:Y:S02]  /*5d00*/  IMAD.IADD R5, R0, 0x1, R4 ;  /* 0x0000000100057824 */ /* 0x000fe400078e0204 */
[----:B------:R-:W-:Y:S01]  /*5d10*/  REDG.E.ADD.F32.FTZ.RN.STRONG.GPU desc[UR6][R198.64+0x180], R65 ;  /* 0x00018041c60079a6 */ /* 0x000fe2000c10f386 */
        /* <DEDUP_REMOVED lines=9> */
[----:B------:R-:W-:Y:S01]  /*5db0*/  VIADD R5, R196, 0x80 ;  /* 0x00000080c4057836 */ /* 0x000fe20000000000 */
[CC--:B--2---:R-:W-:Y:S01]  /*5dc0*/  LEA R8, P1, R4.reuse, R238.reuse, 0x2 ;  /* 0x000000ee04087211 */ /* 0x0c4fe200078210ff */
[----:B------:R-:W-:Y:S03]  /*5dd0*/  REDG.E.ADD.F32.FTZ.RN.STRONG.GPU desc[UR6][R44.64], R60 ;  /* 0x0000003c2c0079a6 */ /* 0x000fe6000c10f386 */
[-C--:B------:R-:W-:Y:S01]  /*5de0*/  LEA.HI.X.SX32 R9, R4, R239.reuse, 0x2, P1 ;  /* 0x000000ef04097211 */ /* 0x080fe200008f16ff */
[----:B------:R2:W-:Y:S04]  /*5df0*/  REDG.E.ADD.F32.FTZ.RN.STRONG.GPU desc[UR6][R10.64], R61 ;  /* 0x0000003d0a0079a6 */ /* 0x0005e8000c10f386 */
[----:B------:R3:W-:Y:S01]  /*5e00*/  REDG.E.ADD.F32.FTZ.RN.STRONG.GPU desc[UR6][R8.64], R62 ;  /* 0x0000003e080079a6 */ /* 0x0007e2000c10f386 */
[C---:B-1----:R-:W-:Y:S05]  /*5e10*/  IMAD.IADD R7, R0.reuse, 0x1, R4 ;  /* 0x0000000100077824 */ /* 0x042fea00078e0204 */
[CC--:B------:R-:W-:Y:S01]  /*5e20*/  LEA R6, P0, R7.reuse, R238.reuse, 0x2 ;  /* 0x000000ee07067211 */ /* 0x0c0fe200078010ff */
[C---:B--2---:R-:W-:Y:S03]  /*5e30*/  IMAD.IADD R10, R0.reuse, 0x1, R5 ;  /* 0x00000001000a7824 */ /* 0x044fe600078e0205 */
[-C--:B------:R-:W-:Y:S02]  /*5e40*/  LEA.HI.X.SX32 R7, R7, R239.reuse, 0x2, P0 ;  /* 0x000000ef07077211 */ /* 0x080fe400000f16ff */
[CC--:B---3--:R-:W-:Y:S01]  /*5e50*/  LEA R8, P0, R5.reuse, R238.reuse, 0x2 ;  /* 0x000000ee05087211 */ /* 0x0c8fe200078010ff */
[C---:B------:R-:W-:Y:S02]  /*5e60*/  IMAD.IADD R4, R0.reuse, 0x1, R10 ;  /* 0x0000000100047824 */ /* 0x040fe400078e020a */
[----:B------:R1:W-:Y:S01]  /*5e70*/  REDG.E.ADD.F32.FTZ.RN.STRONG.GPU desc[UR6][R6.64], R63 ;  /* 0x0000003f060079a6 */ /* 0x0003e2000c10f386 */
[-C--:B------:R-:W-:Y:S01]  /*5e80*/  LEA.HI.X.SX32 R9, R5, R239.reuse, 0x2, P0 ;  /* 0x000000ef05097211 */ /* 0x080fe200000f16ff */
[----:B------:R-:W-:Y:S02]  /*5e90*/  IMAD.IADD R5, R0, 0x1, R4 ;  /* 0x0000000100057824 */ /* 0x000fe400078e0204 */
[----:B------:R-:W-:Y:S01]  /*5ea0*/  REDG.E.ADD.F32.FTZ.RN.STRONG.GPU desc[UR6][R238.64+0x200], R68 ;  /* 0x00020044ee0079a6 */ /* 0x000fe2000c10f386 */
[CC--:B------:R-:W-:Y:S03]  /*5eb0*/  LEA R44, P0, R4.reuse, R238.reuse, 0x2 ;  /* 0x000000ee042c7211 */ /* 0x0c0fe600078010ff */
[----:B------:R-:W-:Y:S01]  /*5ec0*/  REDG.E.ADD.F32.FTZ.RN.STRONG.GPU desc[UR6][R198.64+0x200], R69 ;  /* 0x00020045c60079a6 */ /* 0x000fe2000c10f386 */
[-C--:B------:R-:W-:Y:S01]  /*5ed0*/  LEA.HI.X.SX32 R45, R4, R239.reuse, 0x2, P0 ;  /* 0x000000ef042d7211 */ /* 0x080fe200000f16ff */
[----:B------:R-:W-:Y:S02]  /*5ee0*/  IMAD.IADD R4, R0, 0x1, R5 ;  /* 0x0000000100047824 */ /* 0x000fe400078e0205 */
[----:B------:R2:W-:Y:S04]  /*5ef0*/  REDG.E.ADD.F32.FTZ.RN.STRONG.GPU desc[UR6][R8.64], R70 ;  /* 0x00000046080079a6 */ /* 0x0005e8000c10f386 */
[----:B------:R-:W-:Y:S01]  /*5f00*/  LDSM.16.MT88.4 R60, [R225+0x14400] ;  /* 0x01440000e13c783b */ /* 0x000fe20000004200 */
        /* <DEDUP_REMOVED lines=9> */
[----:B------:R-:W-:Y:S04]  /*5fa0*/  REDG.E.ADD.F32.FTZ.RN.STRONG.GPU desc[UR6][R10.64], R73 ;  /* 0x000000490a0079a6 */ /* 0x000fe8000c10f386 */
[----:B------:R2:W-:Y:S01]  /*5fb0*/  REDG.E.ADD.F32.FTZ.RN.STRONG.GPU desc[UR6][R8.64], R74 ;  /* 0x0000004a080079a6 */ /* 0x0005e2000c10f386 */
[C---:B-1----:R-:W-:Y:S05]  /*5fc0*/  IMAD.IADD R7, R0.reuse, 0x1, R4 ;  /* 0x0000000100077824 */ /* 0x042fea00078e0204 */
[CC--:B------:R-:W-:Y:S04]  /*5fd0*/  LEA R6, P0, R7.reuse, R238.reuse, 0x2 ;  /* 0x000000ee07067211 */ /* 0x0c0fe800078010ff */
[-C--:B------:R-:W-:Y:S01]  /*5fe0*/  LEA.HI.X.SX32 R7, R7, R239.reuse, 0x2, P0 ;  /* 0x000000ef07077211 */ /* 0x080fe200000f16ff */
[C---:B--2---:R-:W-:Y:S04]  /*5ff0*/  IMAD.IADD R8, R0.reuse, 0x1, R5 ;  /* 0x0000000100087824 */ /* 0x044fe800078e0205 */
[----:B------:R1:W-:Y:S01]  /*6000*/  REDG.E.ADD.F32.FTZ.RN.STRONG.GPU desc[UR6][R6.64], R75 ;  /* 0x0000004b060079a6 */ /* 0x0003e2000c10f386 */
[----:B------:R-:W-:Y:S01]  /*6010*/  IMAD.IADD R4, R0, 0x1, R8 ;  /* 0x0000000100047824 */ /* 0x000fe200078e0208 */
[CC--:B------:R-:W-:Y:S02]  /*6020*/  LEA R44, P1, R8.reuse, R238.reuse, 0x2 ;  /* 0x000000ee082c7211 */ /* 0x0c0fe400078210ff */
[----:B------:R-:W-:Y:S02]  /*6030*/  REDG.E.ADD.F32.FTZ.RN.STRONG.GPU desc[UR6][R238.64+0x280], R80 ;  /* 0x00028050ee0079a6 */ /* 0x000fe4000c10f386 */
[-C--:B------:R-:W-:Y:S02]  /*6040*/  LEA.HI.X.SX32 R45, R8, R239.reuse, 0x2, P1 ;  /* 0x000000ef082d7211 */ /* 0x080fe400008f16ff */
[----:B------:R-:W-:Y:S01]  /*6050*/  REDG.E.ADD.F32.FTZ.RN.STRONG.GPU desc[UR6][R198.64+0x280], R81 ;  /* 0x00028051c60079a6 */ /* 0x000fe2000c10f386 */
[CC--:B-1----:R-:W-:Y:S04]  /*6060*/  LEA R6, P0, R5.reuse, R238.reuse, 0x2 ;  /* 0x000000ee05067211 */ /* 0x0c2fe800078010ff */
[-C--:B------:R-:W-:Y:S01]  /*6070*/  LEA.HI.X.SX32 R7, R5, R239.reuse, 0x2, P0 ;  /* 0x000000ef05077211 */ /* 0x080fe200000f16ff */
[----:B------:R-:W-:Y:S01]  /*6080*/  IMAD.IADD R5, R0, 0x1, R4 ;  /* 0x0000000100057824 */ /* 0x000fe200078e0204 */
[CC--:B------:R-:W-:Y:S03]  /*6090*/  LEA R10, P0, R4.reuse, R238.reuse, 0x2 ;  /* 0x000000ee040a7211 */ /* 0x0c0fe600078010ff */
[----:B------:R1:W-:Y:S01]  /*60a0*/  REDG.E.ADD.F32.FTZ.RN.STRONG.GPU desc[UR6][R6.64], R82 ;  /* 0x00000052060079a6 */ /* 0x0003e2000c10f386 */
[-C--:B------:R-:W-:Y:S01]  /*60b0*/  LEA.HI.X.SX32 R11, R4, R239.reuse, 0x2, P0 ;  /* 0x000000ef040b7211 */ /* 0x080fe200000f16ff */
[C---:B------:R-:W-:Y:S01]  /*60c0*/  IMAD.IADD R4, R0.reuse, 0x1, R5 ;  /* 0x0000000100047824 */ /* 0x040fe200078e0205 */
[CC--:B------:R-:W-:Y:S01]  /*60d0*/  LEA R8, P0, R5.reuse, R238.reuse, 0x2 ;  /* 0x000000ee05087211 */ /* 0x0c0fe200078010ff */
[----:B------:R-:W-:Y:S03]  /*60e0*/  REDG.E.ADD.F32.FTZ.RN.STRONG.GPU desc[UR6][R44.64], R83 ;  /* 0x000000532c0079a6 */ /* 0x000fe6000c10f386 */
[-C--:B------:R-:W-:Y:S01]  /*60f0*/  LEA.HI.X.SX32 R9, R5, R239.reuse, 0x2, P0 ;  /* 0x000000ef05097211 */ /* 0x080fe200000f16ff */
[----:B------:R-:W-:Y:S01]  /*6100*/  REDG.E.ADD.F32.FTZ.RN.STRONG.GPU desc[UR6][R10.64], R76 ;  /* 0x0000004c0a0079a6 */ /* 0x000fe2000c10f386 */
[----:B------:R-:W-:Y:S03]  /*6110*/  IMAD.IADD R5, R0, 0x1, R4 ;  /* 0x0000000100057824 */ /* 0x000fe600078e0204 */
[----:B------:R2:W-:Y:S01]  /*6120*/  REDG.E.ADD.F32.FTZ.RN.STRONG.GPU desc[UR6][R8.64], R77 ;  /* 0x0000004d080079a6 */ /* 0x0005e2000c10f386 */
[CC--:B-1----:R-:W-:Y:S04]  /*6130*/  LEA R6, P0, R4.reuse, R238.reuse, 0x2 ;  /* 0x000000ee04067211 */ /* 0x0c2fe800078010ff */
[-C--:B------:R-:W-:Y:S02]  /*6140*/  LEA.HI.X.SX32 R7, R4, R239.reuse, 0x2, P0 ;  /* 0x000000ef04077211 */ /* 0x080fe400000f16ff */
[CC--:B------:R-:W-:Y:S03]  /*6150*/  LEA R4, P0, R5.reuse, R238.reuse, 0x2 ;  /* 0x000000ee05047211 */ /* 0x0c0fe600078010ff */
[----:B------:R1:W-:Y:S01]  /*6160*/  REDG.E.ADD.F32.FTZ.RN.STRONG.GPU desc[UR6][R6.64], R78 ;  /* 0x0000004e060079a6 */ /* 0x0003e2000c10f386 */
[-C--:B------:R-:W-:Y:S01]  /*6170*/  LEA.HI.X.SX32 R5, R5, R239.reuse, 0x2, P0 ;  /* 0x000000ef05057211 */ /* 0x080fe200000f16ff */
[C---:B--2---:R-:W-:Y:S02]  /*6180*/  VIADD R9, R196.reuse, 0xc0 ;  /* 0x000000c0c4097836 */ /* 0x044fe40000000000 */
[----:B------:R-:W-:Y:S02]  /*6190*/  VIADD R196, R196, 0xe0 ;  /* 0x000000e0c4c47836 */ /* 0x000fe40000000000 */
[----:B------:R2:W-:Y:S01]  /*61a0*/  REDG.E.ADD.F32.FTZ.RN.STRONG.GPU desc[UR6][R4.64], R79 ;  /* 0x0000004f040079a6 */ /* 0x0005e2000c10f386 */
[CC--:B------:R-:W-:Y:S03]  /*61b0*/  LEA R8, P0, R9.reuse, R238.reuse, 0x2 ;  /* 0x000000ee09087211 */ /* 0x0c0fe600078010ff */
[----:B------:R-:W-:Y:S04]  /*61c0*/  REDG.E.ADD.F32.FTZ.RN.STRONG.GPU desc[UR6][R238.64+0x300], R84 ;  /* 0x00030054ee0079a6 */ /* 0x000fe8000c10f386 */
[----:B------:R-:W-:Y:S01]  /*61d0*/  REDG.E.ADD.F32.FTZ.RN.STRONG.GPU desc[UR6][R198.64+0x300], R85 ;  /* 0x00030055c60079a6 */ /* 0x000fe2000c10f386 */
[C---:B-1----:R-:W-:Y:S01]  /*61e0*/  IMAD.IADD R7, R0.reuse, 0x1, R9 ;  /* 0x0000000100077824 */ /* 0x042fe200078e0209 */
[-C--:B------:R-:W-:Y:S04]  /*61f0*/  LEA.HI.X.SX32 R9, R9, R239.reuse, 0x2, P0 ;  /* 0x000000ef09097211 */ /* 0x080fe800000f16ff */
[CC--:B------:R-:W-:Y:S01]  /*6200*/  LEA R6, P1, R7.reuse, R238.reuse, 0x2 ;  /* 0x000000ee07067211 */ /* 0x0c0fe200078210ff */
[C---:B--2---:R-:W-:Y:S01]  /*6210*/  IMAD.IADD R4, R0.reuse, 0x1, R7 ;  /* 0x0000000100047824 */ /* 0x044fe200078e0207 */
[----:B------:R1:W-:Y:S02]  /*6220*/  REDG.E.ADD.F32.FTZ.RN.STRONG.GPU desc[UR6][R8.64], R86 ;  /* 0x00000056080079a6 */ /* 0x0003e4000c10f386 */
[-C--:B------:R-:W-:Y:S01]  /*6230*/  LEA.HI.X.SX32 R7, R7, R239.reuse, 0x2, P1 ;  /* 0x000000ef07077211 */ /* 0x080fe200008f16ff */
[----:B------:R-:W-:Y:S01]  /*6240*/  IMAD.IADD R5, R0, 0x1, R4 ;  /* 0x0000000100057824 */ /* 0x000fe200078e0204 */
[CC--:B------:R-:W-:Y:S03]  /*6250*/  LEA R44, P0, R4.reuse, R238.reuse, 0x2 ;  /* 0x000000ee042c7211 */ /* 0x0c0fe600078010ff */
[----:B------:R2:W-:Y:S01]  /*6260*/  REDG.E.ADD.F32.FTZ.RN.STRONG.GPU desc[UR6][R6.64], R87 ;  /* 0x00000057060079a6 */ /* 0x0005e2000c10f386 */
[-C--:B------:R-:W-:Y:S01]  /*6270*/  LEA.HI.X.SX32 R45, R4, R239.reuse, 0x2, P0 ;  /* 0x000000ef042d7211 */ /* 0x080fe200000f16ff */
[C---:B------:R-:W-:Y:S01]  /*6280*/  IMAD.IADD R4, R0.reuse, 0x1, R5 ;  /* 0x0000000100047824 */ /* 0x040fe200078e0205 */
[CC--:B------:R-:W-:Y:S03]  /*6290*/  LEA R10, P0, R5.reuse, R238.reuse, 0x2 ;  /* 0x000000ee050a7211 */ /* 0x0c0fe600078010ff */
[----:B------:R-:W-:Y:S01]  /*62a0*/  REDG.E.ADD.F32.FTZ.RN.STRONG.GPU desc[UR6][R44.64], R88 ;  /* 0x000000582c0079a6 */ /* 0x000fe2000c10f386 */
[-C--:B------:R-:W-:Y:S05]  /*62b0*/  LEA.HI.X.SX32 R11, R5, R239.reuse, 0x2, P0 ;  /* 0x000000ef050b7211 */ /* 0x080fea00000f16ff */
[----:B------:R-:W-:Y:S01]  /*62c0*/  REDG.E.ADD.F32.FTZ.RN.STRONG.GPU desc[UR6][R10.64], R89 ;  /* 0x000000590a0079a6 */ /* 0x000fe2000c10f386 */
[----:B-1----:R-:W-:Y:S05]  /*62d0*/  IMAD.IADD R9, R0, 0x1, R4 ;  /* 0x0000000100097824 */ /* 0x002fea00078e0204 */
[CC--:B------:R-:W-:Y:S02]  /*62e0*/  LEA R8, P0, R9.reuse, R238.reuse, 0x2 ;  /* 0x000000ee09087211 */ /* 0x0c0fe400078010ff */
[CC--:B--2---:R-:W-:Y:S02]  /*62f0*/  LEA R6, P1, R4.reuse, R238.reuse, 0x2 ;  /* 0x000000ee04067211 */ /* 0x0c4fe400078210ff */
[-C--:B------:R-:W-:Y:S02]  /*6300*/  LEA.HI.X.SX32 R9, R9, R239.reuse, 0x2, P0 ;  /* 0x000000ef09097211 */ /* 0x080fe400000f16ff */
[-C--:B------:R-:W-:Y:S01]  /*6310*/  LEA.HI.X.SX32 R7, R4, R239.reuse, 0x2, P1 ;  /* 0x000000ef04077211 */ /* 0x080fe200008f16ff */
[----:B------:R-:W-:Y:S04]  /*6320*/  IMAD.IADD R4, R0, 0x1, R196 ;  /* 0x0000000100047824 */ /* 0x000fe800078e02c4 */
[----:B------:R1:W-:Y:S01]  /*6330*/  REDG.E.ADD.F32.FTZ.RN.STRONG.GPU desc[UR6][R6.64], R90 ;  /* 0x0000005a060079a6 */ /* 0x0003e2000c10f386 */
[CC--:B------:R-:W-:Y:S03]  /*6340*/  LEA R46, P2, R4.reuse, R238.reuse, 0x2 ;  /* 0x000000ee042e7211 */ /* 0x0c0fe600078410ff */
[----:B------:R2:W-:Y:S01]  /*6350*/  REDG.E.ADD.F32.FTZ.RN.STRONG.GPU desc[UR6][R8.64], R91 ;  /* 0x0000005b080079a6 */ /* 0x0005e2000c10f386 */
[-C--:B------:R-:W-:Y:S02]  /*6360*/  LEA.HI.X.SX32 R47, R4, R239.reuse, 0x2, P2 ;  /* 0x000000ef042f7211 */ /* 0x080fe400010f16ff */
[----:B------:R-:W-:Y:S01]  /*6370*/  ISETP.NE.AND P2, PT, R240, RZ, PT ;  /* 0x000000fff000720c */ /* 0x000fe20003f45270 */
[----:B------:R-:W-:Y:S04]  /*6380*/  REDG.E.ADD.F32.FTZ.RN.STRONG.GPU desc[UR6][R238.64+0x380], R96 ;  /* 0x00038060ee0079a6 */ /* 0x000fe8000c10f386 */
[----:B------:R-:W-:Y:S01]  /*6390*/  REDG.E.ADD.F32.FTZ.RN.STRONG.GPU desc[UR6][R198.64+0x380], R97 ;  /* 0x00038061c60079a6 */ /* 0x000fe2000c10f386 */
[----:B-1----:R-:W-:Y:S01]  /*63a0*/  IMAD.IADD R6, R0, 0x1, R4 ;  /* 0x0000000100067824 */ /* 0x002fe200078e0204 */
[-C--:B--2---:R-:W-:Y:S03]  /*63b0*/  LEA R8, P0, R196, R238.reuse, 0x2 ;  /* 0x000000eec4087211 */ /* 0x084fe600078010ff */
[----:B------:R-:W-:Y:S01]  /*63c0*/  IMAD.IADD R5, R0, 0x1, R6 ;  /* 0x0000000100057824 */ /* 0x000fe200078e0206 */
[-C--:B------:R-:W-:Y:S02]  /*63d0*/  LEA R44, P1, R6, R238.reuse, 0x2 ;  /* 0x000000ee062c7211 */ /* 0x080fe400078210ff */
[-C--:B------:R-:W-:Y:S01]  /*63e0*/  LEA.HI.X.SX32 R9, R196, R239.reuse, 0x2, P0 ;  /* 0x000000efc4097211 */ /* 0x080fe200000f16ff */
[----:B------:R-:W-:Y:S01]  /*63f0*/  IMAD.IADD R4, R0, 0x1, R5 ;  /* 0x0000000100047824 */ /* 0x000fe200078e0205 */
[CC--:B------:R-:W-:Y:S02]  /*6400*/  LEA R10, P0, R5.reuse, R238.reuse, 0x2 ;  /* 0x000000ee050a7211 */ /* 0x0c0fe400078010ff */
[-C--:B------:R-:W-:Y:S01]  /*6410*/  LEA.HI.X.SX32 R45, R6, R239.reuse, 0x2, P1 ;  /* 0x000000ef062d7211 */ /* 0x080fe200008f16ff */
[----:B------:R1:W-:Y:S01]  /*6420*/  REDG.E.ADD.F32.FTZ.RN.STRONG.GPU desc[UR6][R8.64], R98 ;  /* 0x00000062080079a6 */ /* 0x0003e2000c10f386 */
[----:B------:R-:W-:Y:S01]  /*6430*/  IMAD.IADD R0, R0, 0x1, R4 ;  /* 0x0000000100007824 */ /* 0x000fe200078e0204 */
[-C--:B------:R-:W-:Y:S02]  /*6440*/  LEA.HI.X.SX32 R11, R5, R239.reuse, 0x2, P0 ;  /* 0x000000ef050b7211 */ /* 0x080fe400000f16ff */
[----:B------:R-:W-:Y:S02]  /*6450*/  REDG.E.ADD.F32.FTZ.RN.STRONG.GPU desc[UR6][R46.64], R99 ;  /* 0x000000632e0079a6 */ /* 0x000fe4000c10f386 */
[CC--:B------:R-:W-:Y:S02]  /*6460*/  LEA R6, P0, R0.reuse, R238.reuse, 0x2 ;  /* 0x000000ee00067211 */ /* 0x0c0fe400078010ff */
[----:B------:R-:W-:Y:S02]  /*6470*/  REDG.E.ADD.F32.FTZ.RN.STRONG.GPU desc[UR6][R44.64], R92 ;  /* 0x0000005c2c0079a6 */ /* 0x000fe4000c10f386 */
[-C--:B------:R-:W-:Y:S02]  /*6480*/  LEA.HI.X.SX32 R7, R0, R239.reuse, 0x2, P0 ;  /* 0x000000ef00077211 */ /* 0x080fe400000f16ff */
[----:B------:R-:W-:Y:S01]  /*6490*/  REDG.E.ADD.F32.FTZ.RN.STRONG.GPU desc[UR6][R10.64], R93 ;  /* 0x0000005d0a0079a6 */ /* 0x000fe2000c10f386 */
[----:B------:R-:W-:Y:S03]  /*64a0*/  LEA R0, R233, UR4, 0x1 ;  /* 0x00000004e9007c11 */ /* 0x000fe6000f8e08ff */
[----:B------:R-:W-:Y:S04]  /*64b0*/  LDSM.16.MT88.4 R44, [R225+0x14000] ;  /* 0x01400000e12c783b */ /* 0x000fe80000004200 */
[----:B------:R-:W-:Y:S04]  /*64c0*/  LDSM.16.MT88.4 R48, [R0+0x4000] ;  /* 0x004000000030783b */ /* 0x000fe80000004200 */
[----:B------:R-:W-:Y:S01]  /*64d0*/  LDSM.16.MT88.4 R56, [R0+0x800] ;  /* 0x000800000038783b */ /* 0x000fe20000004200 */
[C---:B-1----:R-:W-:Y:S03]  /*64e0*/  LEA R8, P1, R4.reuse, R238, 0x2 ;  /* 0x000000ee04087211 */ /* 0x042fe600078210ff */
[----:B------:R-:W-:Y:S01]  /*64f0*/  LDSM.16.MT88.4 R64, [R0+0x4800] ;  /* 0x004800000040783b */ /* 0x000fe20000004200 */
[----:B------:R-:W-:Y:S05]  /*6500*/  LEA.HI.X.SX32 R9, R4, R239, 0x2, P1 ;  /* 0x000000ef04097211 */ /* 0x000fea00008f16ff */
[----:B------:R-:W-:Y:S04]  /*6510*/  REDG.E.ADD.F32.FTZ.RN.STRONG.GPU desc[UR6][R8.64], R94 ;  /* 0x0000005e080079a6 */ /* 0x000fe8000c10f386 */
[----:B------:R-:W-:Y:S04]  /*6520*/  REDG.E.ADD.F32.FTZ.RN.STRONG.GPU desc[UR6][R6.64], R95 ;  /* 0x0000005f060079a6 */ /* 0x000fe8000c10f386 */
[----:B------:R-:W-:Y:S04]  /*6530*/  LDSM.16.MT88.4 R4, [R3+0x14000] ;  /* 0x014000000304783b */ /* 0x000fe80000004200 */
[----:B------:R-:W1:Y:S02]  /*6540*/  LDSM.16.MT88.4 R8, [R0] ;  /* 0x000000000008783b */ /* 0x000e640000004200 */
[-C--:B-1----:R-:W-:Y:S06]  /*6550*/  HMMA.16816.F32 R100, R4, R8.reuse, R100 ;  /* 0x000000080464723c */ /* 0x082fec0000001864 */
[C---:B------:R-:W-:Y:S06]  /*6560*/  HMMA.16816.F32 R104, R44.reuse, R8, R104 ;  /* 0x000000082c68723c */ /* 0x040fec0000001868 */
[-C--:B------:R-:W-:Y:S06]  /*6570*/  HMMA.16816.F32 R108, R44, R10.reuse, R108 ;  /* 0x0000000a2c6c723c */ /* 0x080fec000000186c */
[C---:B------:R-:W-:Y:S01]  /*6580*/  HMMA.16816.F32 R112, R4.reuse, R10, R112 ;  /* 0x0000000a0470723c */ /* 0x040fe20000001870 */
[----:B------:R-:W-:Y:S05]  /*6590*/  LDSM.16.MT88.4 R8, [R0+0x1000] ;  /* 0x001000000008783b */ /* 0x000fea0000004200 */
[-C--:B------:R-:W-:Y:S06]  /*65a0*/  HMMA.16816.F32 R116, R4, R48.reuse, R116 ;  /* 0x000000300474723c */ /* 0x080fec0000001874 */
[C---:B------:R-:W-:Y:S06]  /*65b0*/  HMMA.16816.F32 R120, R44.reuse, R48, R120 ;  /* 0x000000302c78723c */ /* 0x040fec0000001878 */
[-C--:B------:R-:W-:Y:S01]  /*65c0*/  HMMA.16816.F32 R124, R44, R50.reuse, R124 ;  /* 0x000000322c7c723c */ /* 0x080fe2000000187c */
[----:B------:R-:W-:Y:S05]  /*65d0*/  LDSM.16.MT88.4 R44, [R225+0x14800] ;  /* 0x01480000e12c783b */ /* 0x000fea0000004200 */
[----:B------:R-:W-:Y:S01]  /*65e0*/  HMMA.16816.F32 R128, R4, R50, R128 ;  /* 0x000000320480723c */ /* 0x000fe20000001880 */
[----:B------:R-:W1:Y:S04]  /*65f0*/  LDSM.16.MT88.4 R4, [R3+0x14800] ;  /* 0x014800000304783b */ /* 0x000e680000004200 */
[----:B------:R-:W2:Y:S01]  /*6600*/  LDSM.16.MT88.4 R48, [R0+0x5000] ;  /* 0x005000000030783b */ /* 0x000ea20000004200 */
[-C--:B------:R-:W-:Y:S06]  /*6610*/  HMMA.16816.F32 R100, R52, R56.reuse, R100 ;  /* 0x000000383464723c */ /* 0x080fec0000001864 */
        /* <DEDUP_REMOVED lines=9> */
[----:B------:R-:W3:Y:S04]  /*66b0*/  LDSM.16.MT88.4 R52, [R3+0x14c00] ;  /* 0x014c00000334783b */ /* 0x000ee80000004200 */
[----:B------:R-:W4:Y:S01]  /*66c0*/  LDSM.16.MT88.4 R64, [R0+0x5800] ;  /* 0x005800000040783b */ /* 0x000f220000004200 */
        /* <DEDUP_REMOVED lines=9> */
[C---:B------:R-:W-:Y:S06]  /*6760*/  HMMA.16816.F32 R104, R60.reuse, R56, R104 ;  /* 0x000000383c68723c */ /* 0x040fec0000001868 */
[-C--:B------:R-:W-:Y:S06]  /*6770*/  HMMA.16816.F32 R108, R60, R58.reuse, R108 ;  /* 0x0000003a3c6c723c */ /* 0x080fec000000186c */
[C---:B------:R-:W-:Y:S06]  /*6780*/  HMMA.16816.F32 R112, R52.reuse, R58, R112 ;  /* 0x0000003a3470723c */ /* 0x040fec0000001870 */
[-C--:B----4-:R-:W-:Y:S06]  /*6790*/  HMMA.16816.F32 R116, R52, R64.reuse, R116 ;  /* 0x000000403474723c */ /* 0x090fec0000001874 */
[C---:B------:R-:W-:Y:S06]  /*67a0*/  HMMA.16816.F32 R120, R60.reuse, R64, R120 ;  /* 0x000000403c78723c */ /* 0x040fec0000001878 */
[-C--:B------:R-:W-:Y:S06]  /*67b0*/  HMMA.16816.F32 R124, R60, R66.reuse, R124 ;  /* 0x000000423c7c723c */ /* 0x080fec000000187c */
[----:B------:R-:W-:Y:S01]  /*67c0*/  HMMA.16816.F32 R128, R52, R66, R128 ;  /* 0x000000423480723c */ /* 0x000fe20000001880 */
[----:B------:R-:W-:Y:S11]  /*67d0*/  @!UPT UIADD3 URZ, URZ, URZ, URZ ;  /* 0x0000003f3f3ff290 */ /* 0x000ff6000fffe03f */
[----:B------:R-:W-:Y:S01]  /*67e0*/  @!UPT UIADD3 URZ, URZ, URZ, URZ ;  /* 0x0000003f3f3ff290 */ /* 0x000fe2000fffe03f */
[----:B------:R-:W-:Y:S11]  /*67f0*/  @!P2 BRA `(.L_x_31) ;  /* 0x0000000000f8a947 */ /* 0x000ff60003800000 */
[----:B------:R-:W-:Y:S01]  /*6800*/  BAR.SYNC.DEFER_BLOCKING 0x0 ;  /* 0x0000000000007b1d */ /* 0x000fe20000010000 */
[----:B------:R-:W-:Y:S02]  /*6810*/  IMAD.MOV.U32 R4, RZ, RZ, R241 ;  /* 0x000000ffff047224 */ /* 0x000fe400078e00f1 */
[----:B------:R-:W-:Y:S03]  /*6820*/  IMAD.MOV.U32 R5, RZ, RZ, R243 ;  /* 0x000000ffff057224 */ /* 0x000fe600078e00f3 */
[----:B------:R1:W-:Y:S02]  /*6830*/  @P3 STS.128 [R237], RZ ;  /* 0x000000ffed003388 */ /* 0x0003e40000000c00 */
[----:B------:R-:W2:Y:S08]  /*6840*/  LDC R7, c[0x0][0x240] ;  /* 0x00009000ff077b82 */ /* 0x000eb00000000800 */
        /* <DEDUP_REMOVED lines=10> */
[----:B------:R1:W-:Y:S01]  /*68f0*/  @!P3 LDGSTS.E.BYPASS.LTC128B.128 [R237], desc[UR6][R4.64] ;  /* 0x0000000004edbfae */ /* 0x0003e2000b901d46 */
[C-C-:B---3--:R-:W-:Y:S02]  /*6900*/  @!P3 LEA.HI.X R47, R7.reuse, R5, R8.reuse, 0x6, P0 ;  /* 0x00000005072fb211 */ /* 0x148fe400000f3408 */
[CC--:B------:R-:W-:Y:S01]  /*6910*/  @!P5 LEA R44, P2, R0.reuse, R241.reuse, 0x1 ;  /* 0x000000f1002cd211 */ /* 0x0c0fe200078408ff */
        /* <DEDUP_REMOVED lines=44> */
.L_x_31:
[----:B------:R-:W-:Y:S02]  /*6be0*/  UISETP.GT.AND UP0, UPT, UR5, UR15, UPT ;  /* 0x0000000f0500728c */ /* 0x000fe4000bf04270 */
[----:B------:R-:W-:Y:S04]  /*6bf0*/  UIADD3 UR5, UR5, -0x1, URZ ;  /* 0xffffffff05057890 */ /* 0x000fe8000fffe03f */
[----:B------:R-:W-:Y:S11]  /*6c00*/  PLOP3.LUT P0, PT, PT, PT, UP0, 0x80, 0x0 ;  /* 0x000000000000781c */ /* 0x000ff60003f0f008 */
[----:B------:R-:W-:Y:S02]  /*6c10*/  @!UPT UIADD3 URZ, URZ, URZ, URZ ;  /* 0x0000003f3f3ff290 */ /* 0x000fe4000fffe03f */
[----:B------:R-:W-:Y:S05]  /*6c20*/  @P0 BRA `(.L_x_32) ;  /* 0xffffffd000640947 */ /* 0x000fea000383ffff */
[----:B------:R-:W2:Y:S01]  /*6c30*/  S2R R48, SR_TID.X ;  /* 0x0000000000307919 */ /* 0x000ea20000002100 */
[----:B------:R-:W-:Y:S01]  /*6c40*/  F2FP.F16.F32.PACK_AB R20, R21, R20 ;  /* 0x000000141514723e */ /* 0x000fe200000000ff */
[----:B------:R-:W-:Y:S01]  /*6c50*/  ULDC UR5, c[0x0][0x390] ;  /* 0x0000e40000057ab9 */ /* 0x000fe20000000800 */
[----:B-1----:R-:W-:Y:S01]  /*6c60*/  F2FP.F16.F32.PACK_AB R47, R13, R12 ;  /* 0x0000000c0d2f723e */ /* 0x002fe200000000ff */
[----:B------:R-:W-:Y:S01]  /*6c70*/  UIADD3 UR8, UR4, 0x10000, URZ ;  /* 0x0001000004087890 */ /* 0x000fe2000fffe03f */
[----:B------:R-:W-:Y:S01]  /*6c80*/  F2FP.F16.F32.PACK_AB R46, R15, R14 ;  /* 0x0000000e0f2e723e */ /* 0x000fe200000000ff */
[----:B------:R-:W-:Y:S01]  /*6c90*/  FMUL.FTZ R100, R100, UR5 ;  /* 0x0000000564647c20 */ /* 0x000fe20008410000 */
[----:B------:R-:W-:Y:S01]  /*6ca0*/  F2FP.F16.F32.PACK_AB R45, R17, R16 ;  /* 0x00000010112d723e */ /* 0x000fe200000000ff */
        /* <DEDUP_REMOVED lines=24> */
[----:B--2---:R-:W-:Y:S01]  /*6e30*/  SHF.R.S32.HI R21, RZ, 0x1f, R48 ;  /* 0x0000001fff157819 */ /* 0x004fe20000011430 */
[----:B------:R-:W-:Y:S01]  /*6e40*/  FMUL.FTZ R128, R128, UR5 ;  /* 0x0000000580807c20 */ /* 0x000fe20008410000 */
[----:B------:R-:W-:Y:S01]  /*6e50*/  FMUL.FTZ R7, R129, UR5 ;  /* 0x0000000581077c20 */ /* 0x000fe20008410000 */
[----:B------:R-:W-:Y:S01]  /*6e60*/  FMUL.FTZ R130, R130, UR5 ;  /* 0x0000000582827c20 */ /* 0x000fe20008410000 */
[-C--:B------:R-:W-:Y:S01]  /*6e70*/  LEA.HI R6, R21, R48.reuse, RZ, 0x2 ;  /* 0x0000003015067211 */ /* 0x080fe200078f10ff */
[----:B------:R-:W-:Y:S01]  /*6e80*/  FMUL.FTZ R131, R131, UR5 ;  /* 0x0000000583837c20 */ /* 0x000fe20008410000 */
[----:B------:R-:W-:Y:S01]  /*6e90*/  LEA.HI R4, R21, R48, RZ, 0x5 ;  /* 0x0000003015047211 */ /* 0x000fe200078f28ff */
[----:B------:R-:W-:Y:S01]  /*6ea0*/  FMUL.FTZ R124, R124, UR5 ;  /* 0x000000057c7c7c20 */ /* 0x000fe20008410000 */
[--C-:B------:R-:W-:Y:S01]  /*6eb0*/  SHF.R.S32.HI R5, RZ, 0x2, R6.reuse ;  /* 0x00000002ff057819 */ /* 0x100fe20000011406 */
[----:B------:R-:W-:Y:S01]  /*6ec0*/  FMUL.FTZ R125, R125, UR5 ;  /* 0x000000057d7d7c20 */ /* 0x000fe20008410000 */
[----:B------:R-:W-:Y:S01]  /*6ed0*/  SHF.R.S32.HI R0, RZ, 0x1f, R6 ;  /* 0x0000001fff007819 */ /* 0x000fe20000011406 */
[----:B------:R-:W-:Y:S01]  /*6ee0*/  FMUL.FTZ R126, R126, UR5 ;  /* 0x000000057e7e7c20 */ /* 0x000fe20008410000 */
[----:B------:R-:W-:Y:S01]  /*6ef0*/  SHF.R.S32.HI R4, RZ, 0x5, R4 ;  /* 0x00000005ff047819 */ /* 0x000fe20000011404 */
[----:B------:R-:W-:Y:S01]  /*6f00*/  FMUL.FTZ R127, R127, UR5 ;  /* 0x000000057f7f7c20 */ /* 0x000fe20008410000 */
[----:B------:R-:W-:Y:S01]  /*6f10*/  LEA.HI R0, R0, R5, RZ, 0x3 ;  /* 0x0000000500007211 */ /* 0x000fe200078f18ff */
[----:B------:R-:W-:Y:S01]  /*6f20*/  UISETP.NE.AND UP0, UPT, UR36, -0x1, UPT ;  /* 0xffffffff2400788c */ /* 0x000fe2000bf05270 */
[----:B------:R-:W-:-:S02]  /*6f30*/  F2FP.F16.F32.PACK_AB R24, R25, R24 ;  /* 0x000000181918723e */ /* 0x000fc400000000ff */
[----:B------:R-:W-:Y:S02]  /*6f40*/  LOP3.LUT R0, R0, 0xfffffff8, RZ, 0xc0, !PT ;  /* 0xfffffff800007812 */ /* 0x000fe400078ec0ff */
[----:B------:R-:W-:Y:S02]  /*6f50*/  F2FP.F16.F32.PACK_AB R26, R27, R26 ;  /* 0x0000001a1b1a723e */ /* 0x000fe400000000ff */
[----:B------:R-:W-:Y:S01]  /*6f60*/  F2FP.F16.F32.PACK_AB R22, R23, R22 ;  /* 0x000000161716723e */ /* 0x000fe200000000ff */
[----:B------:R-:W-:Y:S01]  /*6f70*/  IMAD.IADD R0, R5, 0x1, -R0 ;  /* 0x0000000105007824 */ /* 0x000fe200078e0a00 */
[----:B------:R-:W-:Y:S01]  /*6f80*/  F2FP.F16.F32.PACK_AB R28, R29, R28 ;  /* 0x0000001c1d1c723e */ /* 0x000fe200000000ff */
[----:B------:R-:W-:Y:S01]  /*6f90*/  IMAD.SHL.U32 R5, R4, 0x8, RZ ;  /* 0x0000000804057824 */ /* 0x000fe200078e00ff */
[----:B------:R-:W-:Y:S01]  /*6fa0*/  LOP3.LUT R4, R6, 0x7ffffffc, RZ, 0xc0, !PT ;  /* 0x7ffffffc06047812 */ /* 0x000fe200078ec0ff */
[----:B------:R-:W-:Y:S01]  /*6fb0*/  IMAD.SHL.U32 R0, R0, 0x40, RZ ;  /* 0x0000004000007824 */ /* 0x000fe200078e00ff */
[----:B------:R-:W-:Y:S01]  /*6fc0*/  F2FP.F16.F32.PACK_AB R30, R31, R30 ;  /* 0x0000001e1f1e723e */ /* 0x000fe200000000ff */
[----:B------:R-:W-:Y:S01]  /*6fd0*/  @UP0 UIADD3 UR5, UR19, UR36, URZ ;  /* 0x0000002413050290 */ /* 0x000fe2000fffe03f */
[----:B------:R-:W-:Y:S01]  /*6fe0*/  LOP3.LUT R6, R5, 0x38, RZ, 0xc0, !PT ;  /* 0x0000003805067812 */ /* 0x000fe200078ec0ff */
[----:B------:R-:W-:Y:S01]  /*6ff0*/  IMAD.IADD R4, R48, 0x1, -R4 ;  /* 0x0000000130047824 */ /* 0x000fe200078e0a04 */
[----:B------:R-:W-:Y:S01]  /*7000*/  LOP3.LUT R0, R0, 0x1c0, RZ, 0xc0, !PT ;  /* 0x000001c000007812 */ /* 0x000fe200078ec0ff */
[----:B------:R-:W-:Y:S01]  /*7010*/  @UP0 ULDC.64 UR16, c[0x0][0x450] ;  /* 0x0001140000100ab9 */ /* 0x000fe20000000a00 */
[----:B------:R-:W-:Y:S01]  /*7020*/  F2FP.F16.F32.PACK_AB R32, R33, R32 ;  /* 0x000000202120723e */ /* 0x000fe200000000ff */
[----:B------:R-:W-:Y:S01]  /*7030*/  IMAD.SHL.U32 R4, R4, 0x2, RZ ;  /* 0x0000000204047824 */ /* 0x000fe200078e00ff */
[----:B------:R-:W-:-:S02]  /*7040*/  SHF.R.U32.HI R5, RZ, 0x3, R0 ;  /* 0x00000003ff057819 */ /* 0x000fc40000011600 */
[----:B------:R-:W-:Y:S02]  /*7050*/  F2FP.F16.F32.PACK_AB R34, R35, R34 ;  /* 0x000000222322723e */ /* 0x000fe400000000ff */
[----:B------:R-:W-:Y:S02]  /*7060*/  LOP3.LUT R5, R5, R0, R6, 0x1e, !PT ;  /* 0x0000000005057212 */ /* 0x000fe400078e1e06 */
[----:B------:R-:W-:Y:S02]  /*7070*/  F2FP.F16.F32.PACK_AB R40, R41, R40 ;  /* 0x000000282928723e */ /* 0x000fe400000000ff */
[----:B------:R-:W-:Y:S01]  /*7080*/  F2FP.F16.F32.PACK_AB R42, R43, R42 ;  /* 0x0000002a2b2a723e */ /* 0x000fe200000000ff */
[----:B------:R-:W-:Y:S01]  /*7090*/  IMAD.IADD R0, R4, 0x1, R5 ;  /* 0x0000000104007824 */ /* 0x000fe200078e0205 */
[----:B------:R-:W-:Y:S02]  /*70a0*/  F2FP.F16.F32.PACK_AB R36, R37, R36 ;  /* 0x000000242524723e */ /* 0x000fe400000000ff */
[----:B------:R-:W-:-:S02]  /*70b0*/  F2FP.F16.F32.PACK_AB R38, R39, R38 ;  /* 0x000000262726723e */ /* 0x000fc400000000ff */
[----:B------:R-:W-:Y:S02]  /*70c0*/  F2FP.F16.F32.PACK_AB R19, R19, R100 ;  /* 0x000000641313723e */ /* 0x000fe400000000ff */
[----:B------:R-:W-:Y:S02]  /*70d0*/  F2FP.F16.F32.PACK_AB R18, R18, R102 ;  /* 0x000000661212723e */ /* 0x000fe400000000ff */
[----:B------:R-:W-:Y:S02]  /*70e0*/  F2FP.F16.F32.PACK_AB R17, R17, R104 ;  /* 0x000000681111723e */ /* 0x000fe400000000ff */
[----:B------:R-:W-:Y:S02]  /*70f0*/  F2FP.F16.F32.PACK_AB R16, R16, R106 ;  /* 0x0000006a1010723e */ /* 0x000fe400000000ff */
        /* <DEDUP_REMOVED lines=9> */
[----:B------:R-:W-:Y:S01]  /*7190*/  LEA R0, R0, UR8, 0x1 ;  /* 0x0000000800007c11 */ /* 0x000fe2000f8e08ff */
[----:B------:R-:W-:Y:S01]  /*71a0*/  BAR.SYNC.DEFER_BLOCKING 0x0 ;  /* 0x0000000000007b1d */ /* 0x000fe20000010000 */
[----:B------:R-:W-:Y:S01]  /*71b0*/  F2FP.F16.F32.PACK_AB R6, R131, R130 ;  /* 0x000000828306723e */ /* 0x000fe200000000ff */
[----:B------:R-:W-:Y:S01]  /*71c0*/  @UP0 UIMAD.WIDE.U32 UR8, UR5, UR16, URZ ;  /* 0x00000010050802a5 */ /* 0x000fe2000f8e003f */
[----:B------:R-:W-:Y:S01]  /*71d0*/  F2FP.F16.F32.PACK_AB R5, R125, R124 ;  /* 0x0000007c7d05723e */ /* 0x000fe200000000ff */
[----:B------:R-:W-:Y:S01]  /*71e0*/  @UP0 UIMAD UR5, UR5, UR17, URZ ;  /* 0x00000011050502a4 */ /* 0x000fe2000f8e023f */
[----:B------:R-:W-:Y:S02]  /*71f0*/  F2FP.F16.F32.PACK_AB R4, R127, R126 ;  /* 0x0000007e7f04723e */ /* 0x000fe400000000ff */
[----:B------:R-:W-:Y:S01]  /*7200*/  PLOP3.LUT P0, PT, PT, PT, UP0, 0x80, 0x0 ;  /* 0x000000000000781c */ /* 0x000fe20003f0f008 */
[----:B------:R-:W-:Y:S01]  /*7210*/  @UP0 UIADD3 UR20, UR9, UR5, URZ ;  /* 0x0000000509140290 */ /* 0x000fe2000fffe03f */
[----:B------:R-:W-:Y:S01]  /*7220*/  @UP0 UMOV UR15, UR8 ;  /* 0x00000008000f0c82 */ /* 0x000fe20008000000 */
[----:B------:R1:W-:Y:S04]  /*7230*/  STS [R0], R19 ;  /* 0x0000001300007388 */ /* 0x0003e80000000800 */
[----:B------:R1:W-:Y:S04]  /*7240*/  STS [R0+0x400], R18 ;  /* 0x0004001200007388 */ /* 0x0003e80000000800 */
        /* <DEDUP_REMOVED lines=29> */
[----:B------:R1:W-:Y:S01]  /*7420*/  STS [R0+0x7c00], R38 ;  /* 0x007c002600007388 */ /* 0x0003e20000000800 */
[----:B------:R-:W-:Y:S05]  /*7430*/  @P0 BRA `(.L_x_33) ;  /* 0x0000000000340947 */ /* 0x000fea0003800000 */
[----:B------:R-:W-:Y:S01]  /*7440*/  USHF.R.S32.HI UR5, URZ, 0x1f, UR19 ;  /* 0x0000001f3f057899 */ /* 0x000fe20008011413 */
[----:B------:R-:W-:Y:S01]  /*7450*/  ULDC.64 UR16, c[0x0][0x450] ;  /* 0x0001140000107ab9 */ /* 0x000fe20000000a00 */
[----:B------:R-:W-:Y:S02]  /*7460*/  USHF.R.S32.HI UR12, URZ, 0x1f, UR51 ;  /* 0x0000001f3f0c7899 */ /* 0x000fe40008011433 */
[----:B------:R-:W-:Y:S02]  /*7470*/  UIMAD UR5, UR5, UR16, URZ ;  /* 0x00000010050572a4 */ /* 0x000fe4000f8e023f */
[----:B------:R-:W-:Y:S02]  /*7480*/  UIMAD.WIDE.U32 UR8, UR19, UR16, URZ ;  /* 0x00000010130872a5 */ /* 0x000fe4000f8e003f */
[----:B------:R-:W-:Y:S01]  /*7490*/  UIMAD UR5, UR19, UR17, UR5 ;  /* 0x00000011130572a4 */ /* 0x000fe2000f8e0205 */
[----:B------:R-:W-:-:S03]  /*74a0*/  ULDC.64 UR10, c[0x0][0x438] ;  /* 0x00010e00000a7ab9 */ /* 0x000fc60000000a00 */
[----:B------:R-:W-:Y:S02]  /*74b0*/  UIADD3 UR9, UR9, UR5, URZ ;  /* 0x0000000509097290 */ /* 0x000fe4000fffe03f */
[----:B------:R-:W-:Y:S02]  /*74c0*/  UIMAD UR5, UR12, UR10, URZ ;  /* 0x0000000a0c0572a4 */ /* 0x000fe4000f8e023f */
[----:B------:R-:W-:Y:S02]  /*74d0*/  UIMAD.WIDE.U32 UR8, UR51, UR10, UR8 ;  /* 0x0000000a330872a5 */ /* 0x000fe4000f8e0008 */
[----:B------:R-:W-:-:S04]  /*74e0*/  UIMAD UR5, UR51, UR11, UR5 ;  /* 0x0000000b330572a4 */ /* 0x000fc8000f8e0205 */
[----:B------:R-:W-:Y:S01]  /*74f0*/  UIADD3 UR20, UR9, UR5, URZ ;  /* 0x0000000509147290 */ /* 0x000fe2000fffe03f */
[----:B------:R-:W-:-:S11]  /*7500*/  UMOV UR15, UR8 ;  /* 0x00000008000f7c82 */ /* 0x000fd60008000000 */
.L_x_33:
[----:B------:R-:W-:Y:S01]  /*7510*/  @UP0 UIADD3 UR5, UR19, UR36, URZ ;  /* 0x0000002413050290 */ /* 0x000fe2000fffe03f */
[----:B------:R-:W-:-:S03]  /*7520*/  @UP0 ULDC.64 UR12, c[0x0][0x458] ;  /* 0x00011600000c0ab9 */ /* 0x000fc60000000a00 */
[----:B------:R-:W-:Y:S02]  /*7530*/  @UP0 UIMAD.WIDE.U32 UR8, UR5, UR12, URZ ;  /* 0x0000000c050802a5 */ /* 0x000fe4000f8e003f */
[----:B------:R-:W-:-:S04]  /*7540*/  @UP0 UIMAD UR5, UR5, UR13, URZ ;  /* 0x0000000d050502a4 */ /* 0x000fc8000f8e023f */
[----:B------:R-:W-:Y:S01]  /*7550*/  @UP0 UIADD3 UR14, UR9, UR5, URZ ;  /* 0x00000005090e0290 */ /* 0x000fe2000fffe03f */
[----:B------:R-:W-:Y:S01]  /*7560*/  @UP0 UMOV UR11, UR8 ;  /* 0x00000008000b0c82 */ /* 0x000fe20008000000 */
[----:B------:R-:W-:Y:S10]  /*7570*/  @P0 BRA `(.L_x_34) ;  /* 0x0000000000340947 */ /* 0x000ff40003800000 */
        /* <DEDUP_REMOVED lines=13> */
.L_x_34:
[----:B------:R-:W-:Y:S01]  /*7650*/  BAR.SYNC.DEFER_BLOCKING 0x0 ;  /* 0x0000000000007b1d */ /* 0x000fe20000010000 */
[----:B------:R-:W-:Y:S01]  /*7660*/  USHF.L.U32 UR5, UR23, 0x5, URZ ;  /* 0x0000000517057899 */ /* 0x000fe2000800063f */
[----:B-1----:R-:W-:-:S03]  /*7670*/  LEA.HI R0, R21, R48, RZ, 0x3 ;  /* 0x0000003015007211 */ /* 0x002fc600078f18ff */
[----:B------:R-:W-:Y:S01]  /*7680*/  UIADD3 UR18, -UR5, UR18, URZ ;  /* 0x0000001205127290 */ /* 0x000fe2000fffe13f */
[----:B------:R-:W-:Y:S01]  /*7690*/  LOP3.LUT R4, R0, 0xfffffff8, RZ, 0xc0, !PT ;  /* 0xfffffff800047812 */ /* 0x000fe200078ec0ff */
[----:B------:R-:W-:Y:S01]  /*76a0*/  BSSY B0, `(.L_x_35) ;  /* 0x000002e000007945 */ /* 0x000fe20003800000 */
[----:B------:R-:W-:-:S03]  /*76b0*/  SHF.R.S32.HI R0, RZ, 0x3, R0 ;  /* 0x00000003ff007819 */ /* 0x000fc60000011400 */
[----:B------:R-:W-:Y:S01]  /*76c0*/  IMAD.IADD R4, R48, 0x1, -R4 ;  /* 0x0000000130047824 */ /* 0x000fe200078e0a04 */
[----:B------:R-:W-:Y:S02]  /*76d0*/  ISETP.GE.AND P4, PT, R0, UR18, PT ;  /* 0x0000001200007c0c */ /* 0x000fe4000bf86270 */
[----:B------:R-:W-:Y:S01]  /*76e0*/  SHF.R.S32.HI R29, RZ, 0x1f, R0 ;  /* 0x0000001fff1d7819 */ /* 0x000fe20000011400 */
[----:B------:R-:W-:-:S04]  /*76f0*/  IMAD.SHL.U32 R4, R4, 0x8, RZ ;  /* 0x0000000804047824 */ /* 0x000fc800078e00ff */
[C---:B------:R-:W-:Y:S01]  /*7700*/  VIADD R28, R4.reuse, 0x40 ;  /* 0x00000040041c7836 */ /* 0x040fe20000000000 */
[----:B------:R-:W-:Y:S01]  /*7710*/  SHF.R.S32.HI R5, RZ, 0x1f, R4 ;  /* 0x0000001fff057819 */ /* 0x000fe20000011404 */
[C---:B------:R-:W-:Y:S02]  /*7720*/  VIADD R11, R4.reuse, 0xc0 ;  /* 0x000000c0040b7836 */ /* 0x040fe40000000000 */
[----:B------:R-:W-:Y:S01]  /*7730*/  VIADD R10, R4, 0x80 ;  /* 0x00000080040a7836 */ /* 0x000fe20000000000 */
[----:B------:R1:W2:Y:S04]  /*7740*/  LDS.128 R44, [R237+0x14000] ;  /* 0x01400000ed2c7984 */ /* 0x0002a80000000c00 */
[----:B------:R1:W3:Y:S04]  /*7750*/  LDS.128 R40, [R237+0x15000] ;  /* 0x01500000ed287984 */ /* 0x0002e80000000c00 */
[----:B------:R1:W4:Y:S04]  /*7760*/  LDS.128 R36, [R237+0x16000] ;  /* 0x01600000ed247984 */ /* 0x0003280000000c00 */
[----:B------:R1:W1:Y:S01]  /*7770*/  LDS.128 R32, [R237+0x17000] ;  /* 0x01700000ed207984 */ /* 0x0002620000000c00 */
[----:B------:R-:W-:Y:S05]  /*7780*/  @P4 BRA `(.L_x_36) ;  /* 0x00000000007c4947 */ /* 0x000fea0003800000 */
[----:B------:R-:W-:Y:S01]  /*7790*/  ULDC UR18, c[0x0][0x2d0] ;  /* 0x0000b40000127ab9 */ /* 0x000fe20000000800 */
[----:B------:R-:W2:Y:S01]  /*77a0*/  LDS.128 R24, [R237+0x11000] ;  /* 0x01100000ed187984 */ /* 0x000ea20000000c00 */
[----:B------:R-:W-:Y:S01]  /*77b0*/  ISETP.GE.AND P3, PT, R4, UR18, PT ;  /* 0x0000001204007c0c */ /* 0x000fe2000bf66270 */
[----:B------:R-:W-:Y:S01]  /*77c0*/  IMAD.U32 R6, RZ, RZ, UR5 ;  /* 0x00000005ff067e24 */ /* 0x000fe2000f8e00ff */
[----:B------:R-:W-:Y:S01]  /*77d0*/  IADD3 R8, P0, R0, UR5, RZ ;  /* 0x0000000500087c10 */ /* 0x000fe2000ff1e0ff */
[----:B------:R-:W3:Y:S01]  /*77e0*/  LDS.128 R20, [R237+0x12000] ;  /* 0x01200000ed147984 */ /* 0x000ee20000000c00 */
[----:B------:R-:W-:Y:S01]  /*77f0*/  USHF.R.S32.HI UR10, URZ, 0x1f, UR56 ;  /* 0x0000001f3f0a7899 */ /* 0x000fe20008011438 */
[----:B------:R-:W-:Y:S01]  /*7800*/  ISETP.GE.AND P2, PT, R28, UR18, PT ;  /* 0x000000121c007c0c */ /* 0x000fe2000bf46270 */
[----:B------:R-:W-:Y:S01]  /*7810*/  ULDC.64 UR8, c[0x0][0x468] ;  /* 0x00011a0000087ab9 */ /* 0x000fe20000000a00 */
[----:B------:R-:W4:Y:S01]  /*7820*/  LDS.128 R16, [R237+0x13000] ;  /* 0x01300000ed107984 */ /* 0x000f220000000c00 */
[----:B------:R-:W-:Y:S01]  /*7830*/  LEA.HI.X.SX32 R9, R6, R29, 0x1, P0 ;  /* 0x0000001d06097211 */ /* 0x000fe200000f0eff */
[----:B------:R-:W-:Y:S01]  /*7840*/  IMAD.WIDE.U32 R6, R8, UR16, R4 ;  /* 0x0000001008067c25 */ /* 0x000fe2000f8e0004 */
[----:B------:R-:W-:Y:S01]  /*7850*/  UIMAD UR10, UR10, UR8, URZ ;  /* 0x000000080a0a72a4 */ /* 0x000fe2000f8e023f */
[----:B------:R-:W-:-:S02]  /*7860*/  ISETP.GE.AND P1, PT, R10, UR18, PT ;  /* 0x000000120a007c0c */ /* 0x000fc4000bf26270 */
[----:B------:R-:W1:Y:S01]  /*7870*/  @!P3 LDS.128 R12, [R237+0x10000] ;  /* 0x01000000ed0cb984 */ /* 0x000e620000000c00 */
[----:B------:R-:W-:Y:S01]  /*7880*/  IMAD R9, R9, UR16, RZ ;  /* 0x0000001009097c24 */ /* 0x000fe2000f8e02ff */
[----:B------:R-:W-:Y:S01]  /*7890*/  IADD3 R6, P0, R6, UR15, RZ ;  /* 0x0000000f06067c10 */ /* 0x000fe2000ff1e0ff */
[----:B------:R-:W-:Y:S02]  /*78a0*/  UIMAD UR10, UR56, UR9, UR10 ;  /* 0x00000009380a72a4 */ /* 0x000fe4000f8e020a */
[----:B------:R-:W-:Y:S02]  /*78b0*/  IMAD R9, R8, UR17, R9 ;  /* 0x0000001108097c24 */ /* 0x000fe4000f8e0209 */
[----:B------:R-:W-:Y:S01]  /*78c0*/  IMAD.U32 R8, RZ, RZ, UR8 ;  /* 0x00000008ff087e24 */ /* 0x000fe2000f8e00ff */
[----:B------:R-:W-:Y:S02]  /*78d0*/  ULDC.64 UR8, c[0x0][0x3f0] ;  /* 0x0000fc0000087ab9 */ /* 0x000fe40000000a00 */
[----:B------:R-:W-:-:S02]  /*78e0*/  IADD3.X R7, R7, UR20, R9, P0, !PT ;  /* 0x0000001407077c10 */ /* 0x000fc400087fe409 */
[----:B------:R-:W-:Y:S01]  /*78f0*/  ISETP.GE.AND P0, PT, R11, UR18, PT ;  /* 0x000000120b007c0c */ /* 0x000fe2000bf06270 */
[----:B------:R-:W-:-:S04]  /*7900*/  IMAD.WIDE.U32 R8, R8, UR56, R6 ;  /* 0x0000003808087c25 */ /* 0x000fc8000f8e0006 */
[----:B------:R-:W-:Y:S01]  /*7910*/  VIADD R7, R9, UR10 ;  /* 0x0000000a09077c36 */ /* 0x000fe20008000000 */
[----:B------:R-:W-:-:S04]  /*7920*/  LEA R6, P5, R8, UR8, 0x1 ;  /* 0x0000000808067c11 */ /* 0x000fc8000f8a08ff */
[----:B------:R-:W-:-:S05]  /*7930*/  LEA.HI.X R7, R8, UR9, R7, 0x1, P5 ;  /* 0x0000000908077c11 */ /* 0x000fca000a8f0c07 */
[----:B--2---:R2:W-:Y:S04]  /*7940*/  @!P2 STG.E.128 desc[UR6][R6.64+0x80], R24 ;  /* 0x000080180600a986 */ /* 0x0045e8000c101d06 */
[----:B---3--:R2:W-:Y:S04]  /*7950*/  @!P1 STG.E.128 desc[UR6][R6.64+0x100], R20 ;  /* 0x0001001406009986 */ /* 0x0085e8000c101d06 */
[----:B----4-:R2:W-:Y:S04]  /*7960*/  @!P0 STG.E.128 desc[UR6][R6.64+0x180], R16 ;  /* 0x0001801006008986 */ /* 0x0105e8000c101d06 */
[----:B-1----:R2:W-:Y:S02]  /*7970*/  @!P3 STG.E.128 desc[UR6][R6.64], R12 ;  /* 0x0000000c0600b986 */ /* 0x0025e4000c101d06 */
.L_x_36:
[----:B------:R-:W-:Y:S05]  /*7980*/  BSYNC B0 ;  /* 0x0000000000007941 */ /* 0x000fea0003800000 */
.L_x_35:
[----:B------:R-:W-:Y:S05]  /*7990*/  @P4 BRA `(.L_x_17) ;  /* 0x0000000000744947 */ /* 0x000fea0003800000 */
[----:B--2---:R-:W-:Y:S01]  /*79a0*/  IMAD.U32 R6, RZ, RZ, UR5 ;  /* 0x00000005ff067e24 */ /* 0x004fe2000f8e00ff */
[----:B------:R-:W-:Y:S01]  /*79b0*/  IADD3 R0, P0, R0, UR5, RZ ;  /* 0x0000000500007c10 */ /* 0x000fe2000ff1e0ff */
[----:B------:R-:W-:Y:S01]  /*79c0*/  IMAD.MOV.U32 R7, RZ, RZ, R5 ;  /* 0x000000ffff077224 */ /* 0x000fe200078e0005 */
[----:B------:R-:W-:Y:S02]  /*79d0*/  USHF.R.S32.HI UR10, URZ, 0x1f, UR56 ;  /* 0x0000001f3f0a7899 */ /* 0x000fe40008011438 */
[----:B------:R-:W-:Y:S01]  /*79e0*/  LEA.HI.X.SX32 R8, R6, R29, 0x1, P0 ;  /* 0x0000001d06087211 */ /* 0x000fe200000f0eff */
[----:B------:R-:W-:Y:S01]  /*79f0*/  IMAD.MOV.U32 R6, RZ, RZ, R4 ;  /* 0x000000ffff067224 */ /* 0x000fe200078e0004 */
[----:B------:R-:W-:Y:S01]  /*7a00*/  ULDC.64 UR8, c[0x0][0x470] ;  /* 0x00011c0000087ab9 */ /* 0x000fe20000000a00 */
[----:B------:R-:W-:Y:S01]  /*7a10*/  ULDC UR15, c[0x0][0x2d0] ;  /* 0x0000b400000f7ab9 */ /* 0x000fe20000000800 */
[----:B------:R-:W-:Y:S01]  /*7a20*/  UIMAD UR10, UR10, UR8, URZ ;  /* 0x000000080a0a72a4 */ /* 0x000fe2000f8e023f */
[----:B------:R-:W-:Y:S01]  /*7a30*/  IMAD.WIDE.U32 R6, R0, UR12, R6 ;  /* 0x0000000c00067c25 */ /* 0x000fe2000f8e0006 */
[----:B------:R-:W-:-:S02]  /*7a40*/  ISETP.GE.AND P3, PT, R4, UR15, PT ;  /* 0x0000000f04007c0c */ /* 0x000fc4000bf66270 */
[----:B------:R-:W-:Y:S01]  /*7a50*/  UIMAD UR10, UR56, UR9, UR10 ;  /* 0x00000009380a72a4 */ /* 0x000fe2000f8e020a */
[----:B------:R-:W-:Y:S01]  /*7a60*/  IMAD R5, R8, UR12, RZ ;  /* 0x0000000c08057c24 */ /* 0x000fe2000f8e02ff */
[----:B------:R-:W-:Y:S02]  /*7a70*/  IADD3 R6, P0, R6, UR11, RZ ;  /* 0x0000000b06067c10 */ /* 0x000fe4000ff1e0ff */
[----:B------:R-:W-:Y:S01]  /*7a80*/  ISETP.GE.AND P2, PT, R28, UR15, PT ;  /* 0x0000000f1c007c0c */ /* 0x000fe2000bf46270 */
[----:B------:R-:W-:Y:S01]  /*7a90*/  IMAD R0, R0, UR13, R5 ;  /* 0x0000000d00007c24 */ /* 0x000fe2000f8e0205 */
[----:B------:R-:W-:-:S04]  /*7aa0*/  ISETP.GE.AND P1, PT, R10, UR15, PT ;  /* 0x0000000f0a007c0c */ /* 0x000fc8000bf26270 */
[----:B------:R-:W-:Y:S01]  /*7ab0*/  IADD3.X R7, R7, UR14, R0, P0, !PT ;  /* 0x0000000e07077c10 */ /* 0x000fe200087fe400 */
[----:B------:R-:W-:Y:S01]  /*7ac0*/  IMAD.U32 R0, RZ, RZ, UR8 ;  /* 0x00000008ff007e24 */ /* 0x000fe2000f8e00ff */
[----:B------:R-:W-:Y:S01]  /*7ad0*/  ISETP.GE.AND P0, PT, R11, UR15, PT ;  /* 0x0000000f0b007c0c */ /* 0x000fe2000bf06270 */
[----:B------:R-:W-:Y:S02]  /*7ae0*/  ULDC.64 UR8, c[0x0][0x3f8] ;  /* 0x0000fe0000087ab9 */ /* 0x000fe40000000a00 */
[----:B------:R-:W-:-:S04]  /*7af0*/  IMAD.WIDE.U32 R6, R0, UR56, R6 ;  /* 0x0000003800067c25 */ /* 0x000fc8000f8e0006 */
[----:B------:R-:W-:Y:S01]  /*7b00*/  VIADD R0, R7, UR10 ;  /* 0x0000000a07007c36 */ /* 0x000fe20008000000 */
[----:B------:R-:W-:-:S04]  /*7b10*/  LEA R4, P4, R6, UR8, 0x1 ;  /* 0x0000000806047c11 */ /* 0x000fc8000f8808ff */
[----:B------:R-:W-:-:S05]  /*7b20*/  LEA.HI.X R5, R6, UR9, R0, 0x1, P4 ;  /* 0x0000000906057c11 */ /* 0x000fca000a0f0c00 */
[----:B------:R2:W-:Y:S04]  /*7b30*/  @!P3 STG.E.128 desc[UR6][R4.64], R44 ;  /* 0x0000002c0400b986 */ /* 0x0005e8000c101d06 */
[----:B---3--:R2:W-:Y:S04]  /*7b40*/  @!P2 STG.E.128 desc[UR6][R4.64+0x80], R40 ;  /* 0x000080280400a986 */ /* 0x0085e8000c101d06 */
[----:B----4-:R2:W-:Y:S04]  /*7b50*/  @!P1 STG.E.128 desc[UR6][R4.64+0x100], R36 ;  /* 0x0001002404009986 */ /* 0x0105e8000c101d06 */
[----:B-1----:R2:W-:Y:S02]  /*7b60*/  @!P0 STG.E.128 desc[UR6][R4.64+0x180], R32 ;  /* 0x0001802004008986 */ /* 0x0025e4000c101d06 */
.L_x_17:
[----:B------:R-:W-:Y:S05]  /*7b70*/  BSYNC B1 ;  /* 0x0000000000017941 */ /* 0x000fea0003800000 */
.L_x_7:
[----:B------:R-:W-:Y:S02]  /*7b80*/  ULDC UR5, c[0x0][0xc] ;  /* 0x0000030000057ab9 */ /* 0x000fe40000000800 */
[----:B------:R-:W-:-:S04]  /*7b90*/  UIADD3 UR23, UR5, UR23, URZ ;  /* 0x0000001705177290 */ /* 0x000fc8000fffe03f */
[----:B------:R-:W-:-:S06]  /*7ba0*/  UISETP.GE.AND UP0, UPT, UR23, UR61, UPT ;  /* 0x0000003d1700728c */ /* 0x000fcc000bf06270 */
[----:B------:R-:W-:-:S13]  /*7bb0*/  PLOP3.LUT P0, PT, PT, PT, UP0, 0x80, 0x0 ;  /* 0x000000000000781c */ /* 0x000fda0003f0f008 */
[----:B------:R-:W-:Y:S05]  /*7bc0*/  @P0 BRA `(.L_x_37) ;  /* 0x0000000000040947 */ /* 0x000fea0003800000 */
[----:B------:R-:W-:Y:S05]  /*7bd0*/  BRA `(.L_x_38) ;  /* 0xffffff8c00b87947 */ /* 0x000fea000383ffff */
.L_x_37:
[----:B------:R-:W-:Y:S05]  /*7be0*/  EXIT ;  /* 0x000000000000794d */ /* 0x000fea0003800000 */
.L_x_39:
        /* <DEDUP_REMOVED lines=9> */
.L_x_1030:


//--------------------- .text._ZN5flash44flash_bwd_dq_dk_dv_loop_seqk_parallel_kernelI23Flash_bwd_kernel_traitsILi256ELi64ELi32ELi8ELi4ELi1ELi2ELb1ELb1EN7cutlass6half_tE19Flash_kernel_traitsILi256ELi64ELi32ELi8ES3_EELb0ELb1ELb0ELb0ELb0ELb0ELb1EEEvNS_16Flash_bwd_paramsE --------------------------
	.section	.text._ZN5flash44flash_bwd_dq_dk_dv_loop_seqk_parallel_kernelI23Flash_bwd_kernel_traitsILi256ELi64ELi32ELi8ELi4ELi1ELi2ELb1ELb1EN7cutlass6half_tE19Flash_kernel_traitsILi256ELi64ELi32ELi8ES3_EELb0ELb1ELb0ELb0ELb0ELb0ELb1EEEvNS_16Flash_bwd_paramsE,"ax",@progbits
	.align	128
        .global         _ZN5flash44flash_bwd_dq_dk_dv_loop_seqk_parallel_kernelI23Flash_bwd_kernel_traitsILi256ELi64ELi32ELi8ELi4ELi1ELi2ELb1ELb1EN7cutlass6half_tE19Flash_kernel_traitsILi256ELi64ELi32ELi8ES3_EELb0ELb1ELb0ELb0ELb0ELb0ELb1EEEvNS_16Flash_bwd_paramsE
        .type           _ZN5flash44flash_bwd_dq_dk_dv_loop_seqk_parallel_kernelI23Flash_bwd_kernel_traitsILi256ELi64ELi32ELi8ELi4ELi1ELi2ELb1ELb1EN7cutlass6half_tE19Flash_kernel_traitsILi256ELi64ELi32ELi8ES3_EELb0ELb1ELb0ELb0ELb0ELb0ELb1EEEvNS_16Flash_bwd_paramsE,@function
        .size           _ZN5flash44flash_bwd_dq_dk_dv_loop_seqk_parallel_kernelI23Flash_bwd_kernel_traitsILi256ELi64ELi32ELi8ELi4ELi1ELi2ELb1ELb1EN7cutlass6half_tE19Flash_kernel_traitsILi256ELi64ELi32ELi8ES3_EELb0ELb1ELb0ELb0ELb0ELb0ELb1EEEvNS_16Flash_bwd_paramsE,(.L_x_1031 - _ZN5flash44flash_bwd_dq_dk_dv_loop_seqk_parallel_kernelI23Flash_bwd_kernel_traitsILi256ELi64ELi32ELi8ELi4ELi1ELi2ELb1ELb1EN7cutlass6half_tE19Flash_kernel_traitsILi256ELi64ELi32ELi8ES3_EELb0ELb1ELb0ELb0ELb0ELb0ELb1EEEvNS_16Flash_bwd_paramsE)
        .other          _ZN5flash44flash_bwd_dq_dk_dv_loop_seqk_parallel_kernelI23Flash_bwd_kernel_traitsILi256ELi64ELi32ELi8ELi4ELi1ELi2ELb1ELb1EN7cutlass6half_tE19Flash_kernel_traitsILi256ELi64ELi32ELi8ES3_EELb0ELb1ELb0ELb0ELb0ELb0ELb1EEEvNS_16Flash_bwd_paramsE,@"STO_CUDA_ENTRY STV_DEFAULT"
_ZN5flash44flash_bwd_dq_dk_dv_loop_seqk_parallel_kernelI23Flash_bwd_kernel_traitsILi256ELi64ELi32ELi8ELi4ELi1ELi2ELb1ELb1EN7cutlass6half_tE19Flash_kernel_traitsILi256ELi64ELi32ELi8ES3_EELb0ELb1ELb0ELb0ELb0ELb0ELb1EEEvNS_16Flash_bwd_paramsE:
.text._ZN5flash44flash_bwd_dq_dk_dv_loop_seqk_parallel_kernelI23Flash_bwd_kernel_traitsILi256ELi64ELi32ELi8ELi4ELi1ELi2ELb1ELb1EN7cutlass6half_tE19Flash_kernel_traitsILi256ELi64ELi32ELi8ES3_EELb0ELb1ELb0ELb0ELb0ELb0ELb1EEEvNS_16Flash_bwd_paramsE:
        /* <DEDUP_REMOVED lines=133> */
[----:B------:R-:W-:Y:S02]  /*0850*/  LEA R249, R10, UR4, 0x1 ;  /* 0x000000040af97c11 */ /* 0x000fe4000f8e08ff */
[----:B------:R-:W-:Y:S01]  /*0860*/  SHF.R.S32.HI R4, RZ, 0x2, R18 ;  /* 0x00000002ff047819 */ /* 0x000fe20000011412 */
        /* <DEDUP_REMOVED lines=11> */
[C---:B------:R-:W-:Y:S01]  /*0920*/  SEL R0, R224.reuse, 0xffffffe0, !P5 ;  /* 0xffffffe0e0007807 */ /* 0x040fe20006800000 */
[C---:B------:R-:W-:Y:S01]  /*0930*/  VIADD R250, R249.reuse, 0x10 ;  /* 0x00000010f9fa7836 */ /* 0x040fe20000000000 */
[----:B------:R-:W-:Y:S01]  /*0940*/  SEL R224, R224, 0xffffffe0, !P3 ;  /* 0xffffffe0e0e07807 */ /* 0x000fe20005800000 */
[----:B------:R-:W-:Y:S01]  /*0950*/  IMAD R4, R6, 0x10, R4 ;  /* 0x0000001006047824 */ /* 0x000fe200078e0204 */
        /* <DEDUP_REMOVED lines=19> */
[----:B-1----:R-:W-:Y:S01]  /*0a90*/  IMAD.U32 R4, RZ, RZ, UR7 ;  /* 0x00000007ff047e24 */ /* 0x002fe2000f8e00ff */
[----:B------:R-:W-:-:S06]  /*0aa0*/  ULDC.64 UR6, c[0x0][0x208] ;  /* 0x0000820000067ab9 */ /* 0x000fcc0000000a00 */
.L_x_72:
        /* <DEDUP_REMOVED lines=67> */
.L_x_40:
        /* <DEDUP_REMOVED lines=29> */
[----:B------:R-:W-:Y:S02]  /*10b0*/  ULEA.HI UR18, UR18, UR5, URZ, 0x6 ;  /* 0x0000000512127291 */ /* 0x000fe4000f8f303f */
[----:B------:R-:W-:Y:S02]  /*10c0*/  UIMAD UR5, UR42, UR49, URZ ;  /* 0x000000312a0572a4 */ /* 0x000fe4000f8e023f */
[----:B--2---:R-:W-:Y:S02]  /*10d0*/  UIMAD.WIDE.U32 UR26, UR12, UR10, URZ ;  /* 0x0000000a0c1a72a5 */ /* 0x004fe4000f8e003f */
[----:B------:R-:W-:-:S02]  /*10e0*/  UIMAD UR20, UR14, UR33, URZ ;  /* 0x000000210e1472a4 */ /* 0x000fc4000f8e023f */
[----:B------:R-:W-:Y:S02]  /*10f0*/  UIMAD UR44, UR12, UR11, UR27 ;  /* 0x0000000b0c2c72a4 */ /* 0x000fe4000f8e021b */
[----:B------:R-:W-:Y:S01]  /*1100*/  USHF.L.U32 UR12, UR49, 0x7, URZ ;  /* 0x00000007310c7899 */ /* 0x000fe2000800063f */
[----:B------:R-:W-:Y:S01]  /*1110*/  @UP1 ULDC.64 UR10, c[0x0][0x420] ;  /* 0x00010800000a1ab9 */ /* 0x000fe20000000a00 */
[----:B------:R-:W-:Y:S01]  /*1120*/  UIMAD.WIDE UR8, UR59, UR58, URZ ;  /* 0x0000003a3b0872a5 */ /* 0x000fe2000f8e023f */
[----:B-1----:R-:W1:Y:S01]  /*1130*/  MUFU.RCP R4, R4 ;  /* 0x0000000400047308 */ /* 0x002e620000001000 */
[----:B------:R-:W-:Y:S02]  /*1140*/  @UP1 UIMAD.WIDE.U32 UR34, UR14, UR10, URZ ;  /* 0x0000000a0e2212a5 */ /* 0x000fe4000f8e003f */
[----:B------:R-:W-:Y:S02]  /*1150*/  USEL UR27, UR12, URZ, UP2 ;  /* 0x0000003f0c1b7287 */ /* 0x000fe40009000000 */
[----:B------:R-:W-:-:S02]  /*1160*/  @UP1 UIMAD UR43, UR14, UR11, UR35 ;  /* 0x0000000b0e2b12a4 */ /* 0x000fc4000f8e0223 */
[----:B------:R-:W-:Y:S02]  /*1170*/  UIMAD.WIDE.U32 UR12, UR14, UR32, URZ ;  /* 0x000000200e0c72a5 */ /* 0x000fe4000f8e003f */
[----:B------:R-:W-:Y:S02]  /*1180*/  UIMAD.WIDE.U32 UR10, UR49, UR54, URZ ;  /* 0x00000036310a72a5 */ /* 0x000fe4000f8e003f */
[----:B------:R-:W-:Y:S02]  /*1190*/  UIMAD UR5, UR57, UR54, UR5 ;  /* 0x00000036390572a4 */ /* 0x000fe4000f8e0205 */
[----:B------:R-:W-:Y:S02]  /*11a0*/  UISETP.NE.AND UP0, UPT, UR36, -0x1, UPT ;  /* 0xffffffff2400788c */ /* 0x000fe4000bf05270 */
[----:B------:R-:W-:Y:S01]  /*11b0*/  USEL UR48, UR16, UR12, !UP1 ;  /* 0x0000000c10307287 */ /* 0x000fe2000c800000 */
[----:B-1----:R-:W-:Y:S01]  /*11c0*/  VIADD R4, R4, 0xffffffe ;  /* 0x0ffffffe04047836 */ /* 0x002fe20000000000 */
[----:B------:R-:W-:-:S02]  /*11d0*/  UIADD3 UR42, UR17, UR24, URZ ;  /* 0x00000018112a7290 */ /* 0x000fc4000fffe03f */
[----:B------:R-:W-:Y:S01]  /*11e0*/  PLOP3.LUT P2, PT, PT, PT, UP0, 0x40, 0x0 ;  /* 0x000000000000781c */ /* 0x000fe20003f4e808 */
[----:B------:R-:W-:Y:S01]  /*11f0*/  @UP1 UIADD3 UR42, UR13, UR20, URZ ;  /* 0x000000140d2a1290 */ /* 0x000fe2000fffe03f */
[----:B------:R-:W1:Y:S01]  /*1200*/  F2I.FTZ.U32.TRUNC.NTZ R5, R4 ;  /* 0x0000000400057305 */ /* 0x000e62000021f000 */
[----:B------:R-:W-:Y:S02]  /*1210*/  UIMAD UR12, UR9, UR10, URZ ;  /* 0x0000000a090c72a4 */ /* 0x000fe4000f8e023f */
[----:B------:R-:W-:Y:S01]  /*1220*/  UIADD3 UR5, UR11, UR5, URZ ;  /* 0x000000050b057290 */ /* 0x000fe2000fffe03f */
[----:B------:R-:W-:Y:S01]  /*1230*/  ULDC.U8 UR38, c[0x0][0x3d8] ;  /* 0x0000f60000267ab9 */ /* 0x000fe20000000000 */
[----:B------:R-:W-:Y:S02]  /*1240*/  ULOP3.LUT UR13, UR18, 0xffffffc0, URZ, 0xc0, !UPT ;  /* 0xffffffc0120d7892 */ /* 0x000fe4000f8ec03f */
[----:B------:R-:W-:Y:S02]  /*1250*/  UISETP.NE.AND UP3, UPT, UR38, URZ, UPT ;  /* 0x0000003f2600728c */ /* 0x000fe4000bf65270 */
[----:B------:R-:W-:-:S02]  /*1260*/  USHF.L.U64.HI UR15, UR49, 0x7, UR57 ;  /* 0x00000007310f7899 */ /* 0x000fc40008010239 */
[----:B------:R-:W-:Y:S02]  /*1270*/  UIMAD.WIDE.U32 UR16, UR8, UR10, URZ ;  /* 0x0000000a081072a5 */ /* 0x000fe4000f8e003f */
[----:B------:R-:W-:Y:S01]  /*1280*/  UIMAD UR5, UR8, UR5, UR12 ;  /* 0x00000005080572a4 */ /* 0x000fe2000f8e020c */
[--C-:B-1----:R-:W-:Y:S01]  /*1290*/  IMAD.MOV R0, RZ, RZ, -R5.reuse ;  /* 0x000000ffff007224 */ /* 0x102fe200078e0a05 */
[----:B------:R-:W-:Y:S01]  /*12a0*/  UIADD3 UR24, UR13, -0x40, URZ ;  /* 0xffffffc00d187890 */ /* 0x000fe2000fffe03f */
[----:B------:R-:W-:Y:S01]  /*12b0*/  IMAD.MOV.U32 R4, RZ, RZ, RZ ;  /* 0x000000ffff047224 */ /* 0x000fe200078e00ff */
[----:B------:R-:W-:Y:S01]  /*12c0*/  UIMAD.WIDE.U32 UR10, UR8, UR14, URZ ;  /* 0x0000000e080a72a5 */ /* 0x000fe2000f8e003f */
[----:B------:R-:W-:Y:S01]  /*12d0*/  IMAD R0, R0, R7, RZ ;  /* 0x0000000700007224 */ /* 0x000fe200078e02ff */
[----:B------:R-:W-:Y:S02]  /*12e0*/  UIMAD UR12, UR9, UR14, URZ ;  /* 0x0000000e090c72a4 */ /* 0x000fe4000f8e023f */
[----:B------:R-:W-:Y:S01]  /*12f0*/  @UP0 UIADD3 UR21, UR22, UR36, URZ ;  /* 0x0000002416150290 */ /* 0x000fe2000fffe03f */
[----:B------:R-:W-:Y:S01]  /*1300*/  IMAD.HI.U32 R0, R5, R0, R4 ;  /* 0x0000000005007227 */ /* 0x000fe200078e0004 */
[----:B------:R-:W-:Y:S01]  /*1310*/  MOV R4, R6 ;  /* 0x0000000600047202 */ /* 0x000fe20000000f00 */
[----:B------:R-:W-:-:S02]  /*1320*/  USEL UR15, UR15, URZ, UP2 ;  /* 0x0000003f0f0f7287 */ /* 0x000fc40009000000 */
[----:B------:R-:W-:Y:S02]  /*1330*/  UIADD3 UR50, UR17, UR5, URZ ;  /* 0x0000000511327290 */ /* 0x000fe4000fffe03f */
[----:B------:R-:W-:Y:S01]  /*1340*/  IMAD.HI.U32 R0, R0, R4, RZ ;  /* 0x0000000400007227 */ /* 0x000fe200078e00ff */
[----:B------:R-:W-:Y:S01]  /*1350*/  UIADD3 UR5, UP2, UR24, UR27, URZ ;  /* 0x0000001b18057290 */ /* 0x000fe2000ff5e03f */
[----:B------:R-:W-:Y:S02]  /*1360*/  @UP0 ULDC.64 UR40, c[0x0][0x248] ;  /* 0x0000920000280ab9 */ /* 0x000fe40000000a00 */
[----:B------:R-:W-:Y:S01]  /*1370*/  IMAD.MOV R5, RZ, RZ, -R0 ;  /* 0x000000ffff057224 */ /* 0x000fe200078e0a00 */
[----:B------:R-:W-:Y:S02]  /*1380*/  USHF.R.S32.HI UR47, URZ, 0x1f, UR24 ;  /* 0x0000001f3f2f7899 */ /* 0x000fe40008011418 */
[----:B------:R-:W-:Y:S01]  /*1390*/  USEL UR55, UR16, UR10, !UP1 ;  /* 0x0000000a10377287 */ /* 0x000fe2000c800000 */
[----:B------:R-:W-:Y:S01]  /*13a0*/  IMAD R4, R7, R5, R4 ;  /* 0x0000000507047224 */ /* 0x000fe200078e0204 */
[----:B------:R-:W-:Y:S01]  /*13b0*/  @UP1 UIADD3 UR50, UR11, UR12, URZ ;  /* 0x0000000c0b321290 */ /* 0x000fe2000fffe03f */
[----:B------:R-:W-:Y:S01]  /*13c0*/  ULDC UR46, c[0x0][0x2c4] ;  /* 0x0000b100002e7ab9 */ /* 0x000fe20000000800 */
[----:B------:R-:W-:-:S02]  /*13d0*/  @UP0 UIMAD.WIDE.U32 UR12, UR21, UR40, URZ ;  /* 0x00000028150c02a5 */ /* 0x000fc4000f8e003f */
[----:B------:R-:W-:Y:S01]  /*13e0*/  ISETP.GT.U32.AND P0, PT, R7, R4, PT ;  /* 0x000000040700720c */ /* 0x000fe20003f04070 */
[----:B------:R-:W-:Y:S02]  /*13f0*/  @UP0 UIMAD UR16, UR21, UR41, URZ ;  /* 0x00000029151002a4 */ /* 0x000fe4000f8e023f */
[----:B------:R-:W-:Y:S02]  /*1400*/  UIMAD UR9, UR9, UR5, URZ ;  /* 0x00000005090972a4 */ /* 0x000fe4000f8e023f */
[----:B------:R-:W-:Y:S02]  /*1410*/  UIMAD.WIDE.U32 UR20, UR8, UR5, URZ ;  /* 0x00000005081472a5 */ /* 0x000fe4000f8e003f */
[----:B------:R-:W-:Y:S02]  /*1420*/  UIADD3.X UR10, UR47, UR15, URZ, UP2, !UPT ;  /* 0x0000000f2f0a7290 */ /* 0x000fe400097fe43f */
[----:B------:R-:W-:Y:S01]  /*1430*/  @UP3 UIMAD UR5, UR49, UR46, URZ ;  /* 0x0000002e310532a4 */ /* 0x000fe2000f8e023f */
[----:B------:R-:W-:Y:S01]  /*1440*/  ULDC.U8 UR39, c[0x0][0x480] ;  /* 0x0001200000277ab9 */ /* 0x000fe20000000000 */
[----:B------:R-:W-:-:S02]  /*1450*/  @UP0 UIADD3 UR25, UR22, UR36, URZ ;  /* 0x0000002416190290 */ /* 0x000fc4000fffe03f */
[----:B------:R-:W-:Y:S01]  /*1460*/  @!P0 IMAD.IADD R4, R4, 0x1, -R7 ;  /* 0x0000000104048824 */ /* 0x000fe200078e0a07 */
[----:B------:R-:W-:Y:S01]  /*1470*/  @!P0 IADD3 R0, R0, 0x1, RZ ;  /* 0x0000000100008810 */ /* 0x000fe20007ffe0ff */
[----:B------:R-:W-:Y:S01]  /*1480*/  UIMAD UR9, UR8, UR10, UR9 ;  /* 0x0000000a080972a4 */ /* 0x000fe2000f8e0209 */
[----:B------:R-:W-:Y:S01]  /*1490*/  PLOP3.LUT P0, PT, PT, PT, UP0, 0x40, 0x0 ;  /* 0x000000000000781c */ /* 0x000fe20003f0e808 */
[----:B------:R-:W-:Y:S01]  /*14a0*/  UISETP.NE.AND UP4, UPT, UR39, URZ, UPT ;  /* 0x0000003f2700728c */ /* 0x000fe2000bf85270 */
[----:B------:R-:W-:Y:S01]  /*14b0*/  ISETP.GE.U32.AND P1, PT, R4, R7, PT ;  /* 0x000000070400720c */ /* 0x000fe20003f26070 */
[----:B------:R-:W-:Y:S01]  /*14c0*/  @UP3 USEL UR8, UR5, UR14, !UP1 ;  /* 0x0000000e05083287 */ /* 0x000fe2000c800000 */
[----:B------:R-:W-:Y:S01]  /*14d0*/  LOP3.LUT R4, R8, UR56, RZ, 0x3c, !PT ;  /* 0x0000003808047c12 */ /* 0x000fe2000f8e3cff */
[----:B------:R-:W-:Y:S01]  /*14e0*/  @UP0 ULDC.64 UR38, c[0x0][0x250] ;  /* 0x0000940000260ab9 */ /* 0x000fe20000000a00 */
[----:B------:R-:W-:Y:S01]  /*14f0*/  @UP3 ULDC UR5, c[0x0][0x2e4] ;  /* 0x0000b90000053ab9 */ /* 0x000fe20000000800 */
[----:B------:R-:W-:Y:S01]  /*1500*/  @UP0 UIMAD.WIDE.U32 UR10, UR25, UR38, URZ ;  /* 0x00000026190a02a5 */ /* 0x000fe2000f8e003f */
[----:B------:R-:W-:Y:S01]  /*1510*/  ISETP.GE.AND P3, PT, R4, RZ, PT ;  /* 0x000000ff0400720c */ /* 0x000fe20003f66270 */
[----:B------:R-:W-:-:S02]  /*1520*/  @UP3 UIMAD UR17, UR56, UR5, UR8 ;  /* 0x00000005381132a4 */ /* 0x000fc4000f8e0208 */
[----:B------:R-:W-:Y:S02]  /*1530*/  @UP0 UIMAD UR15, UR25, UR39, URZ ;  /* 0x00000027190f02a4 */ /* 0x000fe4000f8e023f */
[----:B------:R-:W-:Y:S02]  /*1540*/  @!UP3 UIMAD UR5, UR49, UR58, UR56 ;  /* 0x0000003a3105b2a4 */ /* 0x000fe4000f8e0238 */
[----:B------:R-:W-:Y:S01]  /*1550*/  @P1 VIADD R0, R0, 0x1 ;  /* 0x0000000100001836 */ /* 0x000fe20000000000 */
[----:B------:R-:W-:Y:S01]  /*1560*/  UIMAD UR52, UR56, UR59, URZ ;  /* 0x0000003b383472a4 */ /* 0x000fe2000f8e023f */
[----:B------:R-:W-:Y:S01]  /*1570*/  PLOP3.LUT P1, PT, PT, PT, UP3, 0x80, 0x0 ;  /* 0x000000000000781c */ /* 0x000fe20003f2f038 */
[----:B------:R-:W-:Y:S01]  /*1580*/  @!UP1 UIADD3 UR43, UR31, UR37, URZ ;  /* 0x000000251f2b9290 */ /* 0x000fe2000fffe03f */
[----:B------:R-:W-:Y:S01]  /*1590*/  IMAD.MOV.U32 R23, RZ, RZ, R0 ;  /* 0x000000ffff177224 */ /* 0x000fe200078e0000 */
[----:B------:R-:W-:Y:S02]  /*15a0*/  @UP0 UIADD3 UR45, UR11, UR15, URZ ;  /* 0x0000000f0b2d0290 */ /* 0x000fe4000fffe03f */
[----:B------:R-:W-:-:S02]  /*15b0*/  USEL UR27, UR44, URZ, UP4 ;  /* 0x0000003f2c1b7287 */ /* 0x000fc4000a000000 */
[----:B------:R-:W-:Y:S01]  /*15c0*/  @!UP3 UIMAD UR17, UR5, UR46, URZ ;  /* 0x0000002e0511b2a4 */ /* 0x000fe2000f8e023f */
[----:B------:R-:W-:Y:S01]  /*15d0*/  @!P3 IADD3 R23, -R23, RZ, RZ ;  /* 0x000000ff1717b210 */ /* 0x000fe20007ffe1ff */
[----:B------:R-:W-:Y:S01]  /*15e0*/  USHF.R.S32.HI UR53, URZ, 0x1f, UR52 ;  /* 0x0000001f3f357899 */ /* 0x000fe20008011434 */
[----:B------:R-:W-:Y:S01]  /*15f0*/  @!P4 LOP3.LUT R23, RZ, R8, RZ, 0x33, !PT ;  /* 0x00000008ff17c212 */ /* 0x000fe200078e33ff */
[----:B------:R-:W-:Y:S02]  /*1600*/  USEL UR25, UR26, URZ, UP4 ;  /* 0x0000003f1a197287 */ /* 0x000fe4000a000000 */
[----:B------:R-:W-:Y:S02]  /*1610*/  USHF.R.S32.HI UR51, URZ, 0x6, UR18 ;  /* 0x000000063f337899 */ /* 0x000fe40008011412 */
        /* <DEDUP_REMOVED lines=17> */
.L_x_42:
        /* <DEDUP_REMOVED lines=13> */
.L_x_43:
        /* <DEDUP_REMOVED lines=11> */
.L_x_44:
[----:B------:R-:W-:-:S04]  /*18b0*/  UIMAD UR5, UR49, UR58, UR56 ;  /* 0x0000003a310572a4 */ /* 0x000fc8000f8e0238 */
[----:B------:R-:W-:-:S12]  /*18c0*/  UIMAD UR5, UR5, UR54, URZ ;  /* 0x00000036050572a4 */ /* 0x000fd8000f8e023f */
.L_x_45:
[----:B------:R-:W1:Y:S01]  /*18d0*/  S2R R36, SR_TID.X ;  /* 0x0000000000247919 */ /* 0x000e620000002100 */
[----:B------:R-:W-:Y:S01]  /*18e0*/  UIMAD UR9, UR59, UR58, URZ ;  /* 0x0000003a3b0972a4 */ /* 0x000fe2000f8e023f */
[----:B------:R-:W2:Y:S01]  /*18f0*/  LDC.64 R8, c[0x0][0x420] ;  /* 0x00010800ff087b82 */ /* 0x000ea20000000a00 */
[----:B------:R-:W-:Y:S01]  /*1900*/  UIADD3 UR12, -UR19, UR29, UR28 ;  /* 0x0000001d130c7290 */ /* 0x000fe2000fffe11c */
[----:B------:R-:W-:Y:S01]  /*1910*/  BSSY B1, `(.L_x_41) ;  /* 0x0000656000017945 */ /* 0x000fe20003800000 */
[----:B------:R-:W-:Y:S01]  /*1920*/  USHF.L.U32 UR8, UR9, 0x6, URZ ;  /* 0x0000000609087899 */ /* 0x000fe2000800063f */
[----:B------:R-:W-:Y:S01]  /*1930*/  ULDC UR13, c[0x0][0x398] ;  /* 0x0000e600000d7ab9 */ /* 0x000fe20000000800 */
[----:B------:R-:W-:Y:S02]  /*1940*/  ULDC UR54, c[0x0][0x2d0] ;  /* 0x0000b40000367ab9 */ /* 0x000fe40000000800 */
[----:B------:R-:W-:Y:S02]  /*1950*/  UIADD3 UR10, UP2, UP1, UR20, UR8, UR52 ;  /* 0x00000008140a7290 */ /* 0x000fe4000f95e034 */
[----:B------:R-:W-:-:S02]  /*1960*/  USHF.R.S32.HI UR8, URZ, 0x1f, UR8 ;  /* 0x0000001f3f087899 */ /* 0x000fc40008011408 */
[----:B------:R-:W-:Y:S02]  /*1970*/  UIADD3 UR26, UR24, UR5, URZ ;  /* 0x00000005181a7290 */ /* 0x000fe4000fffe03f */
[----:B------:R-:W-:Y:S02]  /*1980*/  UIADD3.X UR8, UR15, UR8, UR53, UP2, UP1 ;  /* 0x000000080f087290 */ /* 0x000fe400097e2435 */
[----:B------:R-:W-:Y:S01]  /*1990*/  UIADD3 UR10, UP2, UP1, UR25, UR10, UR55 ;  /* 0x0000000a190a7290 */ /* 0x000fe2000f95e037 */
[----:B------:R-:W-:Y:S01]  /*19a0*/  ULDC.64 UR52, c[0x0][0x478] ;  /* 0x00011e0000347ab9 */ /* 0x000fe20000000a00 */
[----:B------:R-:W-:Y:S02]  /*19b0*/  ULDC.64 UR30, c[0x0][0x428] ;  /* 0x00010a00001e7ab9 */ /* 0x000fe40000000a00 */
[----:B------:R-:W-:Y:S01]  /*19c0*/  UIADD3.X UR8, UR27, UR8, UR50, UP2, UP1 ;  /* 0x000000081b087290 */ /* 0x000fe200097e2432 */
[----:B------:R-:W-:Y:S01]  /*19d0*/  IMAD.U32 R29, RZ, RZ, UR30 ;  /* 0x0000001eff1d7e24 */ /* 0x000fe2000f8e00ff */
[----:B------:R-:W-:-:S02]  /*19e0*/  UIMAD.WIDE UR26, UR26, 0x4, UR52 ;  /* 0x000000041a1a78a5 */ /* 0x000fc4000f8e0234 */
[----:B------:R-:W-:Y:S01]  /*19f0*/  USHF.R.S32.HI UR52, URZ, 0x1f, UR56 ;  /* 0x0000001f3f347899 */ /* 0x000fe20008011438 */
[----:B------:R-:W-:Y:S01]  /*1a00*/  ULDC.64 UR34, c[0x0][0x258] ;  /* 0x0000960000227ab9 */ /* 0x000fe20000000a00 */
[----:B------:R-:W-:Y:S01]  /*1a10*/  UIADD3 UR25, UR24, UR17, URZ ;  /* 0x0000001118197290 */ /* 0x000fe2000fffe03f */
[----:B------:R-:W-:Y:S01]  /*1a20*/  IMAD.U32 R34, RZ, RZ, UR34 ;  /* 0x00000022ff227e24 */ /* 0x000fe2000f8e00ff */
[----:B------:R-:W-:Y:S01]  /*1a30*/  UIMAD UR17, UR52, UR34, URZ ;  /* 0x00000022341172a4 */ /* 0x000fe2000f8e023f */
[----:B-1----:R-:W-:Y:S01]  /*1a40*/  SHF.R.S32.HI R10, RZ, 0x1f, R36 ;  /* 0x0000001fff0a7819 */ /* 0x002fe20000011424 */
[----:B------:R-:W-:Y:S02]  /*1a50*/  ULDC.64 UR58, c[0x0][0x2b0] ;  /* 0x0000ac00003a7ab9 */ /* 0x000fe40000000a00 */
[----:B------:R-:W-:Y:S01]  /*1a60*/  UIMAD UR17, UR56, UR35, UR17 ;  /* 0x00000023381172a4 */ /* 0x000fe2000f8e0211 */
[CC--:B------:R-:W-:Y:S01]  /*1a70*/  LEA.HI R4, R10.reuse, R36.reuse, RZ, 0x5 ;  /* 0x000000240a047211 */ /* 0x0c0fe200078f28ff */
[----:B------:R-:W-:Y:S01]  /*1a80*/  ULDC.64 UR20, c[0x0][0x210] ;  /* 0x0000840000147ab9 */ /* 0x000fe20000000a00 */
[----:B------:R-:W-:Y:S01]  /*1a90*/  LEA.HI R10, R10, R36, RZ, 0x3 ;  /* 0x000000240a0a7211 */ /* 0x000fe200078f18ff */
[----:B------:R-:W-:Y:S01]  /*1aa0*/  ULDC.64 UR14, c[0x0][0x3e0] ;  /* 0x0000f800000e7ab9 */ /* 0x000fe20000000a00 */
[----:B------:R-:W-:Y:S01]  /*1ab0*/  LOP3.LUT R0, R4, 0xffffffe0, RZ, 0xc0, !PT ;  /* 0xffffffe004007812 */ /* 0x000fe200078ec0ff */
[----:B------:R-:W-:Y:S01]  /*1ac0*/  UIADD3 UR5, UR51, -0x1, URZ ;  /* 0xffffffff33057890 */ /* 0x000fe2000fffe03f */
[----:B------:R-:W-:-:S02]  /*1ad0*/  SHF.R.S32.HI R4, RZ, 0x5, R4 ;  /* 0x00000005ff047819 */ /* 0x000fc40000011404 */
        /* <DEDUP_REMOVED lines=89> */
.L_x_47:
        /* <DEDUP_REMOVED lines=20> */
.L_x_48:
        /* <DEDUP_REMOVED lines=30> */
.L_x_50:
[----:B------:R-:W-:Y:S05]  /*2390*/  BSYNC B0 ;  /* 0x0000000000007941 */ /* 0x000fea0003800000 */
.L_x_49:
        /* <DEDUP_REMOVED lines=29> */
.L_x_46:
        /* <DEDUP_REMOVED lines=71> */
.L_x_53:
[----:B------:R-:W-:Y:S05]  /*29e0*/  BSYNC B0 ;  /* 0x0000000000007941 */ /* 0x000fea0003800000 */
.L_x_52:
        /* <DEDUP_REMOVED lines=54> */
.L_x_55:
[----:B------:R-:W-:Y:S05]  /*2d50*/  BSYNC B0 ;  /* 0x0000000000007941 */ /* 0x000fea0003800000 */
.L_x_54:
        /* <DEDUP_REMOVED lines=44> */
.L_x_57:
[----:B------:R-:W-:Y:S05]  /*3020*/  BSYNC B0 ;  /* 0x0000000000007941 */ /* 0x000fea0003800000 */
.L_x_56:
        /* <DEDUP_REMOVED lines=39> */
.L_x_59:
[----:B------:R-:W-:Y:S05]  /*32a0*/  BSYNC B0 ;  /* 0x0000000000007941 */ /* 0x000fea0003800000 */
.L_x_58:
        /* <DEDUP_REMOVED lines=42> */
.L_x_61:
[----:B------:R-:W-:Y:S05]  /*3550*/  BSYNC B0 ;  /* 0x0000000000007941 */ /* 0x000fea0003800000 */
.L_x_60:
        /* <DEDUP_REMOVED lines=61> */
.L_x_63:
[----:B------:R-:W-:Y:S05]  /*3930*/  BSYNC B0 ;  /* 0x0000000000007941 */ /* 0x000fea0003800000 */
.L_x_62:
        /* <DEDUP_REMOVED lines=54> */
[----:B------:R-:W-:Y:S01]  /*3ca0*/  ULDC UR20, c[0x0][0x2dc] ;  /* 0x0000b70000147ab9 */ /* 0x000fe20000000800 */
[----:B------:R-:W-:Y:S02]  /*3cb0*/  UIADD3 UR18, UR18, -UR19, URZ ;  /* 0x8000001312127290 */ /* 0x000fe4000fffe03f */
[----:B------:R1:W1:Y:S01]  /*3cc0*/  LDSM.16.M88.4 R164, [R180+0x16000] ;  /* 0x01600000b4a4783b */ /* 0x0002620000000200 */
[----:B------:R-:W-:Y:S01]  /*3cd0*/  ULDC UR14, c[0x0][0x39c] ;  /* 0x0000e700000e7ab9 */ /* 0x000fe20000000800 */
[----:B------:R-:W-:Y:S02]  /*3ce0*/  ULDC UR17, c[0x0][0x2ec] ;  /* 0x0000bb0000117ab9 */ /* 0x000fe40000000800 */
        /* <DEDUP_REMOVED lines=13> */
.L_x_66:
[----:B------:R-:W0:Y:S01]  /*3dc0*/  LDGDEPBAR ;  /* 0x00000000000079af */ /* 0x000e220000000000 */
[----:B-1----:R-:W-:Y:S01]  /*3dd0*/  LEA R0, R234, UR4, 0x1 ;  /* 0x00000004ea007c11 */ /* 0x002fe2000f8e08ff */
[----:B------:R-:W-:Y:S01]  /*3de0*/  USHF.L.U32 UR12, UR23, 0x5, URZ ;  /* 0x00000005170c7899 */ /* 0x000fe2000800063f */
[----:B-----5:R-:W-:Y:S01]  /*3df0*/  FSETP.NEU.FTZ.AND P1, PT, R245, -INF , PT ;  /* 0xff800000f500780b */ /* 0x020fe20003f3d000 */
[----:B------:R-:W2:Y:S01]  /*3e00*/  LDL R69, [R1] ;  /* 0x0000000001457983 */ /* 0x000ea20000100800 */
[----:B------:R-:W-:Y:S02]  /*3e10*/  USHF.L.U32 UR13, UR5, 0x6, URZ ;  /* 0x00000006050d7899 */ /* 0x000fe4000800063f */
[----:B------:R-:W-:Y:S01]  /*3e20*/  UIADD3 UR15, UR12, 0x20, URZ ;  /* 0x000000200c0f7890 */ /* 0x000fe2000fffe03f */
[----:B------:R-:W3:Y:S01]  /*3e30*/  LDL R68, [R1+0x4] ;  /* 0x0000040001447983 */ /* 0x000ee20000100800 */
[----:B------:R-:W-:Y:S02]  /*3e40*/  UISETP.GE.AND UP0, UPT, UR13, UR18, UPT ;  /* 0x000000120d00728c */ /* 0x000fe4000bf06270 */
        /* <DEDUP_REMOVED lines=65> */
[----:B---3--:R-:W-:Y:S02]  /*4260*/  @!P0 IADD3 R0, R68, UR12, RZ ;  /* 0x0000000c44008c10 */ /* 0x008fe4000fffe0ff */
[----:B------:R-:W-:Y:S10]  /*4270*/  MOV R68, 0x8 ;  /* 0x0000000800447802 */ /* 0x000ff40000000f00 */
        /* <DEDUP_REMOVED lines=11> */
[----:B------:R-:W-:Y:S11]  /*4330*/  HMMA.16816.F32 R8, R48, R54, R8 ;  /* 0x000000363008723c */ /* 0x000ff60000001808 */
[----:B------:R-:W-:Y:S07]  /*4340*/  @!UPT UIADD3 URZ, URZ, URZ, URZ ;  /* 0x0000003f3f3ff290 */ /* 0x000fee000fffe03f */
[C---:B--2---:R-:W-:Y:S06]  /*4350*/  HMMA.16816.F32 R4, R56.reuse, R60, R4 ;  /* 0x0000003c3804723c */ /* 0x044fec0000001804 */
[----:B------:R-:W-:Y:S11]  /*4360*/  HMMA.16816.F32 R8, R56, R62, R8 ;  /* 0x0000003e3808723c */ /* 0x000ff60000001808 */
[----:B------:R-:W-:Y:S07]  /*4370*/  @!UPT UIADD3 URZ, URZ, URZ, URZ ;  /* 0x0000003f3f3ff290 */ /* 0x000fee000fffe03f */
[C---:B-1----:R-:W-:Y:S06]  /*4380*/  HMMA.16816.F32 R4, R44.reuse, R64, R4 ;  /* 0x000000402c04723c */ /* 0x042fec0000001804 */
[----:B------:R-:W-:Y:S11]  /*4390*/  HMMA.16816.F32 R8, R44, R66, R8 ;  /* 0x000000422c08723c */ /* 0x000ff60000001808 */
[----:B------:R-:W-:Y:S07]  /*43a0*/  @!UPT UIADD3 URZ, URZ, URZ, URZ ;  /* 0x0000003f3f3ff290 */ /* 0x000fee000fffe03f */
[----:B------:R-:W-:Y:S01]  /*43b0*/  FMUL.FTZ R6, R6, UR14 ;  /* 0x0000000e06067c20 */ /* 0x000fe20008410000 */
[----:B------:R-:W-:Y:S01]  /*43c0*/  FMUL.FTZ R7, R7, UR14 ;  /* 0x0000000e07077c20 */ /* 0x000fe20008410000 */
[----:B------:R-:W-:Y:S01]  /*43d0*/  FMUL.FTZ R5, R5, UR14 ;  /* 0x0000000e05057c20 */ /* 0x000fe20008410000 */
[----:B------:R-:W-:Y:S01]  /*43e0*/  FMUL.FTZ R4, R4, UR14 ;  /* 0x0000000e04047c20 */ /* 0x000fe20008410000 */
[----:B------:R1:W-:Y:S02]  /*43f0*/  MUFU.TANH R56, R6 ;  /* 0x0000000600387308 */ /* 0x0003e40000002400 */
[----:B------:R-:W-:Y:S01]  /*4400*/  FMUL.FTZ R10, R10, UR14 ;  /* 0x0000000e0a0a7c20 */ /* 0x000fe20008410000 */
[----:B------:R-:W-:Y:S01]  /*4410*/  FMUL.FTZ R8, R8, UR14 ;  /* 0x0000000e08087c20 */ /* 0x000fe20008410000 */
[----:B------:R-:W-:Y:S01]  /*4420*/  FMUL.FTZ R9, R9, UR14 ;  /* 0x0000000e09097c20 */ /* 0x000fe20008410000 */
[----:B------:R-:W-:Y:S05]  /*4430*/  FMUL.FTZ R11, R11, UR14 ;  /* 0x0000000e0b0b7c20 */ /* 0x000fea0008410000 */
[----:B------:R2:W-:Y:S10]  /*4440*/  MUFU.TANH R61, R7 ;  /* 0x00000007003d7308 */ /* 0x0005f40000002400 */
[----:B------:R3:W-:Y:S01]  /*4450*/  MUFU.TANH R55, R5 ;  /* 0x0000000500377308 */ /* 0x0007e20000002400 */
[----:B-1----:R-:W-:Y:S09]  /*4460*/  @!P0 IADD3 R6, R69, UR13, RZ ;  /* 0x0000000d45068c10 */ /* 0x002ff2000fffe0ff */
[----:B------:R-:W1:Y:S01]  /*4470*/  MUFU.TANH R58, R4 ;  /* 0x00000004003a7308 */ /* 0x000e620000002400 */
[C---:B--2---:R-:W-:Y:S02]  /*4480*/  @!P0 VIMNMX R7, R6.reuse, UR19, PT ;  /* 0x0000001306078c48 */ /* 0x044fe4000bfe0100 */
[----:B------:R-:W-:Y:S02]  /*4490*/  @!P0 VIADDMNMX R6, R6, R68, UR19, PT ;  /* 0x0000001306068e46 */ /* 0x000fe4000b800144 */
[-C--:B------:R-:W-:Y:S05]  /*44a0*/  @!P0 ISETP.GE.AND P2, PT, R0, R7.reuse, PT ;  /* 0x000000070000820c */ /* 0x080fea0003f46270 */
[----:B------:R2:W-:Y:S01]  /*44b0*/  MUFU.TANH R59, R10 ;  /* 0x0000000a003b7308 */ /* 0x0005e20000002400 */
[----:B---3--:R-:W-:Y:S05]  /*44c0*/  FMUL.FTZ R5, R245, 1.4426950216293334961 ;  /* 0x3fb8aa3bf5057820 */ /* 0x008fea0000410000 */
[----:B------:R-:W-:Y:S04]  /*44d0*/  FSEL R5, R5, RZ, P1 ;  /* 0x000000ff05057208 */ /* 0x000fe80000800000 */
[----:B------:R3:W-:Y:S01]  /*44e0*/  MUFU.TANH R54, R8 ;  /* 0x0000000800367308 */ /* 0x0007e20000002400 */
[----:B-1----:R-:W-:Y:S02]  /*44f0*/  MOV R4, R58 ;  /* 0x0000003a00047202 */ /* 0x002fe40000000f00 */
[----:B------:R-:W-:Y:S02]  /*4500*/  @!P0 FSEL R4, R58, -INF , !P2 ;  /* 0xff8000003a048808 */ /* 0x000fe40005000000 */
[----:B------:R-:W-:Y:S03]  /*4510*/  FSETP.NEU.FTZ.AND P2, PT, R246, -INF , PT ;  /* 0xff800000f600780b */ /* 0x000fe60003f5d000 */
[--C-:B------:R-:W-:Y:S02]  /*4520*/  FFMA.FTZ R4, R4, UR17, -R5.reuse ;  /* 0x0000001104047c23 */ /* 0x100fe40008010805 */
[----:B------:R1:W4:Y:S01]  /*4530*/  MUFU.TANH R60, R9 ;  /* 0x00000009003c7308 */ /* 0x0003220000002400 */
[----:B--2---:R-:W-:Y:S04]  /*4540*/  @!P0 IADD3 R10, R0, 0x1, RZ ;  /* 0x00000001000a8810 */ /* 0x004fe80007ffe0ff */
[----:B------:R-:W-:Y:S05]  /*4550*/  @!P0 ISETP.GE.AND P1, PT, R10, R7, PT ;  /* 0x000000070a00820c */ /* 0x000fea0003f26270 */
[----:B------:R2:W-:Y:S01]  /*4560*/  MUFU.EX2 R66, R4 ;  /* 0x0000000400427308 */ /* 0x0005e20000000800 */
[----:B---3--:R-:W-:Y:S02]  /*4570*/  MOV R8, R55 ;  /* 0x0000003700087202 */ /* 0x008fe40000000f00 */
[----:B------:R-:W-:Y:S02]  /*4580*/  @!P0 FSEL R8, R55, -INF , !P1 ;  /* 0xff80000037088808 */ /* 0x000fe40004800000 */
[----:B------:R-:W-:Y:S03]  /*4590*/  @!P0 ISETP.GE.AND P1, PT, R0, R6, PT ;  /* 0x000000060000820c */ /* 0x000fe60003f26270 */
[--C-:B------:R-:W-:Y:S01]  /*45a0*/  FFMA.FTZ R8, R8, UR17, -R5.reuse ;  /* 0x0000001108087c23 */ /* 0x100fe20008010805 */
[----:B-1----:R-:W-:Y:S01]  /*45b0*/  MOV R9, R56 ;  /* 0x0000003800097202 */ /* 0x002fe20000000f00 */
[----:B------:R-:W-:Y:S01]  /*45c0*/  MUFU.TANH R57, R11 ;  /* 0x0000000b00397308 */ /* 0x000fe20000002400 */
[----:B------:R-:W-:Y:S02]  /*45d0*/  @!P0 FSEL R9, R56, -INF , !P1 ;  /* 0xff80000038098808 */ /* 0x000fe40004800000 */
[-C--:B------:R-:W-:Y:S01]  /*45e0*/  @!P0 ISETP.GE.AND P1, PT, R10, R6.reuse, PT ;  /* 0x000000060a00820c */ /* 0x080fe20003f26270 */
[----:B--2---:R-:W-:Y:S06]  /*45f0*/  FMUL.FTZ R4, R246, 1.4426950216293334961 ;  /* 0x3fb8aa3bf6047820 */ /* 0x004fec0000410000 */
[----:B------:R1:W2:Y:S01]  /*4600*/  MUFU.EX2 R64, R8 ;  /* 0x0000000800407308 */ /* 0x0002a20000000800 */
[----:B------:R-:W-:Y:S05]  /*4610*/  FSEL R4, R4, RZ, P2 ;  /* 0x000000ff04047208 */ /* 0x000fea0001000000 */
[--C-:B------:R-:W-:Y:S01]  /*4620*/  FFMA.FTZ R10, R9, UR17, -R4.reuse ;  /* 0x00000011090a7c23 */ /* 0x100fe20008010804 */
[----:B------:R-:W-:Y:S03]  /*4630*/  @!P0 IADD3 R9, R0, 0x8, RZ ;  /* 0x0000000800098810 */ /* 0x000fe60007ffe0ff */
[----:B------:R3:W-:Y:S01]  /*4640*/  MUFU.EX2 R69, R10 ;  /* 0x0000000a00457308 */ /* 0x0007e20000000800 */
[----:B------:R-:W-:Y:S02]  /*4650*/  @!P0 ISETP.GE.AND P2, PT, R9, R6, PT ;  /* 0x000000060900820c */ /* 0x000fe40003f46270 */
[----:B-1----:R-:W-:Y:S02]  /*4660*/  MOV R8, R61 ;  /* 0x0000003d00087202 */ /* 0x002fe40000000f00 */
[----:B------:R-:W-:Y:S02]  /*4670*/  @!P0 FSEL R8, R61, -INF , !P1 ;  /* 0xff8000003d088808 */ /* 0x000fe40004800000 */
[-C--:B------:R-:W-:Y:S03]  /*4680*/  @!P0 ISETP.GE.AND P1, PT, R9, R7.reuse, PT ;  /* 0x000000070900820c */ /* 0x080fe60003f26270 */
[--C-:B------:R-:W-:Y:S01]  /*4690*/  FFMA.FTZ R11, R8, UR17, -R4.reuse ;  /* 0x00000011080b7c23 */ /* 0x100fe20008010804 */
[----:B------:R-:W-:Y:S02]  /*46a0*/  @!P0 IADD3 R8, R0, 0x9, RZ ;  /* 0x0000000900088810 */ /* 0x000fe40007ffe0ff */
[----:B----4-:R-:W-:Y:S01]  /*46b0*/  MOV R0, R60 ;  /* 0x0000003c00007202 */ /* 0x010fe20000000f00 */
[----:B------:R-:W1:Y:S01]  /*46c0*/  MUFU.EX2 R68, R11 ;  /* 0x0000000b00447308 */ /* 0x000e620000000800 */
[----:B---3--:R-:W-:Y:S02]  /*46d0*/  MOV R10, R54 ;  /* 0x00000036000a7202 */ /* 0x008fe40000000f00 */
[----:B------:R-:W-:Y:S02]  /*46e0*/  @!P0 FSEL R10, R54, -INF , !P1 ;  /* 0xff800000360a8808 */ /* 0x000fe40004800000 */
[----:B------:R-:W-:Y:S03]  /*46f0*/  @!P0 ISETP.GE.AND P1, PT, R8, R7, PT ;  /* 0x000000070800820c */ /* 0x000fe60003f26270 */
[--C-:B------:R-:W-:Y:S01]  /*4700*/  FFMA.FTZ R7, R10, UR17, -R5.reuse ;  /* 0x000000110a077c23 */ /* 0x100fe20008010805 */
[----:B------:R-:W-:Y:S02]  /*4710*/  @!P0 FSEL R0, R60, -INF , !P1 ;  /* 0xff8000003c008808 */ /* 0x000fe40004800000 */
[----:B------:R-:W-:Y:S01]  /*4720*/  @!P0 ISETP.GE.AND P1, PT, R8, R6, PT ;  /* 0x000000060800820c */ /* 0x000fe20003f26270 */
[----:B------:R3:W-:Y:S01]  /*4730*/  MUFU.EX2 R63, R7 ;  /* 0x00000007003f7308 */ /* 0x0007e20000000800 */
[----:B--2---:R-:W-:Y:S01]  /*4740*/  F2FP.F16.F32.PACK_AB R6, R64, R66 ;  /* 0x000000424006723e */ /* 0x004fe200000000ff */
[----:B------:R-:W-:Y:S01]  /*4750*/  FFMA.FTZ R5, R0, UR17, -R5 ;  /* 0x0000001100057c23 */ /* 0x000fe20008010805 */
[----:B------:R-:W-:Y:S02]  /*4760*/  MOV R0, R57 ;  /* 0x0000003900007202 */ /* 0x000fe40000000f00 */
[----:B------:R-:W-:Y:S01]  /*4770*/  @!P0 FSEL R0, R57, -INF , !P1 ;  /* 0xff80000039008808 */ /* 0x000fe20004800000 */
[----:B------:R-:W-:Y:S04]  /*4780*/  STS [R249+0x15000], R6 ;  /* 0x01500006f9007388 */ /* 0x000fe80000000800 */
[----:B------:R2:W4:Y:S01]  /*4790*/  MUFU.EX2 R62, R5 ;  /* 0x00000005003e7308 */ /* 0x0005220000000800 */
[----:B---3--:R-:W-:Y:S02]  /*47a0*/  MOV R7, R59 ;  /* 0x0000003b00077202 */ /* 0x008fe40000000f00 */
[----:B------:R-:W-:Y:S02]  /*47b0*/  @!P0 FSEL R7, R59, -INF , !P2 ;  /* 0xff8000003b078808 */ /* 0x000fe40005000000 */
[----:B------:R-:W-:Y:S02]  /*47c0*/  IADD3 R52, P0, R248, UR11, RZ ;  /* 0x0000000bf8347c10 */ /* 0x000fe4000ff1e0ff */
[----:B------:R-:W-:Y:S01]  /*47d0*/  PLOP3.LUT P2, PT, PT, PT, UP2, 0x80, 0x0 ;  /* 0x000000000000781c */ /* 0x000fe20003f4f028 */
[--C-:B--2---:R-:W-:Y:S01]  /*47e0*/  FFMA.FTZ R5, R7, UR17, -R4.reuse ;  /* 0x0000001107057c23 */ /* 0x104fe20008010804 */
[----:B------:R-:W-:Y:S01]  /*47f0*/  FFMA.FTZ R4, R0, UR17, -R4 ;  /* 0x0000001100047c23 */ /* 0x000fe20008010804 */
[----:B------:R-:W-:Y:S02]  /*4800*/  IADD3.X R53, R247, UR10, RZ, P0, !PT ;  /* 0x0000000af7357c10 */ /* 0x000fe400087fe4ff */
[----:B------:R1:W-:Y:S01]  /*4810*/  MUFU.EX2 R67, R5 ;  /* 0x0000000500437308 */ /* 0x0003e20000000800 */
[----:B------:R-:W-:Y:S09]  /*4820*/  P2R R240, PR, RZ, 0x4 ;  /* 0x00000004fff07803 */ /* 0x000ff20000000000 */
[----:B------:R4:W2:Y:S01]  /*4830*/  MUFU.EX2 R65, R4 ;  /* 0x0000000400417308 */ /* 0x0008a20000000800 */
[----:B-1----:R-:W-:Y:S05]  /*4840*/  F2FP.F16.F32.PACK_AB R5, R68, R69 ;  /* 0x000000454405723e */ /* 0x002fea00000000ff */
[----:B------:R-:W-:Y:S01]  /*4850*/  STS [R252+0x15000], R5 ;  /* 0x01500005fc007388 */ /* 0x000fe20000000800 */
[----:B----4-:R-:W-:Y:S02]  /*4860*/  F2FP.F16.F32.PACK_AB R4, R62, R63 ;  /* 0x0000003f3e04723e */ /* 0x010fe400000000ff */
[----:B--2---:R-:W-:Y:S03]  /*4870*/  F2FP.F16.F32.PACK_AB R0, R65, R67 ;  /* 0x000000434100723e */ /* 0x004fe600000000ff */
[----:B------:R-:W-:Y:S04]  /*4880*/  STS [R250+0x15000], R4 ;  /* 0x01500004fa007388 */ /* 0x000fe80000000800 */
        /* <DEDUP_REMOVED lines=65> */
[----:B------:R-:W-:Y:S07]  /*4ca0*/  HMMA.16816.F32 R8, R44, R194, R8 ;  /* 0x000000c22c08723c */ /* 0x000fee0000001808 */
[----:B------:R-:W-:Y:S04]  /*4cb0*/  FFMA.FTZ R44, -R54, R54, 1 ;  /* 0x3f800000362c7423 */ /* 0x000fe80000010136 */
[----:B------:R-:W-:Y:S07]  /*4cc0*/  FMUL.FTZ R44, R44, UR14 ;  /* 0x0000000e2c2c7c20 */ /* 0x000fee0008410000 */
[C---:B------:R-:W-:Y:S01]  /*4cd0*/  FADD.FTZ R4, -R0.reuse, R4 ;  /* 0x0000000400047221 */ /* 0x040fe20000010100 */
[----:B------:R-:W-:Y:S01]  /*4ce0*/  FADD.FTZ R5, -R0, R5 ;  /* 0x0000000500057221 */ /* 0x000fe20000010100 */
[----:B--2---:R-:W-:Y:S03]  /*4cf0*/  FADD.FTZ R7, -R52, R7 ;  /* 0x0000000734077221 */ /* 0x004fe60000010100 */
[----:B------:R-:W-:Y:S01]  /*4d00*/  FMUL.FTZ R5, R64, R5 ;  /* 0x0000000540057220 */ /* 0x000fe20000410000 */
[C---:B------:R-:W-:Y:S01]  /*4d10*/  FADD.FTZ R8, -R0.reuse, R8 ;  /* 0x0000000800087221 */ /* 0x040fe20000010100 */
[----:B------:R-:W-:Y:S01]  /*4d20*/  FADD.FTZ R46, -R0, R9 ;  /* 0x00000009002e7221 */ /* 0x000fe20000010100 */
[----:B------:R-:W-:Y:S01]  /*4d30*/  FMUL.FTZ R0, R66, R4 ;  /* 0x0000000442007220 */ /* 0x000fe20000410000 */
[----:B------:R-:W-:Y:S01]  /*4d40*/  FFMA.FTZ R9, -R58, R58, 1 ;  /* 0x3f8000003a097423 */ /* 0x000fe2000001013a */
[----:B------:R-:W-:Y:S01]  /*4d50*/  FFMA.FTZ R4, -R55, R55, 1 ;  /* 0x3f80000037047423 */ /* 0x000fe20000010137 */
[----:B------:R-:W-:Y:S01]  /*4d60*/  FADD.FTZ R45, -R52, R11 ;  /* 0x0000000b342d7221 */ /* 0x000fe20000010100 */
[----:B------:R-:W-:Y:S01]  /*4d70*/  FMUL.FTZ R8, R63, R8 ;  /* 0x000000083f087220 */ /* 0x000fe20000410000 */
[----:B------:R-:W-:Y:S01]  /*4d80*/  FMUL.FTZ R9, R9, UR14 ;  /* 0x0000000e09097c20 */ /* 0x000fe20008410000 */
[----:B------:R-:W-:Y:S01]  /*4d90*/  FMUL.FTZ R4, R4, UR14 ;  /* 0x0000000e04047c20 */ /* 0x000fe20008410000 */
[----:B------:R-:W-:Y:S01]  /*4da0*/  FMUL.FTZ R46, R62, R46 ;  /* 0x0000002e3e2e7220 */ /* 0x000fe20000410000 */
[----:B------:R-:W-:Y:S01]  /*4db0*/  FMUL.FTZ R44, R8, R44 ;  /* 0x0000002c082c7220 */ /* 0x000fe20000410000 */
[----:B------:R-:W-:Y:S01]  /*4dc0*/  FMUL.FTZ R9, R0, R9 ;  /* 0x0000000900097220 */ /* 0x000fe20000410000 */
[----:B------:R-:W-:Y:S01]  /*4dd0*/  FMUL.FTZ R4, R5, R4 ;  /* 0x0000000405047220 */ /* 0x000fe20000410000 */
[----:B------:R-:W-:Y:S01]  /*4de0*/  FADD.FTZ R0, -R52, R6 ;  /* 0x0000000634007221 */ /* 0x000fe20000010100 */
[----:B------:R-:W-:Y:S01]  /*4df0*/  FFMA.FTZ R5, -R56, R56, 1 ;  /* 0x3f80000038057423 */ /* 0x000fe20000010138 */
[----:B------:R-:W-:Y:S01]  /*4e00*/  FADD.FTZ R6, -R52, R10 ;  /* 0x0000000a34067221 */ /* 0x000fe20000010100 */
[----:B------:R-:W-:Y:S01]  /*4e10*/  FMUL.FTZ R10, R68, R7 ;  /* 0x00000007440a7220 */ /* 0x000fe20000410000 */
[----:B------:R-:W-:Y:S01]  /*4e20*/  FMUL.FTZ R0, R69, R0 ;  /* 0x0000000045007220 */ /* 0x000fe20000410000 */
[----:B------:R-:W-:Y:S01]  /*4e30*/  FMUL.FTZ R5, R5, UR14 ;  /* 0x0000000e05057c20 */ /* 0x000fe20008410000 */
[----:B------:R-:W-:Y:S01]  /*4e40*/  FMUL.FTZ R11, R67, R6 ;  /* 0x00000006430b7220 */ /* 0x000fe20000410000 */
[----:B------:R-:W-:Y:S01]  /*4e50*/  FFMA.FTZ R6, -R60, R60, 1 ;  /* 0x3f8000003c067423 */ /* 0x000fe2000001013c */
[----:B------:R-:W-:Y:S01]  /*4e60*/  FFMA.FTZ R8, -R59, R59, 1 ;  /* 0x3f8000003b087423 */ /* 0x000fe2000001013b */
[----:B------:R-:W-:Y:S01]  /*4e70*/  FMUL.FTZ R5, R0, R5 ;  /* 0x0000000500057220 */ /* 0x000fe20000410000 */
[----:B------:R-:W-:Y:S01]  /*4e80*/  FFMA.FTZ R0, -R61, R61, 1 ;  /* 0x3f8000003d007423 */ /* 0x000fe2000001013d */
[----:B------:R-:W-:Y:S01]  /*4e90*/  FFMA.FTZ R7, -R57, R57, 1 ;  /* 0x3f80000039077423 */ /* 0x000fe20000010139 */
[----:B------:R-:W-:Y:S01]  /*4ea0*/  FMUL.FTZ R6, R6, UR14 ;  /* 0x0000000e06067c20 */ /* 0x000fe20008410000 */
[----:B------:R-:W-:Y:S01]  /*4eb0*/  F2FP.F16.F32.PACK_AB R4, R4, R9 ;  /* 0x000000090404723e */ /* 0x000fe200000000ff */
[----:B------:R-:W-:Y:S01]  /*4ec0*/  FMUL.FTZ R0, R0, UR14 ;  /* 0x0000000e00007c20 */ /* 0x000fe20008410000 */
[----:B------:R-:W-:Y:S01]  /*4ed0*/  FMUL.FTZ R45, R65, R45 ;  /* 0x0000002d412d7220 */ /* 0x000fe20000410000 */
[----:B------:R-:W-:Y:S01]  /*4ee0*/  FMUL.FTZ R6, R46, R6 ;  /* 0x000000062e067220 */ /* 0x000fe20000410000 */
[----:B------:R-:W-:Y:S01]  /*4ef0*/  FMUL.FTZ R8, R8, UR14 ;  /* 0x0000000e08087c20 */ /* 0x000fe20008410000 */
[----:B------:R-:W-:Y:S01]  /*4f00*/  FMUL.FTZ R0, R10, R0 ;  /* 0x000000000a007220 */ /* 0x000fe20000410000 */
[----:B------:R-:W-:Y:S01]  /*4f10*/  FMUL.FTZ R7, R7, UR14 ;  /* 0x0000000e07077c20 */ /* 0x000fe20008410000 */
[----:B------:R-:W-:Y:S01]  /*4f20*/  STS [R249+0x14000], R4 ;  /* 0x01400004f9007388 */ /* 0x000fe20000000800 */
[----:B------:R-:W-:Y:S01]  /*4f30*/  FMUL.FTZ R8, R11, R8 ;  /* 0x000000080b087220 */ /* 0x000fe20000410000 */
[----:B------:R-:W-:Y:S01]  /*4f40*/  F2FP.F16.F32.PACK_AB R6, R6, R44 ;  /* 0x0000002c0606723e */ /* 0x000fe200000000ff */
[----:B------:R-:W-:Y:S01]  /*4f50*/  FMUL.FTZ R7, R45, R7 ;  /* 0x000000072d077220 */ /* 0x000fe20000410000 */
[----:B------:R-:W-:Y:S04]  /*4f60*/  F2FP.F16.F32.PACK_AB R0, R0, R5 ;  /* 0x000000050000723e */ /* 0x000fe800000000ff */
[----:B------:R-:W-:Y:S01]  /*4f70*/  F2FP.F16.F32.PACK_AB R5, R7, R8 ;  /* 0x000000080705723e */ /* 0x000fe200000000ff */
[----:B------:R1:W-:Y:S04]  /*4f80*/  STS [R252+0x14000], R0 ;  /* 0x01400000fc007388 */ /* 0x0003e80000000800 */
        /* <DEDUP_REMOVED lines=117> */
.L_x_64:
        /* <DEDUP_REMOVED lines=385> */
.L_x_65:
        /* <DEDUP_REMOVED lines=9> */
[----:B------:R-:W-:Y:S01]  /*6f80*/  FMUL.FTZ R100, R100, UR5 ;  /* 0x0000000564647c20 */ /* 0x000fe20008410000 */
        /* <DEDUP_REMOVED lines=31> */
[CC--:B------:R-:W-:Y:S01]  /*7180*/  LEA.HI R6, R21.reuse, R48.reuse, RZ, 0x2 ;  /* 0x0000003015067211 */ /* 0x0c0fe200078f10ff */
        /* <DEDUP_REMOVED lines=8> */
[----:B------:R-:W-:Y:S01]  /*7210*/  UISETP.NE.AND UP0, UPT, UR36, -0x1, UPT ;  /* 0xffffffff2400788c */ /* 0x000fe2000bf05270 */
[----:B------:R-:W-:-:S02]  /*7220*/  LEA.HI R0, R0, R5, RZ, 0x3 ;  /* 0x0000000500007211 */ /* 0x000fc400078f18ff */
[----:B------:R-:W-:Y:S02]  /*7230*/  F2FP.F16.F32.PACK_AB R24, R25, R24 ;  /* 0x000000181918723e */ /* 0x000fe400000000ff */
        /* <DEDUP_REMOVED lines=16> */
[----:B------:R-:W-:Y:S01]  /*7340*/  SHF.R.U32.HI R5, RZ, 0x3, R0 ;  /* 0x00000003ff057819 */ /* 0x000fe20000011600 */
[----:B------:R-:W-:Y:S01]  /*7350*/  @UP0 UIMAD.WIDE.U32 UR8, UR5, UR16, URZ ;  /* 0x00000010050802a5 */ /* 0x000fe2000f8e003f */
[----:B------:R-:W-:Y:S01]  /*7360*/  F2FP.F16.F32.PACK_AB R34, R35, R34 ;  /* 0x000000222322723e */ /* 0x000fe200000000ff */
[----:B------:R-:W-:Y:S01]  /*7370*/  @UP0 UIMAD UR5, UR5, UR17, URZ ;  /* 0x00000011050502a4 */ /* 0x000fe2000f8e023f */
[----:B------:R-:W-:-:S02]  /*7380*/  LOP3.LUT R5, R5, R0, R6, 0x1e, !PT ;  /* 0x0000000005057212 */ /* 0x000fc400078e1e06 */
[----:B------:R-:W-:Y:S01]  /*7390*/  F2FP.F16.F32.PACK_AB R40, R41, R40 ;  /* 0x000000282928723e */ /* 0x000fe200000000ff */
[----:B------:R-:W-:Y:S01]  /*73a0*/  @UP0 UIADD3 UR18, UR9, UR5, URZ ;  /* 0x0000000509120290 */ /* 0x000fe2000fffe03f */
[----:B------:R-:W-:Y:S01]  /*73b0*/  F2FP.F16.F32.PACK_AB R42, R43, R42 ;  /* 0x0000002a2b2a723e */ /* 0x000fe200000000ff */
[----:B------:R-:W-:Y:S01]  /*73c0*/  IMAD.IADD R0, R4, 0x1, R5 ;  /* 0x0000000104007824 */ /* 0x000fe200078e0205 */
[----:B------:R-:W-:Y:S01]  /*73d0*/  F2FP.F16.F32.PACK_AB R36, R37, R36 ;  /* 0x000000242524723e */ /* 0x000fe200000000ff */
[----:B------:R-:W-:Y:S01]  /*73e0*/  @UP0 UMOV UR15, UR8 ;  /* 0x00000008000f0c82 */ /* 0x000fe20008000000 */
        /* <DEDUP_REMOVED lines=14> */
[----:B------:R-:W-:Y:S01]  /*74d0*/  LEA R0, R0, UR61, 0x1 ;  /* 0x0000003d00007c11 */ /* 0x000fe2000f8e08ff */
[----:B------:R-:W-:Y:S01]  /*74e0*/  BAR.SYNC.DEFER_BLOCKING 0x0 ;  /* 0x0000000000007b1d */ /* 0x000fe20000010000 */
[----:B------:R-:W-:-:S02]  /*74f0*/  F2FP.F16.F32.PACK_AB R6, R131, R130 ;  /* 0x000000828306723e */ /* 0x000fc400000000ff */
[----:B------:R-:W-:Y:S02]  /*7500*/  F2FP.F16.F32.PACK_AB R5, R125, R124 ;  /* 0x0000007c7d05723e */ /* 0x000fe400000000ff */
[----:B------:R-:W-:Y:S02]  /*7510*/  F2FP.F16.F32.PACK_AB R4, R127, R126 ;  /* 0x0000007e7f04723e */ /* 0x000fe400000000ff */
[----:B------:R-:W-:Y:S01]  /*7520*/  PLOP3.LUT P0, PT, PT, PT, UP0, 0x80, 0x0 ;  /* 0x000000000000781c */ /* 0x000fe20003f0f008 */
        /* <DEDUP_REMOVED lines=46> */
.L_x_67:
        /* <DEDUP_REMOVED lines=20> */
.L_x_68:
        /* <DEDUP_REMOVED lines=51> */
.L_x_70:
[----:B------:R-:W-:Y:S05]  /*7c80*/  BSYNC B0 ;  /* 0x0000000000007941 */ /* 0x000fea0003800000 */
.L_x_69:
        /* <DEDUP_REMOVED lines=30> */
.L_x_51:
[----:B------:R-:W-:Y:S05]  /*7e70*/  BSYNC B1 ;  /* 0x0000000000017941 */ /* 0x000fea0003800000 */
.L_x_41:
[----:B------:R-:W-:Y:S02]  /*7e80*/  ULDC UR5, c[0x0][0xc] ;  /* 0x0000030000057ab9 */ /* 0x000fe40000000800 */
[----:B------:R-:W-:-:S04]  /*7e90*/  UIADD3 UR23, UR5, UR23, URZ ;  /* 0x0000001705177290 */ /* 0x000fc8000fffe03f */
[----:B------:R-:W-:-:S06]  /*7ea0*/  UISETP.GE.AND UP0, UPT, UR23, UR60, UPT ;  /* 0x0000003c1700728c */ /* 0x000fcc000bf06270 */
[----:B------:R-:W-:-:S13]  /*7eb0*/  PLOP3.LUT P0, PT, PT, PT, UP0, 0x80, 0x0 ;  /* 0x000000000000781c */ /* 0x000fda0003f0f008 */
[----:B------:R-:W-:Y:S05]  /*7ec0*/  @P0 BRA `(.L_x_71) ;  /* 0x0000000000040947 */ /* 0x000fea0003800000 */
[----:B------:R-:W-:Y:S05]  /*7ed0*/  BRA `(.L_x_72) ;  /* 0xffffff8800f47947 */ /* 0x000fea000383ffff */
.L_x_71:
[----:B------:R-:W-:Y:S05]  /*7ee0*/  EXIT ;  /* 0x000000000000794d */ /* 0x000fea0003800000 */
.L_x_73:
        /* <DEDUP_REMOVED lines=9> */
.L_x_1031:


//--------------------- .text._ZN5flash44flash_bwd_dq_dk_dv_loop_seqk_parallel_kernelI23Flash_bwd_kernel_traitsILi256ELi64ELi32ELi8ELi4ELi1ELi2ELb1ELb1EN7cutlass6half_tE19Flash_kernel_traitsILi256ELi64ELi32ELi8ES3_EELb0ELb1ELb0ELb0ELb0ELb1ELb0EEEvNS_16Flash_bwd_paramsE --------------------------
	.section	.text._ZN5flash44flash_bwd_dq_dk_dv_loop_seqk_parallel_kernelI23Flash_bwd_kernel_traitsILi256ELi64ELi32ELi8ELi4ELi1ELi2ELb1ELb1EN7cutlass6half_tE19Flash_kernel_traitsILi256ELi64ELi32ELi8ES3_EELb0ELb1ELb0ELb0ELb0ELb1ELb0EEEvNS_16Flash_bwd_paramsE,"ax",@progbits
	.align	128
        .global         _ZN5flash44flash_bwd_dq_dk_dv_loop_seqk_parallel_kernelI23Flash_bwd_kernel_traitsILi256ELi64ELi32ELi8ELi4ELi1ELi2ELb1ELb1EN7cutlass6half_tE19Flash_kernel_traitsILi256ELi64ELi32ELi8ES3_EELb0ELb1ELb0ELb0ELb0ELb1ELb0EEEvNS_16Flash_bwd_paramsE
        .type           _ZN5flash44flash_bwd_dq_dk_dv_loop_seqk_parallel_kernelI23Flash_bwd_kernel_traitsILi256ELi64ELi32ELi8ELi4ELi1ELi2ELb1ELb1EN7cutlass6half_tE19Flash_kernel_traitsILi256ELi64ELi32ELi8ES3_EELb0ELb1ELb0ELb0ELb0ELb1ELb0EEEvNS_16Flash_bwd_paramsE,@function
        .size           _ZN5flash44flash_bwd_dq_dk_dv_loop_seqk_parallel_kernelI23Flash_bwd_kernel_traitsILi256ELi64ELi32ELi8ELi4ELi1ELi2ELb1ELb1EN7cutlass6half_tE19Flash_kernel_traitsILi256ELi64ELi32ELi8ES3_EELb0ELb1ELb0ELb0ELb0ELb1ELb0EEEvNS_16Flash_bwd_paramsE,(.L_x_1032 - _ZN5flash44flash_bwd_dq_dk_dv_loop_seqk_parallel_kernelI23Flash_bwd_kernel_traitsILi256ELi64ELi32ELi8ELi4ELi1ELi2ELb1ELb1EN7cutlass6half_tE19Flash_kernel_traitsILi256ELi64ELi32ELi8ES3_EELb0ELb1ELb0ELb0ELb0ELb1ELb0EEEvNS_16Flash_bwd_paramsE)
        .other          _ZN5flash44flash_bwd_dq_dk_dv_loop_seqk_parallel_kernelI23Flash_bwd_kernel_traitsILi256ELi64ELi32ELi8ELi4ELi1ELi2ELb1ELb1EN7cutlass6half_tE19Flash_kernel_traitsILi256ELi64ELi32ELi8ES3_EELb0ELb1ELb0ELb0ELb0ELb1ELb0EEEvNS_16Flash_bwd_paramsE,@"STO_CUDA_ENTRY STV_DEFAULT"
_ZN5flash44flash_bwd_dq_dk_dv_loop_seqk_parallel_kernelI23Flash_bwd_kernel_traitsILi256ELi64ELi32ELi8ELi4ELi1ELi2ELb1ELb1EN7cutlass6half_tE19Flash_kernel_traitsILi256ELi64ELi32ELi8ES3_EELb0ELb1ELb0ELb0ELb0ELb1ELb0EEEvNS_16Flash_bwd_paramsE:
.text._ZN5flash44flash_bwd_dq_dk_dv_loop_seqk_parallel_kernelI23Flash_bwd_kernel_traitsILi256ELi64ELi32ELi8ELi4ELi1ELi2ELb1ELb1EN7cutlass6half_tE19Flash_kernel_traitsILi256ELi64ELi32ELi8ES3_EELb0ELb1ELb0ELb0ELb0ELb1ELb0EEEvNS_16Flash_bwd_paramsE:
[----:B------:R-:W1:Y:S08]  /*0000*/  LDC R1, c[0x0][0x28] ;  /* 0x00000a00ff017b82 */ /* 0x000e700000000800 */
[----:B------:R-:W2:Y:S01]  /*0010*/  S2UR UR22, SR_CTAID.X ;  /* 0x00000000001679c3 */ /* 0x000ea20000002500 */
[----:B------:R-:W-:Y:S01]  /*0020*/  ULDC UR4, c[0x0][0x2c8] ;  /* 0x0000b20000047ab9 */ /* 0x000fe20000000800 */
[----:B-1----:R-:W-:Y:S01]  /*0030*/  VIADD R1, R1, 0xfffffff0 ;  /* 0xfffffff001017836 */ /* 0x002fe20000000000 */
[----:B------:R-:W-:-:S04]  /*0040*/  UIADD3 UR5, UR4, 0x1f, URZ ;  /* 0x0000001f04057890 */ /* 0x000fc8000fffe03f */
[----:B------:R-:W-:-:S04]  /*0050*/  USHF.R.S32.HI UR4, URZ, 0x1f, UR5 ;  /* 0x0000001f3f047899 */ /* 0x000fc80008011405 */
[----:B------:R-:W-:-:S04]  /*0060*/  ULEA.HI UR4, UR4, UR5, URZ, 0x5 ;  /* 0x0000000504047291 */ /* 0x000fc8000f8f283f */
[----:B------:R-:W-:-:S06]  /*0070*/  USHF.R.S32.HI UR6, URZ, 0x5, UR4 ;  /* 0x000000053f067899 */ /* 0x000fcc0008011404 */
[----:B------:R-:W-:Y:S01]  /*0080*/  MOV R0, UR6 ;  /* 0x0000000600007c02 */ /* 0x000fe20008000f00 */
[----:B--2---:R-:W-:-:S04]  /*0090*/  UISETP.GE.AND UP0, UPT, UR22, UR6, UPT ;  /* 0x000000061600728c */ /* 0x004fc8000bf06270 */
[----:B------:R1:W-:Y:S02]  /*00a0*/  STL [R1+0xc], R0 ;  /* 0x00000c0001007387 */ /* 0x0003e40000100800 */
[----:B------:R-:W-:-:S13]  /*00b0*/  PLOP3.LUT P0, PT, PT, PT, UP0, 0x80, 0x0 ;  /* 0x000000000000781c */ /* 0x000fda0003f0f008 */
[----:B------:R-:W-:Y:S05]  /*00c0*/  @P0 EXIT ;  /* 0x000000000000094d */ /* 0x000fea0003800000 */
[----:B------:R-:W2:Y:S01]  /*00d0*/  S2R R12, SR_TID.X ;  /* 0x00000000000c7919 */ /* 0x000ea20000002100 */
[----:B------:R-:W3:Y:S01]  /*00e0*/  S2UR UR54, SR_CTAID.Z ;  /* 0x00000000003679c3 */ /* 0x000ee20000002700 */
[----:B------:R-:W-:Y:S01]  /*00f0*/  UMOV UR5, 0x400 ;  /* 0x0000040000057882 */ /* 0x000fe20000000000 */
[----:B------:R-:W-:Y:S02]  /*0100*/  IMAD.MOV.U32 R224, RZ, RZ, 0x20 ;  /* 0x00000020ffe07424 */ /* 0x000fe400078e00ff */
[----:B------:R-:W-:Y:S02]  /*0110*/  IMAD.MOV.U32 R227, RZ, RZ, 0x40 ;  /* 0x00000040ffe37424 */ /* 0x000fe400078e00ff */
[----:B------:R-:W-:Y:S02]  /*0120*/  IMAD.MOV.U32 R250, RZ, RZ, 0x1c0 ;  /* 0x000001c0fffa7424 */ /* 0x000fe400078e00ff */
[----:B------:R-:W4:Y:S08]  /*0130*/  S2UR UR4, SR_CgaCtaId ;  /* 0x00000000000479c3 */ /* 0x000f300000008800 */
[----:B------:R-:W5:Y:S01]  /*0140*/  S2UR UR45, SR_CTAID.Y ;  /* 0x00000000002d79c3 */ /* 0x000f620000002600 */
[----:B---3--:R-:W-:Y:S01]  /*0150*/  USHF.R.S32.HI UR6, URZ, 0x1f, UR54 ;  /* 0x0000001f3f067899 */ /* 0x008fe20008011436 */
[----:B--2---:R-:W-:Y:S01]  /*0160*/  SHF.R.S32.HI R13, RZ, 0x1f, R12 ;  /* 0x0000001fff0d7819 */ /* 0x004fe2000001140c */
[----:B----4-:R-:W-:-:S03]  /*0170*/  ULEA UR4, UR4, UR5, 0x18 ;  /* 0x0000000504047291 */ /* 0x010fc6000f8ec03f */
[CC--:B------:R-:W-:Y:S01]  /*0180*/  LEA.HI R9, R13.reuse, R12.reuse, RZ, 0x4 ;  /* 0x0000000c0d097211 */ /* 0x0c0fe200078f20ff */
[----:B------:R-:W-:Y:S01]  /*0190*/  UIADD3 UR7, UR4, 0x14000, URZ ;  /* 0x0001400004077890 */ /* 0x000fe2000fffe03f */
[CC--:B------:R-:W-:Y:S02]  /*01a0*/  LEA.HI R17, R13.reuse, R12.reuse, RZ, 0x3 ;  /* 0x0000000c0d117211 */ /* 0x0c0fe400078f18ff */
[----:B------:R-:W-:Y:S01]  /*01b0*/  LEA.HI R10, R13, R12, RZ, 0x5 ;  /* 0x0000000c0d0a7211 */ /* 0x000fe200078f28ff */
[----:B-----5:R-:W-:Y:S01]  /*01c0*/  USHF.L.U32 UR5, UR45, 0x7, URZ ;  /* 0x000000072d057899 */ /* 0x020fe2000800063f */
[----:B------:R-:W-:Y:S02]  /*01d0*/  SHF.R.S32.HI R6, RZ, 0x4, R9 ;  /* 0x00000004ff067819 */ /* 0x000fe40000011409 */
[----:B-1----:R-:W-:Y:S02]  /*01e0*/  LOP3.LUT R0, R17, 0xfffffff8, RZ, 0xc0, !PT ;  /* 0xfffffff811007812 */ /* 0x002fe400078ec0ff */
[----:B------:R-:W-:-:S02]  /*01f0*/  SHF.R.S32.HI R2, RZ, 0x3, R17 ;  /* 0x00000003ff027819 */ /* 0x000fc40000011411 */
[----:B------:R-:W-:Y:S01]  /*0200*/  LOP3.LUT R3, R10, 0xffffffe0, RZ, 0xc0, !PT ;  /* 0xffffffe00a037812 */ /* 0x000fe200078ec0ff */
[----:B------:R-:W-:Y:S01]  /*0210*/  IMAD.IADD R0, R12, 0x1, -R0 ;  /* 0x000000010c007824 */ /* 0x000fe200078e0a00 */
[----:B------:R-:W-:Y:S01]  /*0220*/  LEA.HI R5, R9, R6, RZ, 0x1 ;  /* 0x0000000609057211 */ /* 0x000fe200078f08ff */
[----:B------:R-:W-:Y:S01]  /*0230*/  IMAD.SHL.U32 R2, R2, 0x40, RZ ;  /* 0x0000004002027824 */ /* 0x000fe200078e00ff */
[----:B------:R-:W-:Y:S01]  /*0240*/  LEA.HI R15, R13, R12, RZ, 0x2 ;  /* 0x0000000c0d0f7211 */ /* 0x000fe200078f10ff */
[----:B------:R-:W-:Y:S01]  /*0250*/  IMAD.IADD R3, R12, 0x1, -R3 ;  /* 0x000000010c037824 */ /* 0x000fe200078e0a03 */
[----:B------:R-:W-:Y:S01]  /*0260*/  LOP3.LUT R5, R5, 0xfffffffe, RZ, 0xc0, !PT ;  /* 0xfffffffe05057812 */ /* 0x000fe200078ec0ff */
[----:B------:R-:W-:Y:S01]  /*0270*/  IMAD.SHL.U32 R7, R0, 0x8, RZ ;  /* 0x0000000800077824 */ /* 0x000fe200078e00ff */
[--C-:B------:R-:W-:Y:S02]  /*0280*/  SHF.R.S32.HI R8, RZ, 0x2, R15.reuse ;  /* 0x00000002ff087819 */ /* 0x100fe4000001140f */
[----:B------:R-:W-:Y:S01]  /*0290*/  SHF.R.S32.HI R4, RZ, 0x1f, R15 ;  /* 0x0000001fff047819 */ /* 0x000fe2000001140f */
[----:B------:R-:W-:Y:S01]  /*02a0*/  IMAD.IADD R11, R6, 0x1, -R5 ;  /* 0x00000001060b7824 */ /* 0x000fe200078e0a05 */
[----:B------:R-:W-:-:S02]  /*02b0*/  LOP3.LUT R2, R2, 0x1c0, RZ, 0xc0, !PT ;  /* 0x000001c002027812 */ /* 0x000fc400078ec0ff */
[----:B------:R-:W-:Y:S02]  /*02c0*/  SHF.R.S32.HI R6, RZ, 0x1f, R3 ;  /* 0x0000001fff067819 */ /* 0x000fe40000011403 */
[----:B------:R-:W-:Y:S02]  /*02d0*/  LEA.HI R4, R4, R8, RZ, 0x3 ;  /* 0x0000000804047211 */ /* 0x000fe400078f18ff */
[----:B------:R-:W-:Y:S02]  /*02e0*/  LOP3.LUT R5, R2, 0x38, R7, 0xf8, !PT ;  /* 0x0000003802057812 */ /* 0x000fe400078ef807 */
[----:B------:R-:W-:Y:S02]  /*02f0*/  SHF.R.U32.HI R2, RZ, 0x3, R2 ;  /* 0x00000003ff027819 */ /* 0x000fe40000011602 */
[----:B------:R-:W-:Y:S01]  /*0300*/  LEA.HI R18, R6, R3, RZ, 0x2 ;  /* 0x0000000306127211 */ /* 0x000fe200078f10ff */
[----:B------:R-:W-:Y:S01]  /*0310*/  IMAD.SHL.U32 R3, R0, 0x40, RZ ;  /* 0x0000004000037824 */ /* 0x000fe200078e00ff */
[----:B------:R-:W-:-:S02]  /*0320*/  LOP3.LUT R4, R4, 0xfffffff8, RZ, 0xc0, !PT ;  /* 0xfffffff804047812 */ /* 0x000fc400078ec0ff */
[----:B------:R-:W-:Y:S01]  /*0330*/  LOP3.LUT R7, R5, R2, RZ, 0x3c, !PT ;  /* 0x0000000205077212 */ /* 0x000fe200078e3cff */
[C---:B------:R-:W-:Y:S01]  /*0340*/  IMAD.SHL.U32 R5, R0.reuse, 0x20, RZ ;  /* 0x0000002000057824 */ /* 0x040fe200078e00ff */
[----:B------:R-:W-:Y:S01]  /*0350*/  LOP3.LUT P4, RZ, R0, 0x2, RZ, 0xc0, !PT ;  /* 0x0000000200ff7812 */ /* 0x000fe2000788c0ff */
[----:B------:R-:W-:Y:S01]  /*0360*/  IMAD.IADD R8, R8, 0x1, -R4 ;  /* 0x0000000108087824 */ /* 0x000fe200078e0a04 */
[----:B------:R-:W-:Y:S01]  /*0370*/  LOP3.LUT P3, RZ, R0, 0x4, RZ, 0xc0, !PT ;  /* 0x0000000400ff7812 */ /* 0x000fe2000786c0ff */
[----:B------:R-:W-:Y:S01]  /*0380*/  IMAD.SHL.U32 R0, R11, 0x100, RZ ;  /* 0x000001000b007824 */ /* 0x000fe200078e00ff */
[----:B------:R-:W-:Y:S02]  /*0390*/  LOP3.LUT R2, R3, 0x1c0, RZ, 0xc0, !PT ;  /* 0x000001c003027812 */ /* 0x000fe400078ec0ff */
[----:B------:R-:W-:Y:S02]  /*03a0*/  LEA.HI R6, R13, R12, RZ, 0x7 ;  /* 0x0000000c0d067211 */ /* 0x000fe400078f38ff */
[----:B------:R-:W-:-:S02]  /*03b0*/  LOP3.LUT R4, R2, 0x8, R17, 0xf8, !PT ;  /* 0x0000000802047812 */ /* 0x000fc400078ef811 */
[----:B------:R-:W-:Y:S02]  /*03c0*/  SHF.R.U32.HI R2, RZ, 0x3, R2 ;  /* 0x00000003ff027819 */ /* 0x000fe40000011602 */
[----:B------:R-:W-:Y:S02]  /*03d0*/  LOP3.LUT R3, R8, 0x1, RZ, 0xc0, !PT ;  /* 0x0000000108037812 */ /* 0x000fe400078ec0ff */
[----:B------:R-:W-:Y:S02]  /*03e0*/  LOP3.LUT R0, R0, 0x100, RZ, 0xc0, !PT ;  /* 0x0000010000007812 */ /* 0x000fe400078ec0ff */
[----:B------:R-:W-:Y:S02]  /*03f0*/  SHF.R.S32.HI R6, RZ, 0x7, R6 ;  /* 0x00000007ff067819 */ /* 0x000fe40000011406 */
[----:B------:R-:W-:Y:S02]  /*0400*/  LOP3.LUT R2, R4, R2, RZ, 0x3c, !PT ;  /* 0x0000000204027212 */ /* 0x000fe400078e3cff */
[----:B------:R-:W-:-:S02]  /*0410*/  ISETP.NE.U32.AND P1, PT, R3, 0x1, PT ;  /* 0x000000010300780c */ /* 0x000fc40003f25070 */
[----:B------:R-:W-:Y:S01]  /*0420*/  LOP3.LUT R14, R0, 0xe0, R5, 0xf8, !PT ;  /* 0x000000e0000e7812 */ /* 0x000fe200078ef805 */
[----:B------:R-:W-:Y:S01]  /*0430*/  IMAD R0, R6, 0x2, R11 ;  /* 0x0000000206007824 */ /* 0x000fe200078e020b */
[----:B------:R-:W-:Y:S02]  /*0440*/  LOP3.LUT R3, R9, 0xfffffff0, RZ, 0xc0, !PT ;  /* 0xfffffff009037812 */ /* 0x000fe400078ec0ff */
[----:B------:R-:W-:Y:S01]  /*0450*/  LEA.HI R5, R13, R12, RZ, 0x6 ;  /* 0x0000000c0d057211 */ /* 0x000fe200078f30ff */
[----:B------:R-:W-:Y:S01]  /*0460*/  IMAD.U32 R234, R0, 0x200, R2 ;  /* 0x0000020000ea7824 */ /* 0x000fe200078e0002 */
[----:B------:R-:W-:Y:S01]  /*0470*/  LOP3.LUT R4, R15, 0x7ffffffc, RZ, 0xc0, !PT ;  /* 0x7ffffffc0f047812 */ /* 0x000fe200078ec0ff */
[----:B------:R-:W-:Y:S01]  /*0480*/  IMAD.IADD R0, R12, 0x1, -R3 ;  /* 0x000000010c007824 */ /* 0x000fe200078e0a03 */
[----:B------:R-:W-:Y:S01]  /*0490*/  SHF.R.S32.HI R2, RZ, 0x6, R5 ;  /* 0x00000006ff027819 */ /* 0x000fe20000011405 */
[----:B------:R-:W-:Y:S01]  /*04a0*/  IMAD.SHL.U32 R3, R11, 0x20, RZ ;  /* 0x000000200b037824 */ /* 0x000fe200078e00ff */
[----:B------:R-:W-:Y:S01]  /*04b0*/  LOP3.LUT P2, RZ, R8, 0x2, RZ, 0xc0, !PT ;  /* 0x0000000208ff7812 */ /* 0x000fe2000784c0ff */
[----:B------:R-:W-:Y:S01]  /*04c0*/  IMAD.IADD R15, R12, 0x1, -R4 ;  /* 0x000000010c0f7824 */ /* 0x000fe200078e0a04 */
[----:B------:R-:W-:Y:S01]  /*04d0*/  LOP3.LUT P0, RZ, R0, 0x4, RZ, 0xc0, !PT ;  /* 0x0000000400ff7812 */ /* 0x000fe2000780c0ff */
[----:B------:R-:W-:Y:S01]  /*04e0*/  IMAD.SHL.U32 R4, R8, 0x20, RZ ;  /* 0x0000002008047824 */ /* 0x000fe200078e00ff */
[----:B------:R-:W-:Y:S01]  /*04f0*/  LOP3.LUT R3, R3, 0x20, RZ, 0xc0, !PT ;  /* 0x0000002003037812 */ /* 0x000fe200078ec0ff */
[C---:B------:R-:W-:Y:S01]  /*0500*/  IMAD R237, R2.reuse, 0x200, R7 ;  /* 0x0000020002ed7824 */ /* 0x040fe200078e0207 */
[----:B------:R-:W-:Y:S01]  /*0510*/  SHF.R.S32.HI R7, RZ, 0x1f, R10 ;  /* 0x0000001fff077819 */ /* 0x000fe2000001140a */
[----:B------:R-:W-:Y:S01]  /*0520*/  IMAD.SHL.U32 R5, R2, 0x8, RZ ;  /* 0x0000000802057824 */ /* 0x000fe200078e00ff */
[----:B------:R-:W-:Y:S01]  /*0530*/  LOP3.LUT R4, R4, 0xe0, RZ, 0xc0, !PT ;  /* 0x000000e004047812 */ /* 0x000fe200078ec0ff */
[----:B------:R-:W-:Y:S01]  /*0540*/  IMAD.SHL.U32 R12, R12, 0x2, RZ ;  /* 0x000000020c0c7824 */ /* 0x000fe200078e00ff */
[----:B------:R-:W-:Y:S01]  /*0550*/  SEL R225, R224, 0xffffffe0, !P3 ;  /* 0xffffffe0e0e17807 */ /* 0x000fe20005800000 */
[----:B------:R-:W-:Y:S01]  /*0560*/  IMAD.SHL.U32 R2, R6, 0x10, RZ ;  /* 0x0000001006027824 */ /* 0x000fe200078e00ff */
[----:B------:R-:W-:-:S02]  /*0570*/  SHF.R.S32.HI R6, RZ, 0x1f, R0 ;  /* 0x0000001fff067819 */ /* 0x000fc40000011400 */
[----:B------:R-:W-:Y:S02]  /*0580*/  LOP3.LUT R16, R3, 0x18, R5, 0xf8, !PT ;  /* 0x0000001803107812 */ /* 0x000fe400078ef805 */
[----:B------:R-:W-:Y:S02]  /*0590*/  LOP3.LUT R3, R2, 0x6, R12, 0xf8, !PT ;  /* 0x0000000602037812 */ /* 0x000fe400078ef80c */
[----:B------:R-:W-:Y:S02]  /*05a0*/  LEA.HI R226, R6, R0, RZ, 0x3 ;  /* 0x0000000006e27211 */ /* 0x000fe400078f18ff */
[----:B------:R-:W-:Y:S01]  /*05b0*/  LOP3.LUT R9, R4, 0x10, R2, 0xf8, !PT ;  /* 0x0000001004097812 */ /* 0x000fe200078ef802 */
[----:B------:R-:W-:Y:S01]  /*05c0*/  IMAD.SHL.U32 R4, R11, 0x8, RZ ;  /* 0x000000080b047824 */ /* 0x000fe200078e00ff */
[C---:B------:R-:W-:Y:S01]  /*05d0*/  LOP3.LUT R5, R226.reuse, 0xfffffff8, RZ, 0xc0, !PT ;  /* 0xfffffff8e2057812 */ /* 0x040fe200078ec0ff */
[----:B------:R1:W-:Y:S01]  /*05e0*/  STL [R1+0x4], R3 ;  /* 0x0000040301007387 */ /* 0x0003e20000100800 */
[----:B------:R-:W-:Y:S01]  /*05f0*/  SHF.R.S32.HI R2, RZ, 0x5, R10 ;  /* 0x00000005ff027819 */ /* 0x000fe2000001140a */
[----:B------:R-:W-:Y:S01]  /*0600*/  IMAD.SHL.U32 R226, R226, 0x40, RZ ;  /* 0x00000040e2e27824 */ /* 0x000fe200078e00ff */
[----:B------:R-:W-:Y:S01]  /*0610*/  LOP3.LUT R12, R4, 0x8, RZ, 0xc0, !PT ;  /* 0x00000008040c7812 */ /* 0x000fe200078ec0ff */
[----:B------:R-:W-:Y:S01]  /*0620*/  IMAD.IADD R6, R0, 0x1, -R5 ;  /* 0x0000000100067824 */ /* 0x000fe200078e0a05 */
[----:B------:R-:W-:Y:S01]  /*0630*/  LEA.HI R4, R10, R2, RZ, 0x1 ;  /* 0x000000020a047211 */ /* 0x000fe200078f08ff */
[----:B------:R-:W-:Y:S01]  /*0640*/  IMAD.SHL.U32 R5, R0, 0x4, RZ ;  /* 0x0000000400057824 */ /* 0x000fe200078e00ff */
[----:B------:R-:W-:-:S02]  /*0650*/  LOP3.LUT R226, R226, 0xfffffe00, RZ, 0xc0, !PT ;  /* 0xfffffe00e2e27812 */ /* 0x000fc400078ec0ff */
[C---:B------:R-:W-:Y:S02]  /*0660*/  LOP3.LUT P6, RZ, R6.reuse, 0x2, RZ, 0xc0, !PT ;  /* 0x0000000206ff7812 */ /* 0x040fe400078cc0ff */
[----:B------:R-:W-:Y:S02]  /*0670*/  LOP3.LUT P5, RZ, R6, 0x4, RZ, 0xc0, !PT ;  /* 0x0000000406ff7812 */ /* 0x000fe400078ac0ff */
[C---:B------:R-:W-:Y:S02]  /*0680*/  SEL R231, R227.reuse, 0xffffffc0, !P3 ;  /* 0xffffffc0e3e77807 */ /* 0x040fe40005800000 */
[----:B------:R-:W-:Y:S02]  /*0690*/  SEL R250, R250, 0x240, !P1 ;  /* 0x00000240fafa7807 */ /* 0x000fe40004800000 */
[----:B------:R-:W-:Y:S02]  /*06a0*/  SEL R227, R227, 0xffffffc0, !P5 ;  /* 0xffffffc0e3e37807 */ /* 0x000fe40006800000 */
[----:B------:R-:W-:Y:S01]  /*06b0*/  LEA R237, R237, UR4, 0x1 ;  /* 0x00000004eded7c11 */ /* 0x000fe2000f8e08ff */
[----:B-1----:R-:W-:-:S05]  /*06c0*/  IMAD.SHL.U32 R3, R0, 0x20, RZ ;  /* 0x0000002000037824 */ /* 0x002fca00078e00ff */
[----:B------:R-:W-:Y:S02]  /*06d0*/  LOP3.LUT R0, R12, 0x1e0, R3, 0xf8, !PT ;  /* 0x000001e00c007812 */ /* 0x000fe400078ef803 */
[----:B------:R-:W-:Y:S01]  /*06e0*/  LEA.HI R3, R7, R2, RZ, 0x2 ;  /* 0x0000000207037211 */ /* 0x000fe200078f10ff */
[----:B------:R-:W-:Y:S01]  /*06f0*/  IMAD.SHL.U32 R7, R8, 0x4, RZ ;  /* 0x0000000408077824 */ /* 0x000fe200078e00ff */
[----:B------:R-:W-:Y:S01]  /*0700*/  LOP3.LUT R13, R0, 0x38, R5, 0x78, !PT ;  /* 0x00000038000d7812 */ /* 0x000fe200078e7805 */
[----:B------:R-:W-:Y:S01]  /*0710*/  IMAD.SHL.U32 R5, R6, 0x40, RZ ;  /* 0x0000004006057824 */ /* 0x000fe200078e00ff */
[----:B------:R-:W-:Y:S02]  /*0720*/  LOP3.LUT R0, R4, 0x3ffffe, RZ, 0xc0, !PT ;  /* 0x003ffffe04007812 */ /* 0x000fe400078ec0ff */
[----:B------:R-:W-:Y:S02]  /*0730*/  LOP3.LUT R3, R3, 0xfffffffc, RZ, 0xc0, !PT ;  /* 0xfffffffc03037812 */ /* 0x000fe400078ec0ff */
[----:B------:R-:W-:Y:S01]  /*0740*/  LOP3.LUT R10, R9, 0x18, R7, 0x78, !PT ;  /* 0x00000018090a7812 */ /* 0x000fe200078e7807 */
[----:B------:R-:W-:Y:S01]  /*0750*/  IMAD.IADD R232, R2, 0x1, -R0 ;  /* 0x0000000102e87824 */ /* 0x000fe200078e0a00 */
[----:B------:R-:W-:Y:S01]  /*0760*/  LOP3.LUT R4, R14, 0x8, R17, 0xf8, !PT ;  /* 0x000000080e047812 */ /* 0x000fe200078ef811 */
[----:B------:R-:W-:-:S02]  /*0770*/  IMAD.SHL.U32 R0, R8, 0x40, RZ ;  /* 0x0000004008007824 */ /* 0x000fc400078e00ff */
[C---:B------:R-:W-:Y:S01]  /*0780*/  IMAD.IADD R9, R2.reuse, 0x1, -R3 ;  /* 0x0000000102097824 */ /* 0x040fe200078e0a03 */
[----:B------:R-:W-:Y:S01]  /*0790*/  SHF.R.U32.HI R3, RZ, 0x3, R14 ;  /* 0x00000003ff037819 */ /* 0x000fe2000001160e */
[----:B------:R-:W-:Y:S01]  /*07a0*/  IMAD.SHL.U32 R2, R2, 0x8, RZ ;  /* 0x0000000802027824 */ /* 0x000fe200078e00ff */
[----:B------:R-:W-:Y:S01]  /*07b0*/  LOP3.LUT R0, R0, 0x1c0, RZ, 0xc0, !PT ;  /* 0x000001c000007812 */ /* 0x000fe200078ec0ff */
[----:B------:R-:W-:Y:S01]  /*07c0*/  IMAD.SHL.U32 R7, R15, 0x2, RZ ;  /* 0x000000020f077824 */ /* 0x000fe200078e00ff */
[----:B------:R-:W-:Y:S01]  /*07d0*/  LOP3.LUT R3, R4, 0x38, R3, 0x78, !PT ;  /* 0x0000003804037812 */ /* 0x000fe200078e7803 */
[----:B------:R-:W-:Y:S01]  /*07e0*/  IMAD R232, R232, 0x200, R13 ;  /* 0x00000200e8e87824 */ /* 0x000fe200078e020d */
[----:B------:R-:W-:Y:S02]  /*07f0*/  LOP3.LUT R8, R2, 0x38, RZ, 0xc0, !PT ;  /* 0x0000003802087812 */ /* 0x000fe400078ec0ff */
[----:B------:R-:W-:Y:S02]  /*0800*/  SHF.R.U32.HI R2, RZ, 0x3, R0 ;  /* 0x00000003ff027819 */ /* 0x000fe40000011600 */
[----:B------:R-:W-:-:S02]  /*0810*/  LEA R3, R3, UR4, 0x1 ;  /* 0x0000000403037c11 */ /* 0x000fc4000f8e08ff */
[----:B------:R-:W-:Y:S01]  /*0820*/  LOP3.LUT R6, R2, R0, R8, 0x1e, !PT ;  /* 0x0000000002067212 */ /* 0x000fe200078e1e08 */
[----:B------:R-:W-:Y:S01]  /*0830*/  IMAD R0, R9, 0x200, R7 ;  /* 0x0000020009007824 */ /* 0x000fe200078e0207 */
[----:B------:R-:W-:Y:S01]  /*0840*/  LOP3.LUT R2, R5, 0x1c0, RZ, 0xc0, !PT ;  /* 0x000001c005027812 */ /* 0x000fe200078ec0ff */
[----:B------:R-:W-:Y:S02]  /*0850*/  IMAD.IADD R225, R225, 0x1, R3 ;  /* 0x00000001e1e17824 */ /* 0x000fe400078e0203 */
[----:B------:R-:W-:Y:S01]  /*0860*/  IMAD.IADD R10, R0, 0x1, R10 ;  /* 0x00000001000a7824 */ /* 0x000fe200078e020a */
[----:B------:R-:W-:Y:S01]  /*0870*/  SHF.R.U32.HI R4, RZ, 0x3, R2 ;  /* 0x00000003ff047819 */ /* 0x000fe20000011602 */
[----:B------:R-:W-:Y:S01]  /*0880*/  IMAD.IADD R252, R7, 0x1, R6 ;  /* 0x0000000107fc7824 */ /* 0x000fe200078e0206 */
[----:B------:R-:W-:Y:S02]  /*0890*/  SHF.R.S32.HI R6, RZ, 0x2, R18 ;  /* 0x00000002ff067819 */ /* 0x000fe40000011412 */
[----:B------:R-:W-:-:S02]  /*08a0*/  LOP3.LUT R0, R4, R2, R8, 0x1e, !PT ;  /* 0x0000000204007212 */ /* 0x000fc400078e1e08 */
[C---:B------:R-:W-:Y:S01]  /*08b0*/  LOP3.LUT R7, R4.reuse, R2, R12, 0x1e, !PT ;  /* 0x0000000204077212 */ /* 0x040fe200078e1e0c */
[----:B------:R-:W-:Y:S01]  /*08c0*/  IMAD R6, R9, 0x10, R6 ;  /* 0x0000001009067824 */ /* 0x000fe200078e0206 */
[----:B------:R-:W-:Y:S01]  /*08d0*/  LOP3.LUT R5, R4, R16, R2, 0x1e, !PT ;  /* 0x0000001004057212 */ /* 0x000fe200078e1e02 */
[--C-:B------:R-:W-:Y:S01]  /*08e0*/  IMAD R2, R11, 0x1000, R226.reuse ;  /* 0x000010000b027824 */ /* 0x100fe200078e02e2 */
[----:B------:R-:W-:Y:S01]  /*08f0*/  LEA R248, R10, UR4, 0x1 ;  /* 0x000000040af87c11 */ /* 0x000fe2000f8e08ff */
[----:B------:R-:W-:Y:S01]  /*0900*/  IMAD R4, R9, 0x400, R226 ;  /* 0x0000040009047824 */ /* 0x000fe200078e02e2 */
[----:B------:R1:W-:Y:S01]  /*0910*/  STL [R1+0x8], R6 ;  /* 0x0000080601007387 */ /* 0x0003e20000100800 */
[----:B------:R-:W-:Y:S01]  /*0920*/  IMAD.IADD R233, R2, 0x1, R0 ;  /* 0x0000000102e97824 */ /* 0x000fe200078e0200 */
[----:B------:R-:W-:Y:S01]  /*0930*/  LOP3.LUT R226, R5, R226, RZ, 0xfc, !PT ;  /* 0x000000e205e27212 */ /* 0x000fe200078efcff */
[----:B------:R-:W-:Y:S01]  /*0940*/  IMAD.U32 R0, RZ, RZ, UR6 ;  /* 0x00000006ff007e24 */ /* 0x000fe2000f8e00ff */
[----:B------:R-:W-:Y:S01]  /*0950*/  USHF.R.S32.HI UR6, URZ, 0x1f, UR45 ;  /* 0x0000001f3f067899 */ /* 0x000fe2000801142d */
[----:B------:R-:W-:-:S02]  /*0960*/  IMAD.IADD R2, R4, 0x1, R7 ;  /* 0x0000000104027824 */ /* 0x000fc400078e0207 */
[----:B------:R-:W-:Y:S01]  /*0970*/  IMAD.U32 R0, RZ, RZ, UR5 ;  /* 0x00000005ff007e24 */ /* 0x000fe2000f8e00ff */
[----:B------:R-:W-:Y:S01]  /*0980*/  USHF.R.S32.HI UR5, URZ, 0x1f, UR54 ;  /* 0x0000001f3f057899 */ /* 0x000fe20008011436 */
[----:B------:R-:W-:Y:S01]  /*0990*/  VIADD R249, R248, 0x10 ;  /* 0x00000010f8f97836 */ /* 0x000fe20000000000 */
[----:B------:R-:W-:Y:S01]  /*09a0*/  LEA R2, R2, UR4, 0x1 ;  /* 0x0000000402027c11 */ /* 0x000fe2000f8e08ff */
[----:B------:R-:W-:Y:S01]  /*09b0*/  IMAD.U32 R4, RZ, RZ, UR6 ;  /* 0x00000006ff047e24 */ /* 0x000fe2000f8e00ff */
[----:B------:R-:W-:Y:S01]  /*09c0*/  UIADD3 UR6, UR4, 0x14000, URZ ;  /* 0x0001400004067890 */ /* 0x000fe2000fffe03f */
[----:B------:R-:W-:Y:S02]  /*09d0*/  @P2 VIADD R249, R248, 0xfffffff0 ;  /* 0xfffffff0f8f92836 */ /* 0x000fe40000000000 */
[----:B------:R-:W-:Y:S01]  /*09e0*/  IMAD.U32 R0, RZ, RZ, UR5 ;  /* 0x00000005ff007e24 */ /* 0x000fe2000f8e00ff */
[----:B------:R-:W-:Y:S01]  /*09f0*/  SEL R0, R224, 0xffffffe0, !P4 ;  /* 0xffffffe0e0007807 */ /* 0x000fe20006000000 */
[----:B------:R-:W-:Y:S01]  /*0a00*/  UIADD3 UR5, UR4, 0x10000, URZ ;  /* 0x0001000004057890 */ /* 0x000fe2000fffe03f */
[----:B------:R-:W-:Y:S01]  /*0a10*/  LEA R232, R232, UR6, 0x1 ;  /* 0x00000006e8e87c11 */ /* 0x000fe2000f8e08ff */
[----:B------:R-:W-:Y:S01]  /*0a20*/  IMAD.IADD R251, R248, 0x1, R250 ;  /* 0x00000001f8fb7824 */ /* 0x000fe200078e02fa */
[----:B------:R-:W-:Y:S01]  /*0a30*/  LEA R230, R234, UR6, 0x1 ;  /* 0x00000006eae67c11 */ /* 0x000fe2000f8e08ff */
[----:B------:R-:W-:Y:S01]  /*0a40*/  IMAD.IADD R228, R2, 0x1, R227 ;  /* 0x0000000102e47824 */ /* 0x000fe200078e02e3 */
[----:B------:R-:W-:Y:S01]  /*0a50*/  SEL R224, R224, 0xffffffe0, !P6 ;  /* 0xffffffe0e0e07807 */ /* 0x000fe20007000000 */
[----:B------:R-:W-:Y:S01]  /*0a60*/  VIADD R235, R232, 0x20 ;  /* 0x00000020e8eb7836 */ /* 0x000fe20000000000 */
[----:B------:R-:W-:Y:S01]  /*0a70*/  LEA R252, R252, UR5, 0x1 ;  /* 0x00000005fcfc7c11 */ /* 0x000fe2000f8e08ff */
[----:B------:R-:W-:Y:S01]  /*0a80*/  IMAD.IADD R229, R230, 0x1, R0 ;  /* 0x00000001e6e57824 */ /* 0x000fe200078e0200 */
[----:B------:R-:W-:Y:S01]  /*0a90*/  LEA R226, R226, UR5, 0x1 ;  /* 0x00000005e2e27c11 */ /* 0x000fe2000f8e08ff */
[----:B------:R-:W-:-:S02]  /*0aa0*/  @P0 VIADD R235, R232, 0xffffffe0 ;  /* 0xffffffe0e8eb0836 */ /* 0x000fc40000000000 */
[----:B------:R-:W-:Y:S02]  /*0ab0*/  IMAD.IADD R224, R2, 0x1, R224 ;  /* 0x0000000102e07824 */ /* 0x000fe400078e02e0 */
[--C-:B------:R-:W-:Y:S02]  /*0ac0*/  IMAD.IADD R230, R230, 0x1, R231.reuse ;  /* 0x00000001e6e67824 */ /* 0x100fe400078e02e7 */
[----:B------:R-:W-:Y:S02]  /*0ad0*/  IMAD.IADD R231, R229, 0x1, R231 ;  /* 0x00000001e5e77824 */ /* 0x000fe400078e02e7 */
[----:B------:R-:W-:Y:S02]  /*0ae0*/  IMAD.IADD R250, R250, 0x1, R249 ;  /* 0x00000001fafa7824 */ /* 0x000fe400078e02f9 */
[----:B------:R-:W-:Y:S02]  /*0af0*/  VIADD R236, R235, 0x800 ;  /* 0x00000800ebec7836 */ /* 0x000fe40000000000 */
[----:B------:R-:W-:-:S02]  /*0b00*/  IMAD.IADD R227, R224, 0x1, R227 ;  /* 0x00000001e0e37824 */ /* 0x000fc400078e02e3 */
[----:B------:R-:W-:Y:S01]  /*0b10*/  IMAD.U32 R4, RZ, RZ, UR7 ;  /* 0x00000007ff047e24 */ /* 0x000fe2000f8e00ff */
[----:B-1----:R-:W-:-:S06]  /*0b20*/  ULDC.64 UR6, c[0x0][0x208] ;  /* 0x0000820000067ab9 */ /* 0x002fcc0000000a00 */
.L_x_94:
        /* <DEDUP_REMOVED lines=13> */
[----:B------:R-:W-:Y:S02]  /*0c00*/  @UP4 UIADD3 UR10, UP1, UR16, UR10, URZ ;  /* 0x0000000a100a4290 */ /* 0x000fe4000ff3e03f */
[----:B------:R-:W-:Y:S02]  /*0c10*/  UIADD3 UR15, UP2, UR16, UR12, URZ ;  /* 0x0000000c100f7290 */ /* 0x000fe4000ff5e03f */
[----:B------:R-:W-:Y:S01]  /*0c20*/  @UP3 UIADD3.X UR9, UR5, UR9, URZ, UP0, !UPT ;  /* 0x0000000905093290 */ /* 0x000fe200087fe43f */
[----:B------:R-:W-:Y:S01]  /*0c30*/  IMAD.U32 R4, RZ, RZ, UR8 ;  /* 0x00000008ff047e24 */ /* 0x000fe2000f8e00ff */
[----:B------:R-:W-:Y:S01]  /*0c40*/  UISETP.NE.U32.AND UP0, UPT, UR12, URZ, UPT ;  /* 0x0000003f0c00728c */ /* 0x000fe2000bf05070 */
[----:B------:R-:W-:Y:S01]  /*0c50*/  IMAD.U32 R6, RZ, RZ, UR10 ;  /* 0x0000000aff067e24 */ /* 0x000fe2000f8e00ff */
[----:B------:R-:W-:-:S02]  /*0c60*/  @UP4 UIADD3.X UR11, UR5, UR11, URZ, UP1, !UPT ;  /* 0x0000000b050b4290 */ /* 0x000fc40008ffe43f */
[----:B------:R-:W-:Y:S01]  /*0c70*/  UIADD3.X UR14, UR5, UR13, URZ, UP2, !UPT ;  /* 0x0000000d050e7290 */ /* 0x000fe200097fe43f */
[----:B------:R-:W-:Y:S01]  /*0c80*/  IMAD.U32 R5, RZ, RZ, UR9 ;  /* 0x00000009ff057e24 */ /* 0x000fe2000f8e00ff */
[----:B------:R-:W-:Y:S01]  /*0c90*/  UISETP.NE.AND.EX UP2, UPT, UR13, URZ, UPT, UP0 ;  /* 0x0000003f0d00728c */ /* 0x000fe2000bf45300 */
[----:B------:R-:W-:Y:S02]  /*0ca0*/  ULDC.U8 UR17, c[0x0][0x3c2] ;  /* 0x0000f08000117ab9 */ /* 0x000fe40000000000 */
[----:B------:R-:W-:Y:S01]  /*0cb0*/  ULDC.64 UR12, c[0x0][0x2f8] ;  /* 0x0000be00000c7ab9 */ /* 0x000fe20000000a00 */
[----:B------:R-:W-:Y:S01]  /*0cc0*/  UISETP.NE.AND UP1, UPT, UR17, URZ, UPT ;  /* 0x0000003f1100728c */ /* 0x000fe2000bf25270 */
[----:B------:R-:W-:Y:S01]  /*0cd0*/  IMAD.U32 R7, RZ, RZ, UR11 ;  /* 0x0000000bff077e24 */ /* 0x000fe2000f8e00ff */
[----:B------:R-:W-:Y:S01]  /*0ce0*/  UISETP.EQ.U32.AND UP4, UPT, UR12, URZ, UPT ;  /* 0x0000003f0c00728c */ /* 0x000fe2000bf82070 */
[----:B------:R-:W-:Y:S01]  /*0cf0*/  PLOP3.LUT P3, PT, PT, PT, UP2, 0x80, 0x0 ;  /* 0x000000000000781c */ /* 0x000fe20003f6f028 */
[----:B------:R-:W-:-:S02]  /*0d00*/  UIADD3 UR8, UP0, UR16, UR12, URZ ;  /* 0x0000000c10087290 */ /* 0x000fc4000ff1e03f */
[----:B------:R-:W-:Y:S01]  /*0d10*/  UISETP.EQ.OR.EX UP4, UPT, UR13, URZ, !UP1, UP4 ;  /* 0x0000003f0d00728c */ /* 0x000fe2000cf82740 */
[----:B------:R-:W2:Y:S01]  /*0d20*/  @P1 LDG.E R9, desc[UR6][R6.64] ;  /* 0x0000000606091981 */ /* 0x000ea2000c1e1900 */
[----:B------:R-:W-:Y:S01]  /*0d30*/  UIADD3.X UR5, UR5, UR13, URZ, UP0, !UPT ;  /* 0x0000000d05057290 */ /* 0x000fe200087fe43f */
[----:B------:R-:W-:Y:S01]  /*0d40*/  UMOV UR19, URZ ;  /* 0x0000003f00137c82 */ /* 0x000fe20008000000 */
[----:B------:R-:W-:Y:S02]  /*0d50*/  @!UP3 ULDC.64 UR10, c[0x0][0x318] ;  /* 0x0000c600000abab9 */ /* 0x000fe40000000a00 */
[----:B------:R-:W-:Y:S01]  /*0d60*/  PLOP3.LUT P2, PT, PT, PT, UP4, 0x80, 0x0 ;  /* 0x000000000000781c */ /* 0x000fe20003f4f048 */
[----:B------:R1:W3:Y:S02]  /*0d70*/  @P0 LDG.E R7, desc[UR6][R4.64] ;  /* 0x0000000604070981 */ /* 0x0002e4000c1e1900 */
[----:B-1----:R-:W-:Y:S02]  /*0d80*/  IMAD.U32 R4, RZ, RZ, UR15 ;  /* 0x0000000fff047e24 */ /* 0x002fe4000f8e00ff */
[----:B------:R-:W-:-:S05]  /*0d90*/  IMAD.U32 R5, RZ, RZ, UR14 ;  /* 0x0000000eff057e24 */ /* 0x000fca000f8e00ff */
[----:B------:R-:W4:Y:S04]  /*0da0*/  @P3 LDG.E R8, desc[UR6][R4.64] ;  /* 0x0000000604083981 */ /* 0x000f28000c1e1900 */
[----:B-----5:R1:W5:Y:S02]  /*0db0*/  @P3 LDG.E R0, desc[UR6][R4.64+0x4] ;  /* 0x0000040604003981 */ /* 0x020364000c1e1900 */
[----:B-1----:R-:W-:Y:S02]  /*0dc0*/  IMAD.U32 R4, RZ, RZ, UR8 ;  /* 0x00000008ff047e24 */ /* 0x002fe4000f8e00ff */
[----:B------:R-:W-:Y:S01]  /*0dd0*/  IMAD.U32 R5, RZ, RZ, UR5 ;  /* 0x00000005ff057e24 */ /* 0x000fe2000f8e00ff */
[----:B------:R-:W-:Y:S01]  /*0de0*/  @!UP3 UISETP.NE.U32.AND UP0, UPT, UR10, URZ, UPT ;  /* 0x0000003f0a00b28c */ /* 0x000fe2000bf05070 */
[----:B------:R-:W-:-:S03]  /*0df0*/  @!UP3 ULDC UR5, c[0x0][0x2cc] ;  /* 0x0000b3000005bab9 */ /* 0x000fc60000000800 */
[----:B------:R-:W5:Y:S01]  /*0e00*/  @!P2 LDG.E R6, desc[UR6][R4.64] ;  /* 0x000000060406a981 */ /* 0x000f62000c1e1900 */
[----:B------:R-:W-:Y:S01]  /*0e10*/  @!UP3 UISETP.NE.AND.EX UP0, UPT, UR11, URZ, UPT, UP0 ;  /* 0x0000003f0b00b28c */ /* 0x000fe2000bf05300 */
[----:B------:R-:W-:Y:S01]  /*0e20*/  UMOV UR9, 0xffffffff ;  /* 0xffffffff00097882 */ /* 0x000fe20000000000 */
[----:B------:R-:W-:Y:S02]  /*0e30*/  UMOV UR23, 0xffffffff ;  /* 0xffffffff00177882 */ /* 0x000fe40000000000 */
[----:B------:R-:W-:Y:S02]  /*0e40*/  @!UP3 USEL UR10, UR5, URZ, UP0 ;  /* 0x0000003f050ab287 */ /* 0x000fe40008000000 */
[----:B------:R-:W-:Y:S01]  /*0e50*/  USHF.L.U32 UR26, UR22, 0x5, URZ ;  /* 0x00000005161a7899 */ /* 0x000fe2000800063f */
[----:B------:R-:W-:Y:S01]  /*0e60*/  ULDC UR5, c[0x0][0x2c8] ;  /* 0x0000b20000057ab9 */ /* 0x000fe20000000800 */
[----:B--2---:R-:W-:Y:S02]  /*0e70*/  @P1 R2UR UR19, R9 ;  /* 0x00000000091312ca */ /* 0x004fe400000e0000 */
[----:B---3--:R-:W-:-:S02]  /*0e80*/  @P0 R2UR UR8, R7 ;  /* 0x00000000070802ca */ /* 0x008fc400000e0000 */
[----:B------:R-:W-:-:S04]  /*0e90*/  ISETP.NE.U32.AND P0, PT, RZ, UR12, PT ;  /* 0x0000000cff007c0c */ /* 0x000fc8000bf05070 */
[----:B------:R-:W-:-:S07]  /*0ea0*/  ISETP.NE.AND.EX P0, PT, RZ, UR13, PT, P0 ;  /* 0x0000000dff007c0c */ /* 0x000fce000bf05300 */
[----:B------:R-:W-:Y:S01]  /*0eb0*/  @UP3 UIADD3 UR8, UR8, -UR19, URZ ;  /* 0x8000001308083290 */ /* 0x000fe2000fffe03f */
[----:B----4-:R-:W-:Y:S02]  /*0ec0*/  @P3 R2UR UR9, R8 ;  /* 0x00000000080932ca */ /* 0x010fe400000e0000 */
[----:B-----5:R-:W-:Y:S02]  /*0ed0*/  @P3 R2UR UR11, R0 ;  /* 0x00000000000b32ca */ /* 0x020fe400000e0000 */
[----:B------:R-:W-:Y:S01]  /*0ee0*/  @!P2 R2UR UR23, R6 ;  /* 0x000000000617a2ca */ /* 0x000fe200000e0000 */
[----:B------:R-:W-:-:S14]  /*0ef0*/  @!P0 BRA `(.L_x_74) ;  /* 0x0000000000188947 */ /* 0x000fdc0003800000 */
[----:B------:R-:W-:-:S13]  /*0f00*/  PLOP3.LUT P0, PT, PT, PT, UP1, 0x80, 0x0 ;  /* 0x000000000000781c */ /* 0x000fda0003f0f018 */
[----:B------:R-:W2:Y:S04]  /*0f10*/  @P0 LDG.E R0, desc[UR6][R4.64+0x4] ;  /* 0x0000040604000981 */ /* 0x000ea8000c1e1900 */
[----:B------:R-:W3:Y:S01]  /*0f20*/  @!P0 LDG.E R4, desc[UR6][R4.64] ;  /* 0x0000000604048981 */ /* 0x000ee2000c1e1900 */
[----:B--2---:R-:W-:-:S13]  /*0f30*/  @P0 R2UR UR5, R0 ;  /* 0x00000000000502ca */ /* 0x004fda00000e0000 */
[----:B------:R-:W-:-:S07]  /*0f40*/  @UP1 UIADD3 UR5, UR5, -UR23, URZ ;  /* 0x8000001705051290 */ /* 0x000fce000fffe03f */
[----:B---3--:R-:W-:-:S15]  /*0f50*/  @!P0 R2UR UR5, R4 ;  /* 0x00000000040582ca */ /* 0x008fde00000e0000 */
.L_x_74:
[----:B------:R-:W-:Y:S02]  /*0f60*/  @!UP3 UIADD3 UR8, UR10, UR5, -UR19 ;  /* 0x000000050a08b290 */ /* 0x000fe4000fffe813 */
[----:B------:R-:W-:Y:S02]  /*0f70*/  @UP2 UIADD3 UR25, UR11, -UR9, URZ ;  /* 0x800000090b192290 */ /* 0x000fe4000fffe03f */
[----:B------:R-:W-:-:S05]  /*0f80*/  UISETP.GT.AND UP0, UPT, UR8, UR26, UPT ;  /* 0x0000001a0800728c */ /* 0x000fca000bf04270 */
[----:B------:R-:W-:Y:S01]  /*0f90*/  @!UP2 ULDC UR25, c[0x0][0x2c4] ;  /* 0x0000b1000019aab9 */ /* 0x000fe20000000800 */
[----:B------:R-:W-:-:S13]  /*0fa0*/  PLOP3.LUT P0, PT, PT, PT, UP0, 0x80, 0x0 ;  /* 0x000000000000781c */ /* 0x000fda0003f0f008 */
[----:B------:R-:W-:Y:S05]  /*0fb0*/  @!P0 BRA `(.L_x_75) ;  /* 0x0000005400b08947 */ /* 0x000fea0003800000 */
[----:B------:R-:W1:Y:S01]  /*0fc0*/  LDC R8, c[0x0][0x278] ;  /* 0x00009e00ff087b82 */ /* 0x000e620000000800 */
[----:B------:R-:W-:Y:S01]  /*0fd0*/  IABS R6, UR54 ;  /* 0x0000003600067c13 */ /* 0x000fe20008000000 */
[----:B------:R-:W-:Y:S01]  /*0fe0*/  UISETP.NE.AND UP0, UPT, UR9, -0x1, UPT ;  /* 0xffffffff0900788c */ /* 0x000fe2000bf05270 */
[----:B------:R-:W-:Y:S01]  /*0ff0*/  ULDC.64 UR10, c[0x0][0x228] ;  /* 0x00008a00000a7ab9 */ /* 0x000fe20000000a00 */
[----:B------:R-:W-:Y:S01]  /*1000*/  ULDC.64 UR12, c[0x0][0x488] ;  /* 0x00012200000c7ab9 */ /* 0x000fe20000000a00 */
[----:B------:R-:W-:-:S03]  /*1010*/  UIMAD UR5, UR57, UR10, URZ ;  /* 0x0000000a390572a4 */ /* 0x000fc6000f8e023f */
[----:B------:R-:W2:Y:S01]  /*1020*/  S2UR UR14, SR_CTAID.X ;  /* 0x00000000000e79c3 */ /* 0x000ea20000002500 */
[----:B------:R-:W-:Y:S02]  /*1030*/  UISETP.NE.AND UP1, UPT, UR23, -0x1, UPT ;  /* 0xffffffff1700788c */ /* 0x000fe4000bf25270 */
[----:B------:R-:W-:Y:S02]  /*1040*/  UIMAD.WIDE.U32 UR20, UR45, UR10, URZ ;  /* 0x0000000a2d1472a5 */ /* 0x000fe4000f8e003f */
[----:B------:R-:W-:Y:S01]  /*1050*/  UIMAD UR34, UR45, UR11, UR5 ;  /* 0x0000000b2d2272a4 */ /* 0x000fe2000f8e0205 */
[----:B------:R-:W-:Y:S02]  /*1060*/  ULDC.64 UR36, c[0x0][0x240] ;  /* 0x0000900000247ab9 */ /* 0x000fe40000000a00 */
[----:B------:R-:W-:Y:S01]  /*1070*/  @!UP0 ULDC.64 UR10, c[0x0][0x418] ;  /* 0x00010600000a8ab9 */ /* 0x000fe20000000a00 */
[----:B------:R-:W-:Y:S01]  /*1080*/  ULDC UR58, c[0x0][0x2d4] ;  /* 0x0000b500003a7ab9 */ /* 0x000fe20000000800 */
[----:B------:R-:W-:-:S02]  /*1090*/  @!UP0 UIMAD UR5, UR57, UR10, URZ ;  /* 0x0000000a390582a4 */ /* 0x000fc4000f8e023f */
[----:B------:R-:W-:Y:S02]  /*10a0*/  USHF.R.S32.HI UR43, URZ, 0x1f, UR58 ;  /* 0x0000001f3f2b7899 */ /* 0x000fe4000801143a */
[----:B------:R-:W-:Y:S01]  /*10b0*/  @!UP0 UIMAD UR35, UR45, UR11, UR5 ;  /* 0x0000000b2d2382a4 */ /* 0x000fe2000f8e0205 */
[----:B-1----:R-:W-:Y:S01]  /*10c0*/  IABS R7, R8 ;  /* 0x0000000800077213 */ /* 0x002fe20000000000 */
[----:B------:R-:W-:Y:S01]  /*10d0*/  @UP1 UIADD3 UR5, UR19, UR23, URZ ;  /* 0x0000001713051290 */ /* 0x000fe2000fffe03f */
[----:B------:R-:W-:Y:S01]  /*10e0*/  ISETP.NE.AND P3, PT, R8, RZ, PT ;  /* 0x000000ff0800720c */ /* 0x000fe20003f65270 */
[----:B------:R-:W-:Y:S01]  /*10f0*/  @UP1 ULDC.64 UR32, c[0x0][0x248] ;  /* 0x0000920000201ab9 */ /* 0x000fe20000000a00 */
[----:B------:R-:W1:Y:S01]  /*1100*/  I2F.RP R4, R7 ;  /* 0x0000000700047306 */ /* 0x000e620000209400 */
[----:B------:R-:W-:Y:S02]  /*1110*/  UIADD3 UR46, UR21, UR34, URZ ;  /* 0x00000022152e7290 */ /* 0x000fe4000fffe03f */
[----:B------:R-:W-:-:S02]  /*1120*/  UIADD3 UR16, UR25, 0x3f, URZ ;  /* 0x0000003f19107890 */ /* 0x000fc4000fffe03f */
[----:B--2---:R-:W-:Y:S02]  /*1130*/  UIMAD.WIDE.U32 UR28, UR14, UR12, URZ ;  /* 0x0000000c0e1c72a5 */ /* 0x004fe4000f8e003f */
[----:B------:R-:W-:Y:S02]  /*1140*/  @UP1 UIMAD UR42, UR5, UR33, URZ ;  /* 0x00000021052a12a4 */ /* 0x000fe4000f8e023f */
[----:B------:R-:W-:Y:S02]  /*1150*/  UIMAD UR48, UR14, UR13, UR29 ;  /* 0x0000000d0e3072a4 */ /* 0x000fe4000f8e021d */
[----:B------:R-:W-:Y:S01]  /*1160*/  USHF.L.U32 UR14, UR45, 0x7, URZ ;  /* 0x000000072d0e7899 */ /* 0x000fe2000800063f */
[----:B------:R-:W-:Y:S01]  /*1170*/  @UP0 ULDC.64 UR12, c[0x0][0x420] ;  /* 0x00010800000c0ab9 */ /* 0x000fe20000000a00 */
[----:B------:R-:W-:Y:S01]  /*1180*/  ULDC UR60, c[0x0][0x2dc] ;  /* 0x0000b700003c7ab9 */ /* 0x000fe20000000800 */
[----:B-1----:R-:W1:Y:S01]  /*1190*/  MUFU.RCP R4, R4 ;  /* 0x0000000400047308 */ /* 0x002e620000001000 */
[----:B------:R-:W-:-:S02]  /*11a0*/  USEL UR29, UR14, URZ, UP2 ;  /* 0x0000003f0e1d7287 */ /* 0x000fc40009000000 */
[----:B------:R-:W-:Y:S02]  /*11b0*/  UIMAD.WIDE.U32 UR14, UR9, UR36, URZ ;  /* 0x00000024090e72a5 */ /* 0x000fe4000f8e003f */
[----:B------:R-:W-:Y:S02]  /*11c0*/  @UP0 UIMAD.WIDE.U32 UR40, UR9, UR12, URZ ;  /* 0x0000000c092802a5 */ /* 0x000fe4000f8e003f */
[----:B------:R-:W-:Y:S02]  /*11d0*/  USEL UR55, UR20, UR14, !UP0 ;  /* 0x0000000e14377287 */ /* 0x000fe4000c000000 */
[----:B------:R-:W-:Y:S02]  /*11e0*/  @UP1 UIMAD.WIDE.U32 UR20, UR5, UR32, URZ ;  /* 0x00000020051412a5 */ /* 0x000fe4000f8e003f */
[----:B------:R-:W-:Y:S01]  /*11f0*/  UIMAD UR5, UR43, UR45, URZ ;  /* 0x0000002d2b0572a4 */ /* 0x000fe2000f8e023f */
[----:B------:R-:W-:Y:S01]  /*1200*/  ULDC UR59, c[0x0][0x270] ;  /* 0x00009c00003b7ab9 */ /* 0x000fe20000000800 */
[----:B------:R-:W-:-:S02]  /*1210*/  @UP0 UIMAD UR50, UR9, UR13, UR41 ;  /* 0x0000000d093202a4 */ /* 0x000fc4000f8e0229 */
[----:B------:R-:W-:Y:S01]  /*1220*/  @!UP0 UIMAD.WIDE.U32 UR38, UR45, UR10, URZ ;  /* 0x0000000a2d2682a5 */ /* 0x000fe2000f8e003f */
[----:B-1----:R-:W-:Y:S01]  /*1230*/  VIADD R4, R4, 0xffffffe ;  /* 0x0ffffffe04047836 */ /* 0x002fe20000000000 */
[----:B------:R-:W-:Y:S02]  /*1240*/  USHF.R.S32.HI UR18, URZ, 0x1f, UR16 ;  /* 0x0000001f3f127899 */ /* 0x000fe40008011410 */
[----:B------:R-:W-:Y:S01]  /*1250*/  UIMAD.WIDE UR10, UR60, UR59, URZ ;  /* 0x0000003b3c0a72a5 */ /* 0x000fe2000f8e023f */
[----:B------:R-:W1:Y:S01]  /*1260*/  F2I.FTZ.U32.TRUNC.NTZ R5, R4 ;  /* 0x0000000400057305 */ /* 0x000e62000021f000 */
[----:B------:R-:W-:Y:S02]  /*1270*/  UIMAD.WIDE.U32 UR12, UR45, UR58, URZ ;  /* 0x0000003a2d0c72a5 */ /* 0x000fe4000f8e003f */
[----:B------:R-:W-:Y:S02]  /*1280*/  UIMAD UR5, UR57, UR58, UR5 ;  /* 0x0000003a390572a4 */ /* 0x000fe4000f8e0205 */
[----:B------:R-:W-:-:S02]  /*1290*/  UIMAD UR27, UR9, UR37, URZ ;  /* 0x00000025091b72a4 */ /* 0x000fc4000f8e023f */
[----:B------:R-:W-:Y:S02]  /*12a0*/  ULEA.HI UR18, UR18, UR16, URZ, 0x6 ;  /* 0x0000001012127291 */ /* 0x000fe4000f8f303f */
[----:B------:R-:W-:Y:S02]  /*12b0*/  UIMAD UR16, UR11, UR12, URZ ;  /* 0x0000000c0b1072a4 */ /* 0x000fe4000f8e023f */
[----:B------:R-:W-:Y:S02]  /*12c0*/  UIADD3 UR5, UR13, UR5, URZ ;  /* 0x000000050d057290 */ /* 0x000fe4000fffe03f */
[----:B------:R-:W-:Y:S01]  /*12d0*/  @UP0 UIADD3 UR46, UR15, UR27, URZ ;  /* 0x0000001b0f2e0290 */ /* 0x000fe2000fffe03f */
[----:B-1----:R-:W-:Y:S01]  /*12e0*/  IMAD.MOV R0, RZ, RZ, -R5 ;  /* 0x000000ffff007224 */ /* 0x002fe200078e0a05 */
[----:B------:R-:W-:Y:S01]  /*12f0*/  UIMAD.WIDE.U32 UR14, UR10, UR12, URZ ;  /* 0x0000000c0a0e72a5 */ /* 0x000fe2000f8e003f */
[----:B------:R-:W-:Y:S01]  /*1300*/  IMAD.MOV.U32 R4, RZ, RZ, RZ ;  /* 0x000000ffff047224 */ /* 0x000fe200078e00ff */
[----:B------:R-:W-:Y:S01]  /*1310*/  UIMAD UR5, UR10, UR5, UR16 ;  /* 0x000000050a0572a4 */ /* 0x000fe2000f8e0210 */
[----:B------:R-:W-:Y:S01]  /*1320*/  IMAD R0, R0, R7, RZ ;  /* 0x0000000700007224 */ /* 0x000fe200078e02ff */
[----:B------:R-:W-:-:S02]  /*1330*/  ULOP3.LUT UR16, UR18, 0xffffffc0, URZ, 0xc0, !UPT ;  /* 0xffffffc012107892 */ /* 0x000fc4000f8ec03f */
[----:B------:R-:W-:Y:S01]  /*1340*/  UIADD3 UR47, UR15, UR5, URZ ;  /* 0x000000050f2f7290 */ /* 0x000fe2000fffe03f */
[----:B------:R-:W-:Y:S01]  /*1350*/  IMAD.HI.U32 R0, R5, R0, R4 ;  /* 0x0000000005007227 */ /* 0x000fe200078e0004 */
[----:B------:R-:W-:Y:S01]  /*1360*/  MOV R4, R6 ;  /* 0x0000000600047202 */ /* 0x000fe20000000f00 */
[----:B------:R-:W-:Y:S02]  /*1370*/  USHF.L.U64.HI UR17, UR45, 0x7, UR57 ;  /* 0x000000072d117899 */ /* 0x000fe40008010239 */
[----:B------:R-:W-:Y:S02]  /*1380*/  UIMAD.WIDE.U32 UR12, UR10, UR9, URZ ;  /* 0x000000090a0c72a5 */ /* 0x000fe4000f8e003f */
[----:B------:R-:W-:Y:S01]  /*1390*/  IMAD.HI.U32 R0, R0, R4, RZ ;  /* 0x0000000400007227 */ /* 0x000fe200078e00ff */
[----:B------:R-:W-:Y:S01]  /*13a0*/  UIMAD UR5, UR11, UR9, URZ ;  /* 0x000000090b0572a4 */ /* 0x000fe2000f8e023f */
[----:B------:R-:W-:Y:S02]  /*13b0*/  ULDC.U8 UR30, c[0x0][0x3d8] ;  /* 0x0000f600001e7ab9 */ /* 0x000fe40000000000 */
[----:B------:R-:W-:Y:S01]  /*13c0*/  IMAD.MOV R5, RZ, RZ, -R0 ;  /* 0x000000ffff057224 */ /* 0x000fe200078e0a00 */
[----:B------:R-:W-:-:S02]  /*13d0*/  UIADD3 UR16, UR16, -0x40, URZ ;  /* 0xffffffc010107890 */ /* 0x000fc4000fffe03f */
[----:B------:R-:W-:Y:S01]  /*13e0*/  UISETP.NE.AND UP3, UPT, UR30, URZ, UPT ;  /* 0x0000003f1e00728c */ /* 0x000fe2000bf65270 */
[C---:B------:R-:W-:Y:S01]  /*13f0*/  IMAD R4, R7.reuse, R5, R4 ;  /* 0x0000000507047224 */ /* 0x040fe200078e0204 */
[----:B------:R-:W-:Y:S02]  /*1400*/  USEL UR17, UR17, URZ, UP2 ;  /* 0x0000003f11117287 */ /* 0x000fe40009000000 */
[----:B------:R-:W-:Y:S02]  /*1410*/  @UP0 UIADD3 UR47, UR13, UR5, URZ ;  /* 0x000000050d2f0290 */ /* 0x000fe4000fffe03f */
[----:B------:R-:W-:Y:S01]  /*1420*/  ISETP.GT.U32.AND P1, PT, R7, R4, PT ;  /* 0x000000040700720c */ /* 0x000fe20003f24070 */
[----:B------:R-:W-:Y:S02]  /*1430*/  USHF.R.S32.HI UR27, URZ, 0x1f, UR16 ;  /* 0x0000001f3f1b7899 */ /* 0x000fe40008011410 */
[----:B------:R-:W-:Y:S02]  /*1440*/  UIADD3 UR5, UP2, UR16, UR29, URZ ;  /* 0x0000001d10057290 */ /* 0x000fe4000ff5e03f */
[----:B------:R-:W-:-:S02]  /*1450*/  USEL UR56, UR14, UR12, !UP0 ;  /* 0x0000000c0e387287 */ /* 0x000fc4000c000000 */
[----:B------:R-:W-:Y:S02]  /*1460*/  UIADD3.X UR14, UR27, UR17, URZ, UP2, !UPT ;  /* 0x000000111b0e7290 */ /* 0x000fe400097fe43f */
[----:B------:R-:W-:Y:S01]  /*1470*/  UIMAD UR11, UR11, UR5, URZ ;  /* 0x000000050b0b72a4 */ /* 0x000fe2000f8e023f */
[----:B------:R-:W-:Y:S01]  /*1480*/  ULDC.U8 UR31, c[0x0][0x480] ;  /* 0x00012000001f7ab9 */ /* 0x000fe20000000000 */
[----:B------:R-:W-:Y:S02]  /*1490*/  ULDC UR61, c[0x0][0x2c4] ;  /* 0x0000b100003d7ab9 */ /* 0x000fe40000000800 */
[----:B------:R-:W-:Y:S01]  /*14a0*/  @!P1 IMAD.IADD R4, R4, 0x1, -R7 ;  /* 0x0000000104049824 */ /* 0x000fe200078e0a07 */
[----:B------:R-:W-:Y:S01]  /*14b0*/  @!P1 IADD3 R0, R0, 0x1, RZ ;  /* 0x0000000100009810 */ /* 0x000fe20007ffe0ff */
[----:B------:R-:W-:Y:S01]  /*14c0*/  @UP1 UIADD3 UR24, UR19, UR23, URZ ;  /* 0x0000001713181290 */ /* 0x000fe2000fffe03f */
[----:B------:R-:W-:Y:S01]  /*14d0*/  PLOP3.LUT P1, PT, PT, PT, UP3, 0x80, 0x0 ;  /* 0x000000000000781c */ /* 0x000fe20003f2f038 */
[----:B------:R-:W-:Y:S01]  /*14e0*/  UISETP.NE.AND UP4, UPT, UR31, URZ, UPT ;  /* 0x0000003f1f00728c */ /* 0x000fe2000bf85270 */
[----:B------:R-:W-:Y:S01]  /*14f0*/  ISETP.GE.U32.AND P0, PT, R4, R7, PT ;  /* 0x000000070400720c */ /* 0x000fe20003f06070 */
[----:B------:R-:W-:Y:S01]  /*1500*/  UIMAD UR14, UR10, UR14, UR11 ;  /* 0x0000000e0a0e72a4 */ /* 0x000fe2000f8e020b */
[----:B------:R-:W-:Y:S01]  /*1510*/  LOP3.LUT R4, R8, UR54, RZ, 0x3c, !PT ;  /* 0x0000003608047c12 */ /* 0x000fe2000f8e3cff */
[----:B------:R-:W-:Y:S01]  /*1520*/  @UP1 ULDC.64 UR30, c[0x0][0x250] ;  /* 0x00009400001e1ab9 */ /* 0x000fe20000000a00 */
[----:B------:R-:W-:-:S02]  /*1530*/  @UP3 UIMAD UR11, UR45, UR61, URZ ;  /* 0x0000003d2d0b32a4 */ /* 0x000fc4000f8e023f */
[----:B------:R-:W-:Y:S01]  /*1540*/  ISETP.GE.AND P2, PT, R4, RZ, PT ;  /* 0x000000ff0400720c */ /* 0x000fe20003f46270 */
[----:B------:R-:W-:Y:S02]  /*1550*/  @UP1 UIMAD.WIDE.U32 UR12, UR24, UR30, URZ ;  /* 0x0000001e180c12a5 */ /* 0x000fe4000f8e003f */
[----:B------:R-:W-:Y:S02]  /*1560*/  @UP1 UIMAD UR15, UR24, UR31, URZ ;  /* 0x0000001f180f12a4 */ /* 0x000fe4000f8e023f */
[----:B------:R-:W-:Y:S02]  /*1570*/  USEL UR53, UR28, URZ, UP4 ;  /* 0x0000003f1c357287 */ /* 0x000fe4000a000000 */
[----:B------:R-:W-:Y:S01]  /*1580*/  @P0 VIADD R0, R0, 0x1 ;  /* 0x0000000100000836 */ /* 0x000fe20000000000 */
[----:B------:R-:W-:Y:S01]  /*1590*/  PLOP3.LUT P0, PT, PT, PT, UP1, 0x80, 0x0 ;  /* 0x000000000000781c */ /* 0x000fe20003f0f018 */
[----:B------:R-:W-:Y:S02]  /*15a0*/  UIMAD.WIDE.U32 UR28, UR10, UR5, URZ ;  /* 0x000000050a1c72a5 */ /* 0x000fe4000f8e003f */
[----:B------:R-:W-:Y:S01]  /*15b0*/  @UP3 USEL UR11, UR11, UR9, !UP0 ;  /* 0x000000090b0b3287 */ /* 0x000fe2000c000000 */
[----:B------:R-:W-:Y:S01]  /*15c0*/  IMAD.MOV.U32 R6, RZ, RZ, R0 ;  /* 0x000000ffff067224 */ /* 0x000fe200078e0000 */
[----:B------:R-:W-:-:S02]  /*15d0*/  UIMAD UR49, UR54, UR60, URZ ;  /* 0x0000003c363172a4 */ /* 0x000fc4000f8e023f */
[----:B------:R-:W-:Y:S01]  /*15e0*/  @!UP3 UIMAD UR10, UR45, UR59, UR54 ;  /* 0x0000003b2d0ab2a4 */ /* 0x000fe2000f8e0236 */
[----:B------:R-:W-:Y:S01]  /*15f0*/  @UP3 ULDC UR5, c[0x0][0x2e4] ;  /* 0x0000b90000053ab9 */ /* 0x000fe20000000800 */
[----:B------:R-:W-:Y:S01]  /*1600*/  @UP1 UIADD3 UR34, UR13, UR15, URZ ;  /* 0x0000000f0d221290 */ /* 0x000fe2000fffe03f */
[----:B------:R-:W-:Y:S01]  /*1610*/  @!P2 IADD3 R6, -R6, RZ, RZ ;  /* 0x000000ff0606a210 */ /* 0x000fe20007ffe1ff */
[----:B------:R-:W-:Y:S01]  /*1620*/  @!UP0 UIADD3 UR50, UR39, UR35, URZ ;  /* 0x0000002327328290 */ /* 0x000fe2000fffe03f */
[----:B------:R-:W-:Y:S01]  /*1630*/  @!P3 LOP3.LUT R6, RZ, R8, RZ, 0x33, !PT ;  /* 0x00000008ff06b212 */ /* 0x000fe200078e33ff */
[----:B------:R-:W-:Y:S02]  /*1640*/  USHF.R.S32.HI UR44, URZ, 0x6, UR18 ;  /* 0x000000063f2c7899 */ /* 0x000fe40008011412 */
[----:B------:R-:W-:Y:S02]  /*1650*/  @UP3 UIMAD UR15, UR54, UR5, UR11 ;  /* 0x00000005360f32a4 */ /* 0x000fe4000f8e020b */
[----:B------:R-:W-:-:S02]  /*1660*/  USEL UR51, UR48, URZ, UP4 ;  /* 0x0000003f30337287 */ /* 0x000fc4000a000000 */
[----:B------:R-:W-:Y:S02]  /*1670*/  USHF.R.S32.HI UR52, URZ, 0x1f, UR49 ;  /* 0x0000001f3f347899 */ /* 0x000fe40008011431 */
[----:B------:R-:W-:Y:S02]  /*1680*/  @!UP3 UIMAD UR15, UR10, UR61, URZ ;  /* 0x0000003d0a0fb2a4 */ /* 0x000fe4000f8e023f */
[----:B------:R-:W-:Y:S02]  /*1690*/  UIADD3 UR48, UR29, UR14, URZ ;  /* 0x0000000e1d307290 */ /* 0x000fe4000fffe03f */
[----:B------:R-:W-:Y:S01]  /*16a0*/  @UP1 UIADD3 UR35, UR21, UR42, URZ ;  /* 0x0000002a15231290 */ /* 0x000fe2000fffe03f */
[----:B------:R-:W-:Y:S01]  /*16b0*/  @UP1 UMOV UR24, UR20 ;  /* 0x0000001400181c82 */ /* 0x000fe20008000000 */
[----:B------:R-:W-:Y:S01]  /*16c0*/  @UP1 UMOV UR18, UR12 ;  /* 0x0000000c00121c82 */ /* 0x000fe20008000000 */
[----:B------:R-:W-:Y:S09]  /*16d0*/  @P0 BRA `(.L_x_76) ;  /* 0x0000000000300947 */ /* 0x000ff20003800000 */
        /* <DEDUP_REMOVED lines=12> */
.L_x_76:
[----:B------:R-:W-:Y:S05]  /*17a0*/  @P0 BRA `(.L_x_77) ;  /* 0x0000000000300947 */ /* 0x000fea0003800000 */
        /* <DEDUP_REMOVED lines=12> */
.L_x_77:
        /* <DEDUP_REMOVED lines=11> */
.L_x_78:
[----:B------:R-:W-:-:S04]  /*1920*/  UIMAD UR5, UR45, UR59, UR54 ;  /* 0x0000003b2d0572a4 */ /* 0x000fc8000f8e0236 */
[----:B------:R-:W-:-:S12]  /*1930*/  UIMAD UR5, UR5, UR58, URZ ;  /* 0x0000003a050572a4 */ /* 0x000fd8000f8e023f */
.L_x_79:
[----:B------:R-:W1:Y:S01]  /*1940*/  S2R R19, SR_TID.X ;  /* 0x0000000000137919 */ /* 0x000e620000002100 */
[----:B------:R-:W2:Y:S01]  /*1950*/  LDC.64 R12, c[0x0][0x420] ;  /* 0x00010800ff0c7b82 */ /* 0x000ea20000000a00 */
[----:B------:R-:W-:Y:S01]  /*1960*/  UIADD3 UR39, UR16, UR5, URZ ;  /* 0x0000000510277290 */ /* 0x000fe2000fffe03f */
[----:B------:R-:W-:Y:S01]  /*1970*/  BSSY B1, `(.L_x_75) ;  /* 0x00004d0000017945 */ /* 0x000fe20003800000 */
[----:B------:R-:W-:Y:S01]  /*1980*/  UIADD3 UR5, -UR8, UR25, UR26 ;  /* 0x0000001908057290 */ /* 0x000fe2000fffe11a */
[----:B------:R-:W-:Y:S01]  /*1990*/  ULDC UR9, c[0x0][0x398] ;  /* 0x0000e60000097ab9 */ /* 0x000fe20000000800 */
[----:B------:R-:W-:Y:S02]  /*19a0*/  USHF.R.S32.HI UR14, URZ, 0x1f, UR54 ;  /* 0x0000001f3f0e7899 */ /* 0x000fe40008011436 */
[----:B------:R-:W-:Y:S02]  /*19b0*/  UIMAD UR13, UR60, UR59, URZ ;  /* 0x0000003b3c0d72a4 */ /* 0x000fe4000f8e023f */
[----:B------:R-:W-:Y:S01]  /*19c0*/  UIADD3 UR5, UR5, -UR9, URZ ;  /* 0x8000000905057290 */ /* 0x000fe2000fffe03f */
[----:B------:R-:W-:Y:S01]  /*19d0*/  ULDC.64 UR20, c[0x0][0x258] ;  /* 0x0000960000147ab9 */ /* 0x000fe20000000a00 */
[----:B------:R-:W-:-:S02]  /*19e0*/  UIADD3 UR38, UR16, UR15, URZ ;  /* 0x0000000f10267290 */ /* 0x000fc4000fffe03f */
[----:B------:R-:W-:Y:S02]  /*19f0*/  UIMAD UR15, UR14, UR20, URZ ;  /* 0x000000140e0f72a4 */ /* 0x000fe4000f8e023f */
[----:B------:R-:W-:Y:S01]  /*1a00*/  USHF.L.U32 UR9, UR13, 0x6, URZ ;  /* 0x000000060d097899 */ /* 0x000fe2000800063f */
[----:B------:R-:W-:Y:S01]  /*1a10*/  ULDC.64 UR58, c[0x0][0x2b0] ;  /* 0x0000ac00003a7ab9 */ /* 0x000fe20000000a00 */
[----:B------:R-:W-:Y:S02]  /*1a20*/  UIMAD UR15, UR54, UR21, UR15 ;  /* 0x00000015360f72a4 */ /* 0x000fe4000f8e020f */
[----:B------:R-:W-:Y:S01]  /*1a30*/  UIADD3 UR17, UP2, UP0, UR28, UR9, UR49 ;  /* 0x000000091c117290 */ /* 0x000fe2000f85e031 */
[----:B--2---:R-:W-:Y:S01]  /*1a40*/  IMAD R14, R12, UR27, RZ ;  /* 0x0000001b0c0e7c24 */ /* 0x004fe2000f8e02ff */
[----:B------:R-:W-:Y:S01]  /*1a50*/  USHF.R.S32.HI UR9, URZ, 0x1f, UR9 ;  /* 0x0000001f3f097899 */ /* 0x000fe20008011409 */
[----:B------:R-:W-:Y:S02]  /*1a60*/  ULDC.64 UR28, c[0x0][0x400] ;  /* 0x00010000001c7ab9 */ /* 0x000fe40000000a00 */
[----:B------:R-:W-:Y:S01]  /*1a70*/  IMAD R14, R13, UR16, R14 ;  /* 0x000000100d0e7c24 */ /* 0x000fe2000f8e020e */
[----:B------:R-:W-:Y:S01]  /*1a80*/  ULDC.64 UR42, c[0x0][0x210] ;  /* 0x00008400002a7ab9 */ /* 0x000fe20000000a00 */
[----:B------:R-:W-:Y:S01]  /*1a90*/  ULDC.64 UR40, c[0x0][0x3e0] ;  /* 0x0000f80000287ab9 */ /* 0x000fe20000000a00 */
[----:B-1----:R-:W-:-:S04]  /*1aa0*/  SHF.R.S32.HI R15, RZ, 0x1f, R19 ;  /* 0x0000001fff0f7819 */ /* 0x002fc80000011413 */
[----:B------:R-:W-:-:S04]  /*1ab0*/  LEA.HI R4, R15, R19, RZ, 0x3 ;  /* 0x000000130f047211 */ /* 0x000fc800078f18ff */
[----:B------:R-:W-:Y:S02]  /*1ac0*/  SHF.R.S32.HI R0, RZ, 0x3, R4 ;  /* 0x00000003ff007819 */ /* 0x000fe40000011404 */
[----:B------:R-:W-:Y:S02]  /*1ad0*/  LOP3.LUT R4, R4, 0xfffffff8, RZ, 0xc0, !PT ;  /* 0xfffffff804047812 */ /* 0x000fe400078ec0ff */
[----:B------:R-:W-:Y:S02]  /*1ae0*/  SHF.R.S32.HI R20, RZ, 0x1f, R0 ;  /* 0x0000001fff147819 */ /* 0x000fe40000011400 */
[----:B------:R-:W-:Y:S01]  /*1af0*/  IADD3 R8, P1, R0, UR16, RZ ;  /* 0x0000001000087c10 */ /* 0x000fe2000ff3e0ff */
[----:B------:R-:W-:-:S03]  /*1b00*/  IMAD.IADD R17, R19, 0x1, -R4 ;  /* 0x0000000113117824 */ /* 0x000fc600078e0a04 */
[----:B------:R-:W-:Y:S01]  /*1b10*/  IADD3.X R5, R20, UR27, RZ, P1, !PT ;  /* 0x0000001b14057c10 */ /* 0x000fe20008ffe4ff */
[----:B------:R-:W-:-:S04]  /*1b20*/  IMAD.SHL.U32 R4, R17, 0x8, RZ ;  /* 0x0000000811047824 */ /* 0x000fc800078e00ff */
[----:B------:R-:W-:Y:S01]  /*1b30*/  IMAD R7, R5, UR36, RZ ;  /* 0x0000002405077c24 */ /* 0x000fe2000f8e02ff */
[----:B------:R-:W-:-:S03]  /*1b40*/  SHF.R.S32.HI R5, RZ, 0x1f, R4 ;  /* 0x0000001fff057819 */ /* 0x000fc60000011404 */
[C---:B------:R-:W-:Y:S02]  /*1b50*/  IMAD R7, R8.reuse, UR37, R7 ;  /* 0x0000002508077c24 */ /* 0x040fe4000f8e0207 */
[----:B------:R-:W-:-:S03]  /*1b60*/  IMAD.WIDE.U32 R8, R8, UR36, R4 ;  /* 0x0000002408087c25 */ /* 0x000fc6000f8e0004 */
[----:B------:R-:W-:Y:S02]  /*1b70*/  IADD3 R10, P2, R8, UR55, RZ ;  /* 0x00000037080a7c10 */ /* 0x000fe4000ff5e0ff */
[----:B------:R-:W-:Y:S01]  /*1b80*/  IADD3 R8, P1, R4, UR10, RZ ;  /* 0x0000000a04087c10 */ /* 0x000fe2000ff3e0ff */
[----:B------:R-:W-:Y:S01]  /*1b90*/  ULDC.64 UR10, c[0x0][0x428] ;  /* 0x00010a00000a7ab9 */ /* 0x000fe20000000a00 */
[----:B------:R-:W-:Y:S01]  /*1ba0*/  IADD3.X R11, R9, UR46, R7, P2, !PT ;  /* 0x0000002e090b7c10 */ /* 0x000fe200097fe407 */
[----:B------:R-:W-:Y:S01]  /*1bb0*/  UIMAD UR12, UR14, UR10, URZ ;  /* 0x0000000a0e0c72a4 */ /* 0x000fe2000f8e023f */
[----:B------:R-:W-:Y:S01]  /*1bc0*/  LEA.HI R7, R15, R19, RZ, 0x5 ;  /* 0x000000130f077211 */ /* 0x000fe200078f28ff */
[----:B------:R-:W-:Y:S01]  /*1bd0*/  USHF.R.S32.HI UR14, URZ, 0x1f, UR5 ;  /* 0x0000001f3f0e7899 */ /* 0x000fe20008011405 */
[----:B------:R-:W-:Y:S01]  /*1be0*/  IADD3.X R9, R5, UR50, RZ, P1, !PT ;  /* 0x0000003205097c10 */ /* 0x000fe20008ffe4ff */
[----:B------:R-:W-:Y:S01]  /*1bf0*/  IMAD.U32 R15, RZ, RZ, UR10 ;  /* 0x0000000aff0f7e24 */ /* 0x000fe2000f8e00ff */
[----:B------:R-:W-:Y:S01]  /*1c00*/  LOP3.LUT R16, R7, 0xffffffe0, RZ, 0xc0, !PT ;  /* 0xffffffe007107812 */ /* 0x000fe200078ec0ff */
[----:B------:R-:W-:Y:S01]  /*1c10*/  ULEA.HI UR14, UR14, UR5, URZ, 0x6 ;  /* 0x000000050e0e7291 */ /* 0x000fe2000f8f303f */
[----:B------:R-:W-:Y:S01]  /*1c20*/  SHF.R.S32.HI R7, RZ, 0x5, R7 ;  /* 0x00000005ff077819 */ /* 0x000fe20000011407 */
[----:B------:R-:W-:Y:S01]  /*1c30*/  IMAD.WIDE.U32 R8, R12, UR16, R8 ;  /* 0x000000100c087c25 */ /* 0x000fe2000f8e0008 */
[----:B------:R-:W-:-:S02]  /*1c40*/  UIADD3.X UR5, UR48, UR9, UR52, UP2, UP0 ;  /* 0x0000000930057290 */ /* 0x000fc400097e0434 */
[----:B------:R-:W-:Y:S01]  /*1c50*/  USHF.R.S32.HI UR14, URZ, 0x6, UR14 ;  /* 0x000000063f0e7899 */ /* 0x000fe2000801140e */
[----:B------:R-:W-:Y:S01]  /*1c60*/  IMAD.IADD R16, R19, 0x1, -R16 ;  /* 0x0000000113107824 */ /* 0x000fe200078e0a10 */
[----:B------:R-:W-:Y:S01]  /*1c70*/  UIADD3 UR9, UP3, UP2, UR53, UR17, UR56 ;  /* 0x0000001135097290 */ /* 0x000fe2000fa7e038 */
[----:B------:R-:W-:Y:S01]  /*1c80*/  IMAD.IADD R9, R9, 0x1, R14 ;  /* 0x0000000109097824 */ /* 0x000fe200078e020e */
[----:B------:R-:W-:Y:S01]  /*1c90*/  UISETP.LT.AND UP0, UPT, URZ, UR14, UPT ;  /* 0x0000000e3f00728c */ /* 0x000fe2000bf01270 */
[----:B------:R-:W-:Y:S01]  /*1ca0*/  IMAD.U32 R14, RZ, RZ, UR20 ;  /* 0x00000014ff0e7e24 */ /* 0x000fe2000f8e00ff */
[----:B------:R-:W-:Y:S01]  /*1cb0*/  UIADD3.X UR5, UR51, UR5, UR47, UP3, UP2 ;  /* 0x0000000533057290 */ /* 0x000fe20009fe442f */
[----:B------:R-:W-:Y:S01]  /*1cc0*/  IMAD R7, R7, UR13, R16 ;  /* 0x0000000d07077c24 */ /* 0x000fe2000f8e0210 */
[----:B------:R-:W-:Y:S01]  /*1cd0*/  USEL UR14, URZ, UR14, !UP0 ;  /* 0x0000000e3f0e7287 */ /* 0x000fe2000c000000 */
[----:B------:R-:W-:Y:S01]  /*1ce0*/  IMAD.WIDE.U32 R10, R14, UR54, R10 ;  /* 0x000000360e0a7c25 */ /* 0x000fe2000f8e000a */
[----:B------:R-:W-:-:S02]  /*1cf0*/  UIMAD UR11, UR54, UR11, UR12 ;  /* 0x0000000b360b72a4 */ /* 0x000fc4000f8e020c */
[----:B------:R-:W-:Y:S01]  /*1d00*/  IADD3 R14, P1, R7, UR9, RZ ;  /* 0x00000009070e7c10 */ /* 0x000fe2000ff3e0ff */
[----:B------:R-:W-:Y:S01]  /*1d10*/  UISETP.GT.AND UP0, UPT, UR44, UR14, UPT ;  /* 0x0000000e2c00728c */ /* 0x000fe2000bf04270 */
[----:B------:R-:W-:Y:S01]  /*1d20*/  IMAD.WIDE.U32 R8, R15, UR54, R8 ;  /* 0x000000360f087c25 */ /* 0x000fe2000f8e0008 */
[----:B------:R-:W-:Y:S02]  /*1d30*/  LEA R242, P3, R10, UR42, 0x1 ;  /* 0x0000002a0af27c11 */ /* 0x000fe4000f8608ff */
[----:B------:R-:W-:Y:S01]  /*1d40*/  LEA.HI.X.SX32 R16, R7, UR5, 0x1, P1 ;  /* 0x0000000507107c11 */ /* 0x000fe200088f0eff */
[----:B------:R-:W-:Y:S01]  /*1d50*/  VIADD R9, R9, UR11 ;  /* 0x0000000b09097c36 */ /* 0x000fe20008000000 */
[----:B------:R-:W-:Y:S01]  /*1d60*/  LEA R238, P1, R14, UR28, 0x2 ;  /* 0x0000001c0eee7c11 */ /* 0x000fe2000f8210ff */
[-C--:B------:R-:W-:Y:S01]  /*1d70*/  IMAD R15, R20, R12.reuse, RZ ;  /* 0x0000000c140f7224 */ /* 0x080fe200078e02ff */
[----:B------:R-:W-:Y:S01]  /*1d80*/  UIMAD.WIDE UR10, UR38, 0x4, UR58 ;  /* 0x00000004260a78a5 */ /* 0x000fe2000f8e023a */
[----:B------:R-:W-:Y:S01]  /*1d90*/  IMAD.WIDE.U32 R8, R0, R12, R8 ;  /* 0x0000000c00087225 */ /* 0x000fe200078e0008 */
[----:B------:R-:W-:Y:S01]  /*1da0*/  LEA.HI.X R239, R14, UR29, R16, 0x2, P1 ;  /* 0x0000001d0eef7c11 */ /* 0x000fe200088f1410 */
[----:B------:R-:W-:Y:S01]  /*1db0*/  ULDC.64 UR58, c[0x0][0x478] ;  /* 0x00011e00003a7ab9 */ /* 0x000fe20000000a00 */
[----:B------:R-:W-:Y:S01]  /*1dc0*/  PLOP3.LUT P1, PT, PT, PT, UP0, 0x80, 0x0 ;  /* 0x000000000000781c */ /* 0x000fe20003f2f008 */
[----:B------:R-:W-:Y:S01]  /*1dd0*/  IMAD R15, R0, R13, R15 ;  /* 0x0000000d000f7224 */ /* 0x000fe200078e020f */
[----:B------:R-:W-:Y:S01]  /*1de0*/  UIMAD.WIDE UR12, UR39, 0x4, UR58 ;  /* 0x00000004270c78a5 */ /* 0x000fe2000f8e023a */
[----:B------:R-:W-:Y:S01]  /*1df0*/  VIADD R11, R11, UR15 ;  /* 0x0000000f0b0b7c36 */ /* 0x000fe20008000000 */
[----:B------:R-:W-:Y:S01]  /*1e00*/  LEA R240, P2, R8, UR40, 0x1 ;  /* 0x0000002808f07c11 */ /* 0x000fe2000f8408ff */
[----:B------:R-:W-:Y:S01]  /*1e10*/  IMAD.IADD R7, R9, 0x1, R15 ;  /* 0x0000000109077824 */ /* 0x000fe200078e020f */
[----:B------:R-:W-:Y:S01]  /*1e20*/  UMOV UR9, UR11 ;  /* 0x0000000b00097c82 */ /* 0x000fe20008000000 */
[----:B------:R-:W-:Y:S01]  /*1e30*/  UIADD3 UR5, UR44, -0x1, URZ ;  /* 0xffffffff2c057890 */ /* 0x000fe2000fffe03f */
[----:B------:R-:W-:Y:S01]  /*1e40*/  LEA.HI.X R243, R10, UR43, R11, 0x1, P3 ;  /* 0x0000002b0af37c11 */ /* 0x000fe200098f0c0b */
[----:B------:R-:W-:Y:S01]  /*1e50*/  UMOV UR11, UR13 ;  /* 0x0000000d000b7c82 */ /* 0x000fe20008000000 */
[----:B------:R-:W-:-:S03]  /*1e60*/  LEA.HI.X R241, R8, UR41, R7, 0x1, P2 ;  /* 0x0000002908f17c11 */ /* 0x000fc600090f0c07 */
[----:B------:R-:W-:Y:S06]  /*1e70*/  @P1 BRA `(.L_x_80) ;  /* 0x0000000400481947 */ /* 0x000fec0003800000 */
[----:B------:R-:W-:Y:S02]  /*1e80*/  @UP1 UIADD3 UR12, UR19, UR23, URZ ;  /* 0x00000017130c1290 */ /* 0x000fe4000fffe03f */
[----:B------:R-:W-:Y:S01]  /*1e90*/  @UP1 UIADD3 UR5, UR19, UR23, URZ ;  /* 0x0000001713051290 */ /* 0x000fe2000fffe03f */
[----:B------:R-:W-:Y:S01]  /*1ea0*/  @UP1 ULDC.64 UR14, c[0x0][0x450] ;  /* 0x00011400000e1ab9 */ /* 0x000fe20000000a00 */
[----:B------:R-:W-:Y:S01]  /*1eb0*/  @UP1 ULDC.64 UR16, c[0x0][0x458] ;  /* 0x0001160000101ab9 */ /* 0x000fe20000000a00 */
[----:B------:R-:W-:Y:S02]  /*1ec0*/  UIMAD UR13, UR22, -0x20, UR8 ;  /* 0xffffffe0160d78a4 */ /* 0x000fe4000f8e0208 */
[----:B------:R-:W-:Y:S02]  /*1ed0*/  @UP1 UIMAD.WIDE.U32 UR10, UR12, UR14, URZ ;  /* 0x0000000e0c0a12a5 */ /* 0x000fe4000f8e003f */
[----:B------:R-:W-:Y:S02]  /*1ee0*/  @UP1 UIMAD.WIDE.U32 UR8, UR5, UR16, URZ ;  /* 0x00000010050812a5 */ /* 0x000fe4000f8e003f */
[----:B------:R-:W-:Y:S01]  /*1ef0*/  @UP1 UIMAD UR5, UR5, UR17, URZ ;  /* 0x00000011050512a4 */ /* 0x000fe2000f8e023f */
[----:B------:R-:W-:Y:S01]  /*1f00*/  ISETP.GE.AND P1, PT, R0, UR13, PT ;  /* 0x0000000d00007c0c */ /* 0x000fe2000bf26270 */
[----:B------:R-:W-:-:S02]  /*1f10*/  @UP1 UIMAD UR12, UR12, UR15, URZ ;  /* 0x0000000f0c0c12a4 */ /* 0x000fc4000f8e023f */
[----:B------:R-:W-:Y:S02]  /*1f20*/  @UP1 UIADD3 UR21, UR9, UR5, URZ ;  /* 0x0000000509151290 */ /* 0x000fe4000fffe03f */
        /* <DEDUP_REMOVED lines=16> */
.L_x_81:
[----:B------:R-:W-:Y:S05]  /*2030*/  @P0 BRA `(.L_x_82) ;  /* 0x0000000000300947 */ /* 0x000fea0003800000 */
[----:B------:R-:W-:Y:S01]  /*2040*/  USHF.R.S32.HI UR5, URZ, 0x1f, UR19 ;  /* 0x0000001f3f057899 */ /* 0x000fe20008011413 */
[----:B------:R-:W-:Y:S01]  /*2050*/  ULDC.64 UR16, c[0x0][0x458] ;  /* 0x0001160000107ab9 */ /* 0x000fe20000000a00 */
[----:B------:R-:W-:Y:S02]  /*2060*/  ULDC.64 UR10, c[0x0][0x440] ;  /* 0x00011000000a7ab9 */ /* 0x000fe40000000a00 */
[----:B------:R-:W-:Y:S02]  /*2070*/  UIMAD UR5, UR5, UR16, URZ ;  /* 0x00000010050572a4 */ /* 0x000fe4000f8e023f */
[----:B------:R-:W-:Y:S02]  /*2080*/  UIMAD.WIDE.U32 UR8, UR19, UR16, URZ ;  /* 0x00000010130872a5 */ /* 0x000fe4000f8e003f */
[----:B------:R-:W-:Y:S02]  /*2090*/  UIMAD UR19, UR19, UR17, UR5 ;  /* 0x00000011131372a4 */ /* 0x000fe4000f8e0205 */
[----:B------:R-:W-:-:S02]  /*20a0*/  UIMAD UR5, UR57, UR10, URZ ;  /* 0x0000000a390572a4 */ /* 0x000fc4000f8e023f */
[----:B------:R-:W-:Y:S02]  /*20b0*/  UIADD3 UR9, UR9, UR19, URZ ;  /* 0x0000001309097290 */ /* 0x000fe4000fffe03f */
[----:B------:R-:W-:Y:S02]  /*20c0*/  UIMAD UR5, UR45, UR11, UR5 ;  /* 0x0000000b2d0572a4 */ /* 0x000fe4000f8e0205 */
[----:B------:R-:W-:-:S04]  /*20d0*/  UIMAD.WIDE.U32 UR8, UR45, UR10, UR8 ;  /* 0x0000000a2d0872a5 */ /* 0x000fc8000f8e0008 */
[----:B------:R-:W-:-:S03]  /*20e0*/  UIADD3 UR21, UR9, UR5, URZ ;  /* 0x0000000509157290 */ /* 0x000fc6000fffe03f */
[----:B------:R-:W-:-:S09]  /*20f0*/  UMOV UR13, UR8 ;  /* 0x00000008000d7c82 */ /* 0x000fd20008000000 */
.L_x_82:
[----:B------:R-:W-:Y:S05]  /*2100*/  @P1 BRA `(.L_x_83) ;  /* 0x0000004400581947 */ /* 0x000fea0003800000 */
[----:B------:R-:W-:Y:S01]  /*2110*/  IMAD.U32 R8, RZ, RZ, UR26 ;  /* 0x0000001aff087e24 */ /* 0x000fe2000f8e00ff */
[----:B------:R-:W-:Y:S01]  /*2120*/  IADD3 R0, P0, R0, UR26, RZ ;  /* 0x0000001a00007c10 */ /* 0x000fe2000ff1e0ff */
[----:B------:R-:W-:Y:S01]  /*2130*/  USHF.R.S32.HI UR10, URZ, 0x1f, UR54 ;  /* 0x0000001f3f0a7899 */ /* 0x000fe20008011436 */
[----:B------:R-:W-:Y:S02]  /*2140*/  ULDC.64 UR8, c[0x0][0x468] ;  /* 0x00011a0000087ab9 */ /* 0x000fe40000000a00 */
[----:B------:R-:W-:Y:S01]  /*2150*/  LEA.HI.X.SX32 R8, R8, R20, 0x1, P0 ;  /* 0x0000001408087211 */ /* 0x000fe200000f0eff */
[----:B------:R-:W-:Y:S01]  /*2160*/  IMAD.WIDE.U32 R6, R0, UR14, R4 ;  /* 0x0000000e00067c25 */ /* 0x000fe2000f8e0004 */
[----:B------:R-:W-:-:S03]  /*2170*/  UIMAD UR5, UR10, UR8, URZ ;  /* 0x000000080a0572a4 */ /* 0x000fc6000f8e023f */
[----:B------:R-:W-:Y:S01]  /*2180*/  IMAD R9, R8, UR14, RZ ;  /* 0x0000000e08097c24 */ /* 0x000fe2000f8e02ff */
[----:B------:R-:W-:Y:S01]  /*2190*/  IADD3 R10, P0, R6, UR18, RZ ;  /* 0x00000012060a7c10 */ /* 0x000fe2000ff1e0ff */
[----:B------:R-:W-:Y:S01]  /*21a0*/  IMAD.WIDE.U32 R4, R0, UR16, R4 ;  /* 0x0000001000047c25 */ /* 0x000fe2000f8e0004 */
[----:B------:R-:W-:-:S03]  /*21b0*/  UIMAD UR12, UR54, UR9, UR5 ;  /* 0x00000009360c72a4 */ /* 0x000fc6000f8e0205 */
[----:B------:R-:W-:Y:S02]  /*21c0*/  IMAD R9, R0, UR15, R9 ;  /* 0x0000000f00097c24 */ /* 0x000fe4000f8e0209 */
[----:B------:R-:W-:-:S03]  /*21d0*/  IMAD R8, R8, UR16, RZ ;  /* 0x0000001008087c24 */ /* 0x000fc6000f8e02ff */
[----:B------:R-:W-:Y:S01]  /*21e0*/  IADD3.X R11, R7, UR20, R9, P0, !PT ;  /* 0x00000014070b7c10 */ /* 0x000fe200087fe409 */
[----:B------:R-:W-:Y:S01]  /*21f0*/  IMAD R0, R0, UR17, R8 ;  /* 0x0000001100007c24 */ /* 0x000fe2000f8e0208 */
[----:B------:R-:W-:Y:S02]  /*2200*/  IADD3 R8, P0, R4, UR13, RZ ;  /* 0x0000000d04087c10 */ /* 0x000fe4000ff1e0ff */
[----:B------:R-:W-:Y:S01]  /*2210*/  MOV R4, UR8 ;  /* 0x0000000800047c02 */ /* 0x000fe20008000f00 */
[----:B------:R-:W-:Y:S01]  /*2220*/  ULDC.64 UR8, c[0x0][0x470] ;  /* 0x00011c0000087ab9 */ /* 0x000fe20000000a00 */
[----:B------:R-:W-:Y:S01]  /*2230*/  IADD3.X R9, R5, UR21, R0, P0, !PT ;  /* 0x0000001505097c10 */ /* 0x000fe200087fe400 */
[----:B------:R-:W-:Y:S01]  /*2240*/  UIMAD UR5, UR10, UR8, URZ ;  /* 0x000000080a0572a4 */ /* 0x000fe2000f8e023f */
[----:B------:R-:W-:Y:S02]  /*2250*/  IMAD.U32 R0, RZ, RZ, UR8 ;  /* 0x00000008ff007e24 */ /* 0x000fe4000f8e00ff */
[----:B------:R-:W-:Y:S01]  /*2260*/  IMAD.WIDE.U32 R10, R4, UR54, R10 ;  /* 0x00000036040a7c25 */ /* 0x000fe2000f8e000a */
[----:B------:R-:W-:Y:S01]  /*2270*/  UIMAD UR5, UR54, UR9, UR5 ;  /* 0x00000009360572a4 */ /* 0x000fe2000f8e0205 */
[----:B------:R-:W-:-:S02]  /*2280*/  ULDC.64 UR10, c[0x0][0x3f0] ;  /* 0x0000fc00000a7ab9 */ /* 0x000fc40000000a00 */
[----:B------:R-:W-:Y:S01]  /*2290*/  IMAD.WIDE.U32 R8, R0, UR54, R8 ;  /* 0x0000003600087c25 */ /* 0x000fe2000f8e0008 */
[----:B------:R-:W-:Y:S01]  /*22a0*/  ULDC.64 UR8, c[0x0][0x3f8] ;  /* 0x0000fe0000087ab9 */ /* 0x000fe20000000a00 */
[----:B------:R-:W-:Y:S02]  /*22b0*/  IADD3 R0, R11, UR12, RZ ;  /* 0x0000000c0b007c10 */ /* 0x000fe4000fffe0ff */
[----:B------:R-:W-:Y:S01]  /*22c0*/  LEA R6, P1, R10, UR10, 0x1 ;  /* 0x0000000a0a067c11 */ /* 0x000fe2000f8208ff */
[----:B------:R-:W-:Y:S01]  /*22d0*/  VIADD R5, R9, UR5 ;  /* 0x0000000509057c36 */ /* 0x000fe20008000000 */
[----:B------:R-:W-:Y:S02]  /*22e0*/  LEA R4, P0, R8, UR8, 0x1 ;  /* 0x0000000808047c11 */ /* 0x000fe4000f8008ff */
[----:B------:R-:W-:Y:S02]  /*22f0*/  LEA.HI.X R7, R10, UR11, R0, 0x1, P1 ;  /* 0x0000000b0a077c11 */ /* 0x000fe400088f0c00 */
[----:B------:R-:W-:-:S03]  /*2300*/  LEA.HI.X R5, R8, UR9, R5, 0x1, P0 ;  /* 0x0000000908057c11 */ /* 0x000fc600080f0c05 */
[----:B------:R2:W-:Y:S04]  /*2310*/  STG.E.128 desc[UR6][R6.64], RZ ;  /* 0x000000ff06007986 */ /* 0x0005e8000c101d06 */
[----:B------:R2:W-:Y:S04]  /*2320*/  STG.E.128 desc[UR6][R6.64+0x80], RZ ;  /* 0x000080ff06007986 */ /* 0x0005e8000c101d06 */
[----:B------:R2:W-:Y:S04]  /*2330*/  STG.E.128 desc[UR6][R6.64+0x100], RZ ;  /* 0x000100ff06007986 */ /* 0x0005e8000c101d06 */
[----:B------:R2:W-:Y:S04]  /*2340*/  STG.E.128 desc[UR6][R6.64+0x180], RZ ;  /* 0x000180ff06007986 */ /* 0x0005e8000c101d06 */
[----:B------:R2:W-:Y:S04]  /*2350*/  STG.E.128 desc[UR6][R4.64], RZ ;  /* 0x000000ff04007986 */ /* 0x0005e8000c101d06 */
[----:B------:R2:W-:Y:S04]  /*2360*/  STG.E.128 desc[UR6][R4.64+0x80], RZ ;  /* 0x000080ff04007986 */ /* 0x0005e8000c101d06 */
[----:B------:R2:W-:Y:S04]  /*2370*/  STG.E.128 desc[UR6][R4.64+0x100], RZ ;  /* 0x000100ff04007986 */ /* 0x0005e8000c101d06 */
[----:B------:R2:W-:Y:S01]  /*2380*/  STG.E.128 desc[UR6][R4.64+0x180], RZ ;  /* 0x000180ff04007986 */ /* 0x0005e2000c101d06 */
[----:B------:R-:W-:Y:S05]  /*2390*/  BRA `(.L_x_83) ;  /* 0x0000004000b47947 */ /* 0x000fea0003800000 */
.L_x_80:
[----:B------:R-:W-:Y:S01]  /*23a0*/  PLOP3.LUT P0, PT, PT, PT, UP4, 0x80, 0x0 ;  /* 0x000000000000781c */ /* 0x000fe20003f0f048 */
[----:B------:R-:W-:Y:S01]  /*23b0*/  UIMAD UR13, UR22, -0x20, UR8 ;  /* 0xffffffe0160d78a4 */ /* 0x000fe2000f8e0208 */
[----:B------:R-:W-:Y:S11]  /*23c0*/  BSSY B0, `(.L_x_84) ;  /* 0x000001f000007945 */ /* 0x000ff60003800000 */
[----:B------:R-:W-:Y:S01]  /*23d0*/  @P0 BAR.SYNC.DEFER_BLOCKING 0x0 ;  /* 0x0000000000000b1d */ /* 0x000fe20000010000 */
[----:B------:R-:W-:-:S13]  /*23e0*/  ISETP.GE.AND P2, PT, R0, UR13, PT ;  /* 0x0000000d00007c0c */ /* 0x000fda000bf46270 */
[----:B------:R1:W-:Y:S04]  /*23f0*/  @P2 STS.128 [R237+0x14000], RZ ;  /* 0x014000ffed002388 */ /* 0x0003e80000000c00 */
[----:B------:R1:W-:Y:S04]  /*2400*/  @P2 STS.128 [R237+0x15000], RZ ;  /* 0x015000ffed002388 */ /* 0x0003e80000000c00 */
[----:B------:R1:W-:Y:S04]  /*2410*/  @P2 STS.128 [R237+0x16000], RZ ;  /* 0x016000ffed002388 */ /* 0x0003e80000000c00 */
[----:B------:R1:W-:Y:S01]  /*2420*/  @P2 STS.128 [R237+0x17000], RZ ;  /* 0x017000ffed002388 */ /* 0x0003e20000000c00 */
[----:B------:R-:W-:Y:S05]  /*2430*/  @P2 BRA `(.L_x_85) ;  /* 0x00000000005c2947 */ /* 0x000fea0003800000 */
[----:B------:R-:W-:Y:S01]  /*2440*/  IADD3 R7, P0, R0, UR26, RZ ;  /* 0x0000001a00077c10 */ /* 0x000fe2000ff1e0ff */
[----:B------:R-:W-:Y:S01]  /*2450*/  ULDC.64 UR16, c[0x0][0x268] ;  /* 0x00009a0000107ab9 */ /* 0x000fe20000000a00 */
[----:B------:R-:W-:-:S04]  /*2460*/  MOV R8, UR26 ;  /* 0x0000001a00087c02 */ /* 0x000fc80008000f00 */
[----:B------:R-:W-:Y:S01]  /*2470*/  LEA.HI.X.SX32 R10, R8, R20, 0x1, P0 ;  /* 0x00000014080a7211 */ /* 0x000fe200000f0eff */
[----:B------:R-:W-:-:S04]  /*2480*/  IMAD.WIDE.U32 R8, R7, UR30, R4 ;  /* 0x0000001e07087c25 */ /* 0x000fc8000f8e0004 */
[----:B------:R-:W-:-:S04]  /*2490*/  IMAD R10, R10, UR30, RZ ;  /* 0x0000001e0a0a7c24 */ /* 0x000fc8000f8e02ff */
[----:B------:R-:W-:Y:S01]  /*24a0*/  IMAD R11, R7, UR31, R10 ;  /* 0x0000001f070b7c24 */ /* 0x000fe2000f8e020a */
[----:B------:R-:W-:Y:S01]  /*24b0*/  IADD3 R10, P0, R8, UR18, RZ ;  /* 0x00000012080a7c10 */ /* 0x000fe2000ff1e0ff */
[----:B------:R-:W-:-:S03]  /*24c0*/  IMAD R7, R18, UR16, RZ ;  /* 0x0000001012077c24 */ /* 0x000fc6000f8e02ff */
[----:B------:R-:W-:Y:S01]  /*24d0*/  IADD3.X R11, R9, UR34, R11, P0, !PT ;  /* 0x00000022090b7c10 */ /* 0x000fe200087fe40b */
[C---:B------:R-:W-:Y:S02]  /*24e0*/  IMAD R7, R6.reuse, UR17, R7 ;  /* 0x0000001106077c24 */ /* 0x040fe4000f8e0207 */
[----:B------:R-:W-:Y:S01]  /*24f0*/  IMAD.WIDE.U32 R10, R6, UR16, R10 ;  /* 0x00000010060a7c25 */ /* 0x000fe2000f8e000a */
[----:B------:R-:W-:-:S04]  /*2500*/  ULDC.64 UR16, c[0x0][0x220] ;  /* 0x0000880000107ab9 */ /* 0x000fc80000000a00 */
[----:B------:R-:W-:Y:S02]  /*2510*/  IADD3 R7, R11, R7, RZ ;  /* 0x000000070b077210 */ /* 0x000fe40007ffe0ff */
[----:B------:R-:W-:-:S04]  /*2520*/  LEA R8, P0, R10, UR16, 0x1 ;  /* 0x000000100a087c11 */ /* 0x000fc8000f8008ff */
[----:B------:R-:W-:-:S05]  /*2530*/  LEA.HI.X R9, R10, UR17, R7, 0x1, P0 ;  /* 0x000000110a097c11 */ /* 0x000fca00080f0c07 */
[----:B------:R-:W-:Y:S01]  /*2540*/  @!PT LDS RZ, [RZ] ;  /* 0x00000000fffff984 */ /* 0x000fe20000000800 */
[----:B------:R-:W-:Y:S01]  /*2550*/  @!PT LDS RZ, [RZ] ;  /* 0x00000000fffff984 */ /* 0x000fe20000000800 */
[----:B------:R-:W-:Y:S01]  /*2560*/  @!PT LDS RZ, [RZ] ;  /* 0x00000000fffff984 */ /* 0x000fe20000000800 */
[----:B------:R2:W-:Y:S04]  /*2570*/  LDGSTS.E.BYPASS.LTC128B.128 [R237+0x14000], desc[UR6][R8.64] ;  /* 0x1400000008ed7fae */ /* 0x0005e8000b901d46 */
[----:B------:R2:W-:Y:S04]  /*2580*/  LDGSTS.E.BYPASS.LTC128B.128 [R237+0x15000], desc[UR6][R8.64+0x80] ;  /* 0x1500008008ed7fae */ /* 0x0005e8000b901d46 */
[----:B------:R2:W-:Y:S04]  /*2590*/  LDGSTS.E.BYPASS.LTC128B.128 [R237+0x16000], desc[UR6][R8.64+0x100] ;  /* 0x1600010008ed7fae */ /* 0x0005e8000b901d46 */
[----:B------:R2:W-:Y:S02]  /*25a0*/  LDGSTS.E.BYPASS.LTC128B.128 [R237+0x17000], desc[UR6][R8.64+0x180] ;  /* 0x1700018008ed7fae */ /* 0x0005e4000b901d46 */
.L_x_85:
[----:B------:R-:W-:Y:S05]  /*25b0*/  BSYNC B0 ;  /* 0x0000000000007941 */ /* 0x000fea0003800000 */
.L_x_84:
[----:B------:R-:W3:Y:S01]  /*25c0*/  LDL R44, [R1+0x8] ;  /* 0x00000800012c7983 */ /* 0x000ee20000100800 */
[----:B------:R-:W-:Y:S01]  /*25d0*/  UIMAD UR13, UR5, -0x40, UR25 ;  /* 0xffffffc0050d78a4 */ /* 0x000fe2000f8e0219 */
[----:B------:R-:W-:Y:S01]  /*25e0*/  VIADD R7, R0, 0x20 ;  /* 0x0000002000077836 */ /* 0x000fe20000000000 */
[----:B------:R-:W-:Y:S01]  /*25f0*/  USHF.L.U32 UR15, UR37, 0x6, URZ ;  /* 0x00000006250f7899 */ /* 0x000fe2000800063f */
[----:B--2---:R-:W-:Y:S01]  /*2600*/  IMAD.WIDE.U32 R8, R12, 0x40, RZ ;  /* 0x000000400c087825 */ /* 0x004fe200078e00ff */
[----:B------:R-:W0:Y:S01]  /*2610*/  LDGDEPBAR ;  /* 0x00000000000079af */ /* 0x000e220000000000 */
[----:B------:R-:W-:Y:S01]  /*2620*/  UIMAD.WIDE.U32 UR16, UR36, 0x40, URZ ;  /* 0x00000040241078a5 */ /* 0x000fe2000f8e003f */
[----:B------:R-:W-:Y:S01]  /*2630*/  ISETP.GE.AND P0, PT, R7, UR13, PT ;  /* 0x0000000d07007c0c */ /* 0x000fe2000bf06270 */
[----:B------:R-:W-:Y:S01]  /*2640*/  IMAD.SHL.U32 R13, R13, 0x40, RZ ;  /* 0x000000400d0d7824 */ /* 0x000fe200078e00ff */
[----:B------:R-:W-:Y:S01]  /*2650*/  ISETP.GE.AND P1, PT, R0, UR13, PT ;  /* 0x0000000d00007c0c */ /* 0x000fe2000bf26270 */
[----:B------:R-:W-:Y:S01]  /*2660*/  BSSY B0, `(.L_x_86) ;  /* 0x0000058000007945 */ /* 0x000fe20003800000 */
[----:B------:R-:W-:-:S02]  /*2670*/  IMAD.MOV.U32 R244, RZ, RZ, 0x7f800000 ;  /* 0x7f800000fff47424 */ /* 0x000fc400078e00ff */
[----:B------:R-:W-:-:S07]  /*2680*/  IMAD.MOV.U32 R245, RZ, RZ, 0x7f800000 ;  /* 0x7f800000fff57424 */ /* 0x000fce00078e00ff */
[----:B------:R-:W-:Y:S02]  /*2690*/  @!P0 IADD3 R10, P3, R240, R8, RZ ;  /* 0x00000008f00a8210 */ /* 0x000fe40007f7e0ff */
[----:B------:R2:W-:Y:S02]  /*26a0*/  @P1 STS.128 [R237+0x8000], RZ ;  /* 0x008000ffed001388 */ /* 0x0005e40000000c00 */
[----:B------:R-:W-:Y:S02]  /*26b0*/  @!P0 IADD3.X R11, R241, R9, R13, P3, !PT ;  /* 0x00000009f10b8210 */ /* 0x000fe40001ffe40d */
[----:B------:R2:W-:Y:S01]  /*26c0*/  @P1 STS.128 [R237+0xa000], RZ ;  /* 0x00a000ffed001388 */ /* 0x0005e20000000c00 */
[----:B------:R-:W-:-:S03]  /*26d0*/  @!P0 IADD3 R8, P3, R242, UR16, RZ ;  /* 0x00000010f2088c10 */ /* 0x000fc6000ff7e0ff */
[----:B------:R2:W-:Y:S04]  /*26e0*/  @P1 STS.128 [R237+0xc000], RZ ;  /* 0x00c000ffed001388 */ /* 0x0005e80000000c00 */
[----:B------:R2:W-:Y:S04]  /*26f0*/  @P1 STS.128 [R237+0xe000], RZ ;  /* 0x00e000ffed001388 */ /* 0x0005e80000000c00 */
[----:B------:R-:W-:Y:S01]  /*2700*/  @!PT LDS RZ, [RZ] ;  /* 0x00000000fffff984 */ /* 0x000fe20000000800 */
[----:B------:R-:W-:Y:S01]  /*2710*/  @!PT LDS RZ, [RZ] ;  /* 0x00000000fffff984 */ /* 0x000fe20000000800 */
[----:B------:R-:W-:Y:S01]  /*2720*/  @!PT LDS RZ, [RZ] ;  /* 0x00000000fffff984 */ /* 0x000fe20000000800 */
[----:B------:R-:W-:Y:S04]  /*2730*/  @!P1 LDGSTS.E.BYPASS.LTC128B.128 [R237+0x8000], desc[UR6][R240.64] ;  /* 0x08000000f0ed9fae */ /* 0x000fe8000b901d46 */
[----:B------:R-:W-:Y:S04]  /*2740*/  @!P1 LDGSTS.E.BYPASS.LTC128B.128 [R237+0xa000], desc[UR6][R240.64+0x80] ;  /* 0x0a000080f0ed9fae */ /* 0x000fe8000b901d46 */
[----:B------:R-:W-:Y:S04]  /*2750*/  @!P1 LDGSTS.E.BYPASS.LTC128B.128 [R237+0xc000], desc[UR6][R240.64+0x100] ;  /* 0x0c000100f0ed9fae */ /* 0x000fe8000b901d46 */
[----:B------:R-:W-:Y:S04]  /*2760*/  @!P1 LDGSTS.E.BYPASS.LTC128B.128 [R237+0xe000], desc[UR6][R240.64+0x180] ;  /* 0x0e000180f0ed9fae */ /* 0x000fe8000b901d46 */
[----:B------:R2:W-:Y:S04]  /*2770*/  @P0 STS.128 [R237+0x9000], RZ ;  /* 0x009000ffed000388 */ /* 0x0005e80000000c00 */
[----:B------:R2:W-:Y:S04]  /*2780*/  @P0 STS.128 [R237+0xb000], RZ ;  /* 0x00b000ffed000388 */ /* 0x0005e80000000c00 */
        /* <DEDUP_REMOVED lines=8> */
[----:B------:R4:W-:Y:S04]  /*2810*/  @!P0 LDGSTS.E.BYPASS.LTC128B.128 [R237+0xf000], desc[UR6][R10.64+0x180] ;  /* 0x0f0001800aed8fae */ /* 0x0009e8000b901d46 */
[----:B------:R2:W-:Y:S04]  /*2820*/  @P1 STS.128 [R237], RZ ;  /* 0x000000ffed001388 */ /* 0x0005e80000000c00 */
[----:B------:R2:W-:Y:S04]  /*2830*/  @P1 STS.128 [R237+0x2000], RZ ;  /* 0x002000ffed001388 */ /* 0x0005e80000000c00 */
[----:B------:R2:W-:Y:S04]  /*2840*/  @P1 STS.128 [R237+0x4000], RZ ;  /* 0x004000ffed001388 */ /* 0x0005e80000000c00 */
[----:B------:R2:W-:Y:S04]  /*2850*/  @P1 STS.128 [R237+0x6000], RZ ;  /* 0x006000ffed001388 */ /* 0x0005e80000000c00 */
[----:B------:R-:W-:Y:S01]  /*2860*/  @!PT LDS RZ, [RZ] ;  /* 0x00000000fffff984 */ /* 0x000fe20000000800 */
[----:B------:R-:W-:Y:S01]  /*2870*/  @!PT LDS RZ, [RZ] ;  /* 0x00000000fffff984 */ /* 0x000fe20000000800 */
[----:B------:R-:W-:Y:S01]  /*2880*/  @!PT LDS RZ, [RZ] ;  /* 0x00000000fffff984 */ /* 0x000fe20000000800 */
[----:B------:R2:W-:Y:S04]  /*2890*/  @!P1 LDGSTS.E.BYPASS.LTC128B.128 [R237], desc[UR6][R242.64] ;  /* 0x00000000f2ed9fae */ /* 0x0005e8000b901d46 */
[----:B------:R2:W-:Y:S04]  /*28a0*/  @!P1 LDGSTS.E.BYPASS.LTC128B.128 [R237+0x2000], desc[UR6][R242.64+0x80] ;  /* 0x02000080f2ed9fae */ /* 0x0005e8000b901d46 */
[----:B------:R2:W-:Y:S04]  /*28b0*/  @!P1 LDGSTS.E.BYPASS.LTC128B.128 [R237+0x4000], desc[UR6][R242.64+0x100] ;  /* 0x04000100f2ed9fae */ /* 0x0005e8000b901d46 */
[----:B------:R2:W-:Y:S04]  /*28c0*/  @!P1 LDGSTS.E.BYPASS.LTC128B.128 [R237+0x6000], desc[UR6][R242.64+0x180] ;  /* 0x06000180f2ed9fae */ /* 0x0005e8000b901d46 */
[----:B------:R2:W-:Y:S04]  /*28d0*/  @P0 STS.128 [R237+0x1000], RZ ;  /* 0x001000ffed000388 */ /* 0x0005e80000000c00 */
[----:B------:R2:W-:Y:S04]  /*28e0*/  @P0 STS.128 [R237+0x3000], RZ ;  /* 0x003000ffed000388 */ /* 0x0005e80000000c00 */
[----:B------:R2:W-:Y:S04]  /*28f0*/  @P0 STS.128 [R237+0x5000], RZ ;  /* 0x005000ffed000388 */ /* 0x0005e80000000c00 */
[----:B------:R2:W-:Y:S01]  /*2900*/  @P0 STS.128 [R237+0x7000], RZ ;  /* 0x007000ffed000388 */ /* 0x0005e20000000c00 */
[C---:B---3--:R-:W-:Y:S01]  /*2910*/  VIADD R7, R44.reuse, 0x8 ;  /* 0x000000082c077836 */ /* 0x048fe20000000000 */
[----:B------:R-:W-:Y:S01]  /*2920*/  SHF.R.S32.HI R246, RZ, 0x1f, R44 ;  /* 0x0000001ffff67819 */ /* 0x000fe2000001142c */
[----:B------:R-:W-:-:S03]  /*2930*/  IMAD.SHL.U32 R12, R44, 0x4, RZ ;  /* 0x000000042c0c7824 */ /* 0x000fc600078e00ff */
[----:B------:R-:W-:Y:S01]  /*2940*/  ISETP.GE.AND P4, PT, R7, UR13, PT ;  /* 0x0000000d07007c0c */ /* 0x000fe2000bf86270 */
[----:B------:R-:W-:-:S05]  /*2950*/  IMAD.U32 R7, RZ, RZ, UR15 ;  /* 0x0000000fff077e24 */ /* 0x000fca000f8e00ff */
[----:B------:R-:W-:Y:S02]  /*2960*/  @!P0 IADD3.X R9, R243, UR17, R7, P3, !PT ;  /* 0x00000011f3098c10 */ /* 0x000fe40009ffe407 */
[----:B----4-:R-:W-:Y:S02]  /*2970*/  IADD3 R10, P3, R12, UR10, RZ ;  /* 0x0000000a0c0a7c10 */ /* 0x010fe4000ff7e0ff */
[C---:B------:R-:W-:Y:S01]  /*2980*/  SHF.L.U64.HI R7, R44.reuse, 0x2, R246 ;  /* 0x000000022c077819 */ /* 0x040fe200000102f6 */
[----:B------:R-:W-:Y:S01]  /*2990*/  @!PT LDS RZ, [RZ] ;  /* 0x00000000fffff984 */ /* 0x000fe20000000800 */
[----:B------:R-:W-:Y:S01]  /*29a0*/  @!PT LDS RZ, [RZ] ;  /* 0x00000000fffff984 */ /* 0x000fe20000000800 */
[----:B------:R-:W-:Y:S01]  /*29b0*/  @!PT LDS RZ, [RZ] ;  /* 0x00000000fffff984 */ /* 0x000fe20000000800 */
[----:B------:R2:W-:Y:S03]  /*29c0*/  @!P0 LDGSTS.E.BYPASS.LTC128B.128 [R237+0x1000], desc[UR6][R8.64] ;  /* 0x0100000008ed8fae */ /* 0x0005e6000b901d46 */
[----:B------:R-:W-:Y:S01]  /*29d0*/  IADD3.X R11, R7, UR9, RZ, P3, !PT ;  /* 0x00000009070b7c10 */ /* 0x000fe20009ffe4ff */
[----:B------:R2:W-:Y:S04]  /*29e0*/  @!P0 LDGSTS.E.BYPASS.LTC128B.128 [R237+0x3000], desc[UR6][R8.64+0x80] ;  /* 0x0300008008ed8fae */ /* 0x0005e8000b901d46 */
[----:B------:R2:W-:Y:S04]  /*29f0*/  @!P0 LDGSTS.E.BYPASS.LTC128B.128 [R237+0x5000], desc[UR6][R8.64+0x100] ;  /* 0x0500010008ed8fae */ /* 0x0005e8000b901d46 */
[----:B------:R2:W-:Y:S01]  /*2a00*/  @!P0 LDGSTS.E.BYPASS.LTC128B.128 [R237+0x7000], desc[UR6][R8.64+0x180] ;  /* 0x0700018008ed8fae */ /* 0x0005e2000b901d46 */
[----:B------:R-:W-:-:S03]  /*2a10*/  ISETP.GE.AND P0, PT, R44, UR13, PT ;  /* 0x0000000d2c007c0c */ /* 0x000fc6000bf06270 */
[----:B------:R2:W-:Y:S04]  /*2a20*/  @P2 STS.128 [R237+0x10000], RZ ;  /* 0x010000ffed002388 */ /* 0x0005e80000000c00 */
[----:B------:R2:W-:Y:S04]  /*2a30*/  @P2 STS.128 [R237+0x11000], RZ ;  /* 0x011000ffed002388 */ /* 0x0005e80000000c00 */
[----:B------:R2:W-:Y:S04]  /*2a40*/  @P2 STS.128 [R237+0x12000], RZ ;  /* 0x012000ffed002388 */ /* 0x0005e80000000c00 */
[----:B------:R2:W-:Y:S01]  /*2a50*/  @P2 STS.128 [R237+0x13000], RZ ;  /* 0x013000ffed002388 */ /* 0x0005e20000000c00 */
[----:B------:R-:W-:Y:S05]  /*2a60*/  @P2 BRA `(.L_x_87) ;  /* 0x00000000005c2947 */ /* 0x000fea0003800000 */
[----:B------:R-:W-:Y:S01]  /*2a70*/  IADD3 R0, P1, R0, UR26, RZ ;  /* 0x0000001a00007c10 */ /* 0x000fe2000ff3e0ff */
[----:B------:R-:W-:Y:S01]  /*2a80*/  ULDC.64 UR16, c[0x0][0x260] ;  /* 0x0000980000107ab9 */ /* 0x000fe20000000a00 */
[----:B------:R-:W-:-:S03]  /*2a90*/  MOV R7, UR26 ;  /* 0x0000001a00077c02 */ /* 0x000fc60008000f00 */
[----:B------:R-:W-:Y:S01]  /*2aa0*/  IMAD.WIDE.U32 R4, R0, UR32, R4 ;  /* 0x0000002000047c25 */ /* 0x000fe2000f8e0004 */
[----:B------:R-:W-:Y:S02]  /*2ab0*/  LEA.HI.X.SX32 R7, R7, R20, 0x1, P1 ;  /* 0x0000001407077211 */ /* 0x000fe400008f0eff */
[----:B------:R-:W-:-:S03]  /*2ac0*/  IADD3 R4, P1, R4, UR24, RZ ;  /* 0x0000001804047c10 */ /* 0x000fc6000ff3e0ff */
[----:B------:R-:W-:-:S04]  /*2ad0*/  IMAD R7, R7, UR32, RZ ;  /* 0x0000002007077c24 */ /* 0x000fc8000f8e02ff */
[----:B------:R-:W-:Y:S02]  /*2ae0*/  IMAD R7, R0, UR33, R7 ;  /* 0x0000002100077c24 */ /* 0x000fe4000f8e0207 */
        /* <DEDUP_REMOVED lines=15> */
.L_x_87:
[----:B------:R-:W-:Y:S05]  /*2be0*/  BSYNC B0 ;  /* 0x0000000000007941 */ /* 0x000fea0003800000 */
.L_x_86:
[----:B------:R-:W-:Y:S01]  /*2bf0*/  UIADD3 UR13, UR4, 0x14000, URZ ;  /* 0x00014000040d7890 */ /* 0x000fe2000fffe03f */
[----:B---3--:R-:W-:Y:S01]  /*2c00*/  IMAD.MOV.U32 R4, RZ, RZ, 0x20 ;  /* 0x00000020ff047424 */ /* 0x008fe200078e00ff */
[----:B------:R-:W-:Y:S01]  /*2c10*/  LOP3.LUT P1, RZ, R17, 0x2, RZ, 0xc0, !PT ;  /* 0x0000000211ff7812 */ /* 0x000fe2000782c0ff */
[----:B------:R-:W-:Y:S01]  /*2c20*/  IMAD.MOV.U32 R192, RZ, RZ, 0x40 ;  /* 0x00000040ffc07424 */ /* 0x000fe200078e00ff */
[----:B------:R-:W-:Y:S01]  /*2c30*/  LEA R180, R234, UR4, 0x1 ;  /* 0x00000004eab47c11 */ /* 0x000fe2000f8e08ff */
[----:B------:R-:W-:Y:S01]  /*2c40*/  VIADD R6, R44, 0x1 ;  /* 0x000000012c067836 */ /* 0x000fe20000000000 */
[----:B------:R-:W-:Y:S01]  /*2c50*/  LEA R5, R234, UR13, 0x1 ;  /* 0x0000000dea057c11 */ /* 0x000fe2000f8e08ff */
[----:B------:R-:W-:Y:S01]  /*2c60*/  IMAD.U32 R0, RZ, RZ, UR25 ;  /* 0x00000019ff007e24 */ /* 0x000fe2000f8e00ff */
[----:B------:R-:W-:Y:S01]  /*2c70*/  SEL R4, R4, 0xffffffe0, !P1 ;  /* 0xffffffe004047807 */ /* 0x000fe20004800000 */
[----:B------:R-:W-:Y:S01]  /*2c80*/  UIADD3 UR18, UR25, 0x20, UR26 ;  /* 0x0000002019127890 */ /* 0x000fe2000fffe01a */
[----:B------:R-:W-:Y:S01]  /*2c90*/  IMAD.SHL.U32 R247, R44, 0x4, RZ ;  /* 0x000000042cf77824 */ /* 0x000fe200078e00ff */
[----:B------:R-:W-:-:S02]  /*2ca0*/  CS2R R126, SRZ ;  /* 0x00000000007e7805 */ /* 0x000fc4000001ff00 */
[----:B------:R-:W-:Y:S02]  /*2cb0*/  IADD3 R0, R6, UR8, -R0 ;  /* 0x0000000806007c10 */ /* 0x000fe4000fffe800 */
[----:B------:R-:W-:Y:S02]  /*2cc0*/  CS2R R124, SRZ ;  /* 0x00000000007c7805 */ /* 0x000fe4000001ff00 */
[----:B------:R-:W-:Y:S02]  /*2cd0*/  CS2R R130, SRZ ;  /* 0x0000000000827805 */ /* 0x000fe4000001ff00 */
[----:B------:R-:W-:Y:S02]  /*2ce0*/  CS2R R128, SRZ ;  /* 0x0000000000807805 */ /* 0x000fe4000001ff00 */
[----:B------:R-:W-:Y:S01]  /*2cf0*/  CS2R R122, SRZ ;  /* 0x00000000007a7805 */ /* 0x000fe2000001ff00 */
[----:B------:R3:W-:Y:S01]  /*2d00*/  STL [R1], R0 ;  /* 0x0000000001007387 */ /* 0x0007e20000100800 */
        /* <DEDUP_REMOVED lines=26> */
[----:B------:R-:W-:Y:S01]  /*2eb0*/  SHF.L.U64.HI R246, R44, 0x2, R246 ;  /* 0x000000022cf67819 */ /* 0x000fe200000102f6 */
[----:B------:R-:W-:Y:S01]  /*2ec0*/  UIADD3 UR17, UR26, 0x20, URZ ;  /* 0x000000201a117890 */ /* 0x000fe2000fffe03f */
[----:B------:R-:W0:Y:S01]  /*2ed0*/  LDGDEPBAR ;  /* 0x00000000000079af */ /* 0x000e220000000000 */
[----:B------:R-:W-:Y:S01]  /*2ee0*/  ULDC UR20, c[0x0][0x2dc] ;  /* 0x0000b70000147ab9 */ /* 0x000fe20000000800 */
[----:B------:R-:W-:Y:S02]  /*2ef0*/  ULDC UR16, c[0x0][0x2ec] ;  /* 0x0000bb0000107ab9 */ /* 0x000fe40000000800 */
[----:B------:R3:W5:Y:S04]  /*2f00*/  @!P0 LDG.E R244, desc[UR6][R10.64] ;  /* 0x000000060af48981 */ /* 0x000768000c1e1900 */
[----:B------:R3:W5:Y:S01]  /*2f10*/  @!P4 LDG.E R245, desc[UR6][R10.64+0x20] ;  /* 0x000020060af5c981 */ /* 0x000762000c1e1900 */
[----:B------:R-:W-:-:S02]  /*2f20*/  LOP3.LUT P0, RZ, R17, 0x4, RZ, 0xc0, !PT ;  /* 0x0000000411ff7812 */ /* 0x000fc4000780c0ff */
[----:B------:R-:W-:Y:S01]  /*2f30*/  CS2R R16, SRZ ;  /* 0x0000000000107805 */ /* 0x000fe2000001ff00 */
[----:B------:R-:W-:Y:S01]  /*2f40*/  UIADD3 UR18, UR18, -UR8, URZ ;  /* 0x8000000812127290 */ /* 0x000fe2000fffe03f */
[----:B------:R-:W-:-:S04]  /*2f50*/  SEL R192, R192, 0xffffffc0, !P0 ;  /* 0xffffffc0c0c07807 */ /* 0x000fc80004000000 */
[----:B------:R-:W-:Y:S01]  /*2f60*/  IADD3 R192, R4, R5, R192 ;  /* 0x0000000504c07210 */ /* 0x000fe20007ffe0c0 */
[----:B------:R-:W-:-:S04]  /*2f70*/  DEPBAR.LE SB0, 0x1 ;  /* 0x000080400000791a */ /* 0x000fc80000000000 */
[----:B------:R-:W-:Y:S06]  /*2f80*/  BAR.SYNC.DEFER_BLOCKING 0x0 ;  /* 0x0000000000007b1d */ /* 0x000fec0000010000 */
[----:B------:R3:W4:Y:S04]  /*2f90*/  LDSM.16.M88.4 R132, [R180+0x14000] ;  /* 0x01400000b484783b */ /* 0x0007280000000200 */
[----:B------:R3:W1:Y:S04]  /*2fa0*/  LDSM.16.M88.4 R148, [R180+0x15000] ;  /* 0x01500000b494783b */ /* 0x0006680000000200 */
[----:B------:R3:W1:Y:S04]  /*2fb0*/  LDSM.16.M88.4 R164, [R180+0x16000] ;  /* 0x01600000b4a4783b */ /* 0x0006680000000200 */
        /* <DEDUP_REMOVED lines=12> */
[----:B----4-:R3:W1:Y:S02]  /*3080*/  LDSM.16.M88.4 R188, [R230+0x3000] ;  /* 0x00300000e6bc783b */ /* 0x0106640000000200 */
.L_x_90:
[----:B------:R-:W0:Y:S01]  /*3090*/  LDGDEPBAR ;  /* 0x00000000000079af */ /* 0x000e220000000000 */
[----:B---3--:R-:W-:Y:S01]  /*30a0*/  LEA R0, R234, UR4, 0x1 ;  /* 0x00000004ea007c11 */ /* 0x008fe2000f8e08ff */
[----:B------:R-:W-:Y:S01]  /*30b0*/  USHF.L.U32 UR13, UR5, 0x6, URZ ;  /* 0x00000006050d7899 */ /* 0x000fe2000800063f */
[----:B-----5:R-:W-:Y:S01]  /*30c0*/  FSETP.NEU.FTZ.AND P1, PT, R244, -INF , PT ;  /* 0xff800000f400780b */ /* 0x020fe20003f3d000 */
[----:B------:R-:W3:Y:S01]  /*30d0*/  LDL R69, [R1] ;  /* 0x0000000001457983 */ /* 0x000ee20000100800 */
[----:B------:R-:W-:Y:S02]  /*30e0*/  UISETP.GT.AND UP2, UPT, UR5, UR14, UPT ;  /* 0x0000000e0500728c */ /* 0x000fe4000bf44270 */
[----:B------:R-:W-:Y:S01]  /*30f0*/  UISETP.GE.AND UP0, UPT, UR13, UR18, UPT ;  /* 0x000000120d00728c */ /* 0x000fe2000bf06270 */
[----:B------:R-:W4:Y:S03]  /*3100*/  LDL R68, [R1+0x4] ;  /* 0x0000040001447983 */ /* 0x000f260000100800 */
[----:B------:R-:W-:Y:S01]  /*3110*/  UISETP.LT.AND UP0, UPT, UR17, UR8, UP0 ;  /* 0x000000081100728c */ /* 0x000fe20008701270 */
[----:B------:R-:W-:Y:S05]  /*3120*/  PLOP3.LUT P3, PT, PT, PT, UP2, 0x80, 0x0 ;  /* 0x000000000000781c */ /* 0x000fea0003f6f028 */
[----:B------:R-:W-:Y:S01]  /*3130*/  PLOP3.LUT P0, PT, PT, PT, UP0, 0x80, 0x0 ;  /* 0x000000000000781c */ /* 0x000fe20003f0f008 */
[----:B------:R-:W-:Y:S04]  /*3140*/  DEPBAR.LE SB0, 0x0 ;  /* 0x000080000000791a */ /* 0x000fe80000000000 */
[----:B------:R-:W-:Y:S06]  /*3150*/  BAR.SYNC.DEFER_BLOCKING 0x0 ;  /* 0x0000000000007b1d */ /* 0x000fec0000010000 */
[----:B--2---:R-:W-:Y:S04]  /*3160*/  LDSM.16.M88.4 R8, [R2] ;  /* 0x000000000208783b */ /* 0x004fe80000000200 */
[----:B------:R-:W2:Y:S04]  /*3170*/  LDSM.16.M88.4 R44, [R0+0x10000] ;  /* 0x01000000002c783b */ /* 0x000ea80000000200 */
[----:B------:R-:W-:Y:S04]  /*3180*/  LDSM.16.M88.4 R48, [R224] ;  /* 0x00000000e030783b */ /* 0x000fe80000000200 */
[----:B-1----:R-:W1:Y:S04]  /*3190*/  LDSM.16.M88.4 R52, [R229+-0x4000] ;  /* 0xffc00000e534783b */ /* 0x002e680000000200 */
[----:B------:R-:W-:Y:S04]  /*31a0*/  LDSM.16.M88.4 R56, [R228] ;  /* 0x00000000e438783b */ /* 0x000fe80000000200 */
[----:B------:R-:W1:Y:S04]  /*31b0*/  LDSM.16.M88.4 R60, [R230+-0x4000] ;  /* 0xffc00000e63c783b */ /* 0x000e680000000200 */
[----:B------:R-:W-:Y:S01]  /*31c0*/  LDSM.16.M88.4 R64, [R231+-0x4000] ;  /* 0xffc00000e740783b */ /* 0x000fe20000000200 */
[C---:B--2---:R-:W-:Y:S06]  /*31d0*/  HMMA.16816.F32 R4, R8.reuse, R44, RZ ;  /* 0x0000002c0804723c */ /* 0x044fec00000018ff */
[----:B------:R-:W-:Y:S01]  /*31e0*/  HMMA.16816.F32 R8, R8, R46, RZ ;  /* 0x0000002e0808723c */ /* 0x000fe200000018ff */
[----:B------:R-:W2:Y:S11]  /*31f0*/  LDSM.16.M88.4 R44, [R227] ;  /* 0x00000000e32c783b */ /* 0x000eb60000000200 */
[----:B------:R-:W-:Y:S06]  /*3200*/  @!UPT UIADD3 URZ, URZ, URZ, URZ ;  /* 0x0000003f3f3ff290 */ /* 0x000fec000fffe03f */
[C---:B-1----:R-:W-:Y:S06]  /*3210*/  HMMA.16816.F32 R4, R48.reuse, R52, R4 ;  /* 0x000000343004723c */ /* 0x042fec0000001804 */
[----:B------:R-:W-:Y:S01]  /*3220*/  HMMA.16816.F32 R8, R48, R54, R8 ;  /* 0x000000363008723c */ /* 0x000fe20000001808 */
[----:B------:R-:W-:Y:S04]  /*3230*/  LDSM.16.M88.4 R48, [R2+0x2000] ;  /* 0x002000000230783b */ /* 0x000fe80000000200 */
[----:B------:R-:W1:Y:S11]  /*3240*/  LDSM.16.M88.4 R52, [R0+0x11000] ;  /* 0x011000000034783b */ /* 0x000e760000000200 */
[----:B------:R-:W-:Y:S02]  /*3250*/  @!UPT UIADD3 URZ, URZ, URZ, URZ ;  /* 0x0000003f3f3ff290 */ /* 0x000fe4000fffe03f */
[C---:B------:R-:W-:Y:S06]  /*3260*/  HMMA.16816.F32 R4, R56.reuse, R60, R4 ;  /* 0x0000003c3804723c */ /* 0x040fec0000001804 */
[----:B------:R-:W-:Y:S01]  /*3270*/  HMMA.16816.F32 R8, R56, R62, R8 ;  /* 0x0000003e3808723c */ /* 0x000fe20000001808 */
[----:B------:R-:W-:Y:S04]  /*3280*/  LDSM.16.M88.4 R56, [R224+0x2000] ;  /* 0x00200000e038783b */ /* 0x000fe80000000200 */
[----:B------:R-:W1:Y:S11]  /*3290*/  LDSM.16.M88.4 R60, [R229+-0x3000] ;  /* 0xffd00000e53c783b */ /* 0x000e760000000200 */
[----:B------:R-:W-:Y:S02]  /*32a0*/  @!UPT UIADD3 URZ, URZ, URZ, URZ ;  /* 0x0000003f3f3ff290 */ /* 0x000fe4000fffe03f */
        /* <DEDUP_REMOVED lines=10> */
[C---:B------:R-:W-:Y:S06]  /*3350*/  HMMA.16816.F32 R4, R56.reuse, R60, R4 ;  /* 0x0000003c3804723c */ /* 0x040fec0000001804 */
[----:B------:R-:W-:Y:S01]  /*3360*/  HMMA.16816.F32 R8, R56, R62, R8 ;  /* 0x0000003e3808723c */ /* 0x000fe20000001808 */
[----:B------:R-:W-:Y:S04]  /*3370*/  LDSM.16.M88.4 R56, [R2+0x4000] ;  /* 0x004000000238783b */ /* 0x000fe80000000200 */
[----:B------:R-:W1:Y:S11]  /*3380*/  LDSM.16.M88.4 R60, [R0+0x12000] ;  /* 0x01200000003c783b */ /* 0x000e760000000200 */
        /* <DEDUP_REMOVED lines=14> */
[----:B------:R-:W3:Y:S11]  /*3470*/  LDSM.16.M88.4 R60, [R231+-0x2000] ;  /* 0xffe00000e73c783b */ /* 0x000ef60000000200 */
[----:B------:R-:W-:Y:S02]  /*3480*/  @!UPT UIADD3 URZ, URZ, URZ, URZ ;  /* 0x0000003f3f3ff290 */ /* 0x000fe4000fffe03f */
[C---:B--2---:R-:W-:Y:S06]  /*3490*/  HMMA.16816.F32 R4, R44.reuse, R64, R4 ;  /* 0x000000402c04723c */ /* 0x044fec0000001804 */
[----:B------:R-:W-:Y:S01]  /*34a0*/  HMMA.16816.F32 R8, R44, R66, R8 ;  /* 0x000000422c08723c */ /* 0x000fe20000001808 */
[----:B------:R2:W-:Y:S04]  /*34b0*/  LDSM.16.M88.4 R64, [R0+0x13000] ;  /* 0x013000000040783b */ /* 0x0005e80000000200 */
[----:B------:R-:W3:Y:S11]  /*34c0*/  LDSM.16.M88.4 R44, [R2+0x6000] ;  /* 0x00600000022c783b */ /* 0x000ef60000000200 */
[----:B------:R-:W-:Y:S02]  /*34d0*/  @!UPT UIADD3 URZ, URZ, URZ, URZ ;  /* 0x0000003f3f3ff290 */ /* 0x000fe4000fffe03f */
[C---:B-1----:R-:W-:Y:S06]  /*34e0*/  HMMA.16816.F32 R4, R48.reuse, R52, R4 ;  /* 0x000000343004723c */ /* 0x042fec0000001804 */
[----:B------:R-:W-:Y:S01]  /*34f0*/  HMMA.16816.F32 R8, R48, R54, R8 ;  /* 0x000000363008723c */ /* 0x000fe20000001808 */
[----:B------:R-:W-:Y:S01]  /*3500*/  LDSM.16.M88.4 R48, [R224+0x6000] ;  /* 0x00600000e030783b */ /* 0x000fe20000000200 */
[----:B--2---:R-:W-:Y:S03]  /*3510*/  IMAD.U32 R0, RZ, RZ, UR22 ;  /* 0x00000016ff007e24 */ /* 0x004fe6000f8e00ff */
[----:B------:R-:W1:Y:S01]  /*3520*/  LDSM.16.M88.4 R52, [R229+-0x1000] ;  /* 0xfff00000e534783b */ /* 0x000e620000000200 */
[----:B----4-:R-:W-:Y:S02]  /*3530*/  @!P0 IMAD R0, R0, 0x20, R68 ;  /* 0x0000002000008824 */ /* 0x010fe400078e0244 */
[----:B------:R-:W-:Y:S10]  /*3540*/  IMAD.MOV.U32 R68, RZ, RZ, 0x8 ;  /* 0x00000008ff447424 */ /* 0x000ff400078e00ff */
[C---:B---3--:R-:W-:Y:S06]  /*3550*/  HMMA.16816.F32 R4, R56.reuse, R60, R4 ;  /* 0x0000003c3804723c */ /* 0x048fec0000001804 */
[----:B------:R-:W-:Y:S01]  /*3560*/  HMMA.16816.F32 R8, R56, R62, R8 ;  /* 0x0000003e3808723c */ /* 0x000fe20000001808 */
[----:B------:R-:W-:Y:S04]  /*3570*/  LDSM.16.M88.4 R56, [R228+0x6000] ;  /* 0x00600000e438783b */ /* 0x000fe80000000200 */
[----:B------:R-:W2:Y:S11]  /*3580*/  LDSM.16.M88.4 R60, [R230+-0x1000] ;  /* 0xfff00000e63c783b */ /* 0x000eb60000000200 */
[----:B------:R-:W-:Y:S02]  /*3590*/  @!UPT UIADD3 URZ, URZ, URZ, URZ ;  /* 0x0000003f3f3ff290 */ /* 0x000fe4000fffe03f */
[C---:B------:R-:W-:Y:S06]  /*35a0*/  HMMA.16816.F32 R4, R44.reuse, R64, R4 ;  /* 0x000000402c04723c */ /* 0x040fec0000001804 */
[----:B------:R-:W-:Y:S01]  /*35b0*/  HMMA.16816.F32 R8, R44, R66, R8 ;  /* 0x000000422c08723c */ /* 0x000fe20000001808 */
[----:B------:R-:W-:Y:S04]  /*35c0*/  LDSM.16.M88.4 R44, [R227+0x6000] ;  /* 0x00600000e32c783b */ /* 0x000fe80000000200 */
[----:B------:R-:W3:Y:S11]  /*35d0*/  LDSM.16.M88.4 R64, [R231+-0x1000] ;  /* 0xfff00000e740783b */ /* 0x000ef60000000200 */
[----:B------:R-:W-:Y:S02]  /*35e0*/  @!UPT UIADD3 URZ, URZ, URZ, URZ ;  /* 0x0000003f3f3ff290 */ /* 0x000fe4000fffe03f */
[C---:B-1----:R-:W-:Y:S06]  /*35f0*/  HMMA.16816.F32 R4, R48.reuse, R52, R4 ;  /* 0x000000343004723c */ /* 0x042fec0000001804 */
        /* <DEDUP_REMOVED lines=11> */
[C---:B---3--:R-:W-:Y:S06]  /*36b0*/  HMMA.16816.F32 R4, R44.reuse, R64, R4 ;  /* 0x000000402c04723c */ /* 0x048fec0000001804 */
        /* <DEDUP_REMOVED lines=39> */
[----:B------:R-:W-:Y:S03]  /*3930*/  IADD3.X R53, R246, UR11, RZ, P0, !PT ;  /* 0x0000000bf6357c10 */ /* 0x000fe600087fe4ff */
[----:B------:R-:W-:Y:S04]  /*3940*/  STS [R251+0x15000], R5 ;  /* 0x01500005fb007388 */ /* 0x000fe80000000800 */
[----:B------:R2:W-:Y:S10]  /*3950*/  MUFU.EX2 R54, R4 ;  /* 0x0000000400367308 */ /* 0x0005f40000000800 */
        /* <DEDUP_REMOVED lines=149> */
[----:B------:R-:W1:Y:S08]  /*42b0*/  LDC R5, c[0x0][0x420] ;  /* 0x00010800ff057b82 */ /* 0x000e700000000800 */
[----:B------:R-:W2:Y:S01]  /*42c0*/  LDC R6, c[0x0][0x424] ;  /* 0x00010900ff067b82 */ /* 0x000ea20000000800 */
[C---:B-1----:R-:W-:Y:S05]  /*42d0*/  IMAD.U32 R0, R5.reuse, -0x40, RZ ;  /* 0xffffffc005007824 */ /* 0x042fea00078e00ff */
[C---:B------:R-:W-:Y:S04]  /*42e0*/  LEA R4, P0, R0.reuse, R240, 0x1 ;  /* 0x000000f000047211 */ /* 0x040fe800078008ff */
[----:B------:R-:W-:Y:S01]  /*42f0*/  LEA.HI.X.SX32 R0, R0, R241, 0x1, P0 ;  /* 0x000000f100007211 */ /* 0x000fe200000f0eff */
[----:B------:R-:W-:Y:S04]  /*4300*/  IMAD.MOV.U32 R240, RZ, RZ, R4 ;  /* 0x000000fffff07224 */ /* 0x000fe800078e0004 */
[----:B------:R-:W-:Y:S01]  /*4310*/  IMAD.MOV.U32 R241, RZ, RZ, R0 ;  /* 0x000000fffff17224 */ /* 0x000fe200078e0000 */
[C---:B------:R-:W-:Y:S04]  /*4320*/  LEA R4, P0, R5.reuse, R240, 0x6 ;  /* 0x000000f005047211 */ /* 0x040fe800078030ff */
[----:B------:R-:W-:Y:S01]  /*4330*/  @!PT LDS RZ, [RZ] ;  /* 0x00000000fffff984 */ /* 0x000fe20000000800 */
[----:B------:R-:W-:Y:S01]  /*4340*/  @!PT LDS RZ, [RZ] ;  /* 0x00000000fffff984 */ /* 0x000fe20000000800 */
[----:B------:R-:W-:Y:S01]  /*4350*/  @!PT LDS RZ, [RZ] ;  /* 0x00000000fffff984 */ /* 0x000fe20000000800 */
[----:B------:R1:W-:Y:S01]  /*4360*/  LDGSTS.E.BYPASS.LTC128B.128 [R237+0x8000], desc[UR6][R240.64] ;  /* 0x08000000f0ed7fae */ /* 0x0003e2000b901d46 */
[----:B--2---:R-:W-:Y:S03]  /*4370*/  LEA.HI.X R5, R5, R241, R6, 0x6, P0 ;  /* 0x000000f105057211 */ /* 0x004fe600000f3406 */
[----:B------:R1:W-:Y:S04]  /*4380*/  LDGSTS.E.BYPASS.LTC128B.128 [R237+0xa000], desc[UR6][R240.64+0x80] ;  /* 0x0a000080f0ed7fae */ /* 0x0003e8000b901d46 */
[----:B------:R1:W-:Y:S04]  /*4390*/  LDGSTS.E.BYPASS.LTC128B.128 [R237+0xc000], desc[UR6][R240.64+0x100] ;  /* 0x0c000100f0ed7fae */ /* 0x0003e8000b901d46 */
[----:B------:R1:W-:Y:S04]  /*43a0*/  LDGSTS.E.BYPASS.LTC128B.128 [R237+0xe000], desc[UR6][R240.64+0x180] ;  /* 0x0e000180f0ed7fae */ /* 0x0003e8000b901d46 */
[----:B------:R1:W-:Y:S04]  /*43b0*/  LDGSTS.E.BYPASS.LTC128B.128 [R237+0x9000], desc[UR6][R4.64] ;  /* 0x0900000004ed7fae */ /* 0x0003e8000b901d46 */
[----:B------:R1:W-:Y:S04]  /*43c0*/  LDGSTS.E.BYPASS.LTC128B.128 [R237+0xb000], desc[UR6][R4.64+0x80] ;  /* 0x0b00008004ed7fae */ /* 0x0003e8000b901d46 */
[----:B------:R1:W-:Y:S04]  /*43d0*/  LDGSTS.E.BYPASS.LTC128B.128 [R237+0xd000], desc[UR6][R4.64+0x100] ;  /* 0x0d00010004ed7fae */ /* 0x0003e8000b901d46 */
[----:B------:R1:W-:Y:S04]  /*43e0*/  LDGSTS.E.BYPASS.LTC128B.128 [R237+0xf000], desc[UR6][R4.64+0x180] ;  /* 0x0f00018004ed7fae */ /* 0x0003e8000b901d46 */
[----:B------:R-:W0:Y:S02]  /*43f0*/  LDGDEPBAR ;  /* 0x00000000000079af */ /* 0x000e240000000000 */
.L_x_88:
        /* <DEDUP_REMOVED lines=31> */
[-C--:B------:R-:W-:Y:S01]  /*45f0*/  HMMA.16816.F32 R92, R92, R198.reuse, RZ ;  /* 0x000000c65c5c723c */ /* 0x080fe200000018ff */
[----:B------:R-:W-:Y:S04]  /*4600*/  IMAD R197, R0, UR20, RZ ;  /* 0x0000001400c57c24 */ /* 0x000fe8000f8e02ff */
[C---:B------:R-:W-:Y:S01]  /*4610*/  IMAD.U32 R0, R197.reuse, -0x40, RZ ;  /* 0xffffffc0c5007824 */ /* 0x040fe200078e00ff */
[----:B------:R-:W-:Y:S02]  /*4620*/  HMMA.16816.F32 R96, R96, R198, RZ ;  /* 0x000000c66060723c */ /* 0x000fe400000018ff */
[C---:B------:R-:W-:Y:S03]  /*4630*/  IMAD.SHL.U32 R196, R197.reuse, 0x10, RZ ;  /* 0x00000010c5c47824 */ /* 0x040fe600078e00ff */
[C---:B------:R-:W-:Y:S01]  /*4640*/  LEA R238, P0, R0.reuse, R238, 0x2 ;  /* 0x000000ee00ee7211 */ /* 0x040fe200078010ff */
[-C--:B------:R-:W-:Y:S05]  /*4650*/  HMMA.16816.F32 R4, R200, R204.reuse, R4 ;  /* 0x000000ccc804723c */ /* 0x080fea0000001804 */
[----:B------:R-:W-:Y:S01]  /*4660*/  LEA.HI.X.SX32 R239, R0, R239, 0x2, P0 ;  /* 0x000000ef00ef7211 */ /* 0x000fe200000f16ff */
[C---:B------:R-:W-:Y:S05]  /*4670*/  HMMA.16816.F32 R8, R208.reuse, R204, R8 ;  /* 0x000000ccd008723c */ /* 0x040fea0000001808 */
[----:B------:R-:W-:Y:S01]  /*4680*/  IMAD.SHL.U32 R0, R197, 0x8, RZ ;  /* 0x00000008c5007824 */ /* 0x000fe200078e00ff */
        /* <DEDUP_REMOVED lines=8> */
[CC--:B------:R-:W-:Y:S01]  /*4710*/  LEA R198, P1, R0.reuse, R238.reuse, 0x2 ;  /* 0x000000ee00c67211 */ /* 0x0c0fe200078210ff */
[C---:B------:R-:W-:Y:S02]  /*4720*/  HMMA.16816.F32 R56, R208.reuse, R212, R56 ;  /* 0x000000d4d038723c */ /* 0x040fe40000001838 */
[----:B------:R2:W5:Y:S03]  /*4730*/  @P3 LDG.E R245, desc[UR6][R204.64+-0xe0] ;  /* 0xffff2006ccf53981 */ /* 0x000566000c1e1900 */
[-C--:B------:R-:W-:Y:S01]  /*4740*/  LEA.HI.X.SX32 R199, R0, R239.reuse, 0x2, P1 ;  /* 0x000000ef00c77211 */ /* 0x080fe200008f16ff */
[----:B------:R-:W-:Y:S01]  /*4750*/  REDG.E.ADD.F32.FTZ.RN.STRONG.GPU desc[UR6][R238.64], R4 ;  /* 0x00000004ee0079a6 */ /* 0x000fe2000c10f386 */
[-C--:B------:R-:W-:Y:S03]  /*4760*/  HMMA.16816.F32 R60, R208, R214.reuse, R60 ;  /* 0x000000d6d03c723c */ /* 0x080fe6000000183c */
[----:B------:R-:W-:Y:S01]  /*4770*/  REDG.E.ADD.F32.FTZ.RN.STRONG.GPU desc[UR6][R198.64], R5 ;  /* 0x00000005c60079a6 */ /* 0x000fe2000c10f386 */
[----:B------:R-:W-:Y:S02]  /*4780*/  IMAD.SHL.U32 R207, R197, 0x20, RZ ;  /* 0x00000020c5cf7824 */ /* 0x000fe400078e00ff */
[C---:B------:R-:W-:Y:S06]  /*4790*/  HMMA.16816.F32 R64, R200.reuse, R214, R64 ;  /* 0x000000d6c840723c */ /* 0x040fec0000001840 */
[-C--:B------:R-:W-:Y:S06]  /*47a0*/  HMMA.16816.F32 R68, R200, R216.reuse, R68 ;  /* 0x000000d8c844723c */ /* 0x080fec0000001844 */
[C---:B------:R-:W-:Y:S05]  /*47b0*/  HMMA.16816.F32 R72, R208.reuse, R216, R72 ;  /* 0x000000d8d048723c */ /* 0x040fea0000001848 */
[CC--:B--2---:R-:W-:Y:S01]  /*47c0*/  LEA R204, P0, R196.reuse, R238.reuse, 0x2 ;  /* 0x000000eec4cc7211 */ /* 0x0c4fe200078010ff */
[-C--:B------:R-:W-:Y:S05]  /*47d0*/  HMMA.16816.F32 R76, R208, R218.reuse, R76 ;  /* 0x000000dad04c723c */ /* 0x080fea000000184c */
[-C--:B------:R-:W-:Y:S01]  /*47e0*/  LEA.HI.X.SX32 R205, R196, R239.reuse, 0x2, P0 ;  /* 0x000000efc4cd7211 */ /* 0x080fe200000f16ff */
[C---:B------:R-:W-:Y:S04]  /*47f0*/  HMMA.16816.F32 R80, R200.reuse, R218, R80 ;  /* 0x000000dac850723c */ /* 0x040fe80000001850 */
[----:B------:R2:W-:Y:S01]  /*4800*/  REDG.E.ADD.F32.FTZ.RN.STRONG.GPU desc[UR6][R204.64], R6 ;  /* 0x00000006cc0079a6 */ /* 0x0005e2000c10f386 */
[CC--:B------:R-:W-:Y:S01]  /*4810*/  LEA R206, P0, R207.reuse, R238.reuse, 0x2 ;  /* 0x000000eecfce7211 */ /* 0x0c0fe200078010ff */
[-C--:B-1----:R-:W-:Y:S05]  /*4820*/  HMMA.16816.F32 R84, R200, R220.reuse, R84 ;  /* 0x000000dcc854723c */ /* 0x082fea0000001854 */
[-C--:B------:R-:W-:Y:S01]  /*4830*/  LEA.HI.X.SX32 R207, R207, R239.reuse, 0x2, P0 ;  /* 0x000000efcfcf7211 */ /* 0x080fe200000f16ff */
[C---:B------:R-:W-:Y:S06]  /*4840*/  HMMA.16816.F32 R88, R208.reuse, R220, R88 ;  /* 0x000000dcd058723c */ /* 0x040fec0000001858 */
[-C--:B------:R-:W-:Y:S06]  /*4850*/  HMMA.16816.F32 R92, R208, R222.reuse, R92 ;  /* 0x000000ded05c723c */ /* 0x080fec000000185c */
[----:B------:R-:W-:Y:S05]  /*4860*/  HMMA.16816.F32 R96, R200, R222, R96 ;  /* 0x000000dec860723c */ /* 0x000fea0000001860 */
[C---:B------:R-:W-:Y:S02]  /*4870*/  IMAD R208, R197.reuse, 0x18, RZ ;  /* 0x00000018c5d07824 */ /* 0x040fe400078e02ff */
[----:B--2---:R-:W-:Y:S04]  /*4880*/  IMAD R205, R197, 0x28, RZ ;  /* 0x00000028c5cd7824 */ /* 0x004fe800078e02ff */
[CC--:B------:R-:W-:Y:S02]  /*4890*/  LEA R4, P1, R208.reuse, R238.reuse, 0x2 ;  /* 0x000000eed0047211 */ /* 0x0c0fe400078210ff */
[-C--:B------:R-:W-:Y:S02]  /*48a0*/  LEA R204, P2, R205, R238.reuse, 0x2 ;  /* 0x000000eecdcc7211 */ /* 0x080fe400078410ff */
[-C--:B------:R-:W-:Y:S01]  /*48b0*/  LEA.HI.X.SX32 R5, R208, R239.reuse, 0x2, P1 ;  /* 0x000000efd0057211 */ /* 0x080fe200008f16ff */
[----:B------:R-:W-:Y:S01]  /*48c0*/  IMAD R208, R197, 0x30, RZ ;  /* 0x00000030c5d07824 */ /* 0x000fe200078e02ff */
[-C--:B------:R-:W-:Y:S01]  /*48d0*/  LEA.HI.X.SX32 R205, R205, R239.reuse, 0x2, P2 ;  /* 0x000000efcdcd7211 */ /* 0x080fe200010f16ff */
[----:B------:R-:W-:Y:S02]  /*48e0*/  IMAD R197, R197, 0x38, RZ ;  /* 0x00000038c5c57824 */ /* 0x000fe400078e02ff */
[----:B------:R1:W-:Y:S01]  /*48f0*/  REDG.E.ADD.F32.FTZ.RN.STRONG.GPU desc[UR6][R4.64], R7 ;  /* 0x00000007040079a6 */ /* 0x0003e2000c10f386 */
[CC--:B------:R-:W-:Y:S03]  /*4900*/  LEA R6, P1, R208.reuse, R238.reuse, 0x2 ;  /* 0x000000eed0067211 */ /* 0x0c0fe600078210ff */
[----:B------:R2:W-:Y:S04]  /*4910*/  REDG.E.ADD.F32.FTZ.RN.STRONG.GPU desc[UR6][R206.64], R8 ;  /* 0x00000008ce0079a6 */ /* 0x0005e8000c10f386 */
[----:B------:R3:W-:Y:S01]  /*4920*/  REDG.E.ADD.F32.FTZ.RN.STRONG.GPU desc[UR6][R204.64], R9 ;  /* 0x00000009cc0079a6 */ /* 0x0007e2000c10f386 */
[-C--:B-1----:R-:W-:Y:S02]  /*4930*/  LEA.HI.X.SX32 R7, R208, R239.reuse, 0x2, P1 ;  /* 0x000000efd0077211 */ /* 0x082fe400008f16ff */
[CC--:B------:R-:W-:Y:S01]  /*4940*/  LEA R4, P0, R197.reuse, R238.reuse, 0x2 ;  /* 0x000000eec5047211 */ /* 0x0c0fe200078010ff */
[----:B--2---:R-:W-:Y:S02]  /*4950*/  VIADD R206, R196, 0x20 ;  /* 0x00000020c4ce7836 */ /* 0x004fe40000000000 */
[----:B------:R1:W-:Y:S01]  /*4960*/  REDG.E.ADD.F32.FTZ.RN.STRONG.GPU desc[UR6][R6.64], R10 ;  /* 0x0000000a060079a6 */ /* 0x0003e2000c10f386 */
[-C--:B------:R-:W-:Y:S02]  /*4970*/  LEA.HI.X.SX32 R5, R197, R239.reuse, 0x2, P0 ;  /* 0x000000efc5057211 */ /* 0x080fe400000f16ff */
[CC--:B------:R-:W-:Y:S03]  /*4980*/  LEA R8, P0, R206.reuse, R238.reuse, 0x2 ;  /* 0x000000eece087211 */ /* 0x0c0fe600078010ff */
[----:B------:R2:W-:Y:S01]  /*4990*/  REDG.E.ADD.F32.FTZ.RN.STRONG.GPU desc[UR6][R4.64], R11 ;  /* 0x0000000b040079a6 */ /* 0x0005e2000c10f386 */
[-C--:B---3--:R-:W-:Y:S03]  /*49a0*/  LEA.HI.X.SX32 R9, R206, R239.reuse, 0x2, P0 ;  /* 0x000000efce097211 */ /* 0x088fe600000f16ff */
[----:B------:R3:W-:Y:S04]  /*49b0*/  REDG.E.ADD.F32.FTZ.RN.STRONG.GPU desc[UR6][R238.64+0x80], R48 ;  /* 0x00008030ee0079a6 */ /* 0x0007e8000c10f386 */
[----:B------:R4:W-:Y:S04]  /*49c0*/  REDG.E.ADD.F32.FTZ.RN.STRONG.GPU desc[UR6][R198.64+0x80], R49 ;  /* 0x00008031c60079a6 */ /* 0x0009e8000c10f386 */
[----:B------:R4:W-:Y:S01]  /*49d0*/  REDG.E.ADD.F32.FTZ.RN.STRONG.GPU desc[UR6][R8.64], R50 ;  /* 0x00000032080079a6 */ /* 0x0009e2000c10f386 */
[C---:B-1----:R-:W-:Y:S05]  /*49e0*/  IMAD.IADD R7, R0.reuse, 0x1, R206 ;  /* 0x0000000100077824 */ /* 0x042fea00078e02ce */
[CC--:B------:R-:W-:Y:S01]  /*49f0*/  LEA R6, P1, R7.reuse, R238.reuse, 0x2 ;  /* 0x000000ee07067211 */ /* 0x0c0fe200078210ff */
[C---:B--2---:R-:W-:Y:S03]  /*4a00*/  IMAD.IADD R4, R0.reuse, 0x1, R7 ;  /* 0x0000000100047824 */ /* 0x044fe600078e0207 */
[-C--:B------:R-:W-:Y:S01]  /*4a10*/  LEA.HI.X.SX32 R7, R7, R239.reuse, 0x2, P1 ;  /* 0x000000ef07077211 */ /* 0x080fe200008f16ff */
[----:B------:R-:W-:Y:S01]  /*4a20*/  IMAD.IADD R5, R0, 0x1, R4 ;  /* 0x0000000100057824 */ /* 0x000fe200078e0204 */
[CC--:B---3--:R-:W-:Y:S03]  /*4a30*/  LEA R48, P0, R4.reuse, R238.reuse, 0x2 ;  /* 0x000000ee04307211 */ /* 0x0c8fe600078010ff */
        /* <DEDUP_REMOVED lines=149> */
[-C--:B------:R-:W-:Y:S03]  /*5390*/  LEA.HI.X.SX32 R47, R4, R239.reuse, 0x2, P1 ;  /* 0x000000ef042f7211 */ /* 0x080fe600008f16ff */
[----:B------:R-:W-:Y:S04]  /*53a0*/  REDG.E.ADD.F32.FTZ.RN.STRONG.GPU desc[UR6][R238.64+0x380], R96 ;  /* 0x00038060ee0079a6 */ /* 0x000fe8000c10f386 */
[----:B------:R-:W-:Y:S01]  /*53b0*/  REDG.E.ADD.F32.FTZ.RN.STRONG.GPU desc[UR6][R198.64+0x380], R97 ;  /* 0x00038061c60079a6 */ /* 0x000fe2000c10f386 */
[----:B-1----:R-:W-:Y:S01]  /*53c0*/  IMAD.IADD R6, R0, 0x1, R4 ;  /* 0x0000000100067824 */ /* 0x002fe200078e0204 */
[-C--:B--2---:R-:W-:Y:S03]  /*53d0*/  LEA R8, P0, R196, R238.reuse, 0x2 ;  /* 0x000000eec4087211 */ /* 0x084fe600078010ff */
[----:B------:R-:W-:Y:S01]  /*53e0*/  IMAD.IADD R5, R0, 0x1, R6 ;  /* 0x0000000100057824 */ /* 0x000fe200078e0206 */
[-C--:B------:R-:W-:Y:S03]  /*53f0*/  LEA.HI.X.SX32 R9, R196, R239.reuse, 0x2, P0 ;  /* 0x000000efc4097211 */ /* 0x080fe600000f16ff */
[----:B------:R-:W-:Y:S01]  /*5400*/  IMAD.IADD R4, R0, 0x1, R5 ;  /* 0x0000000100047824 */ /* 0x000fe200078e0205 */
[CC--:B------:R-:W-:Y:S02]  /*5410*/  LEA R44, P0, R6.reuse, R238.reuse, 0x2 ;  /* 0x000000ee062c7211 */ /* 0x0c0fe400078010ff */
[CC--:B------:R-:W-:Y:S01]  /*5420*/  LEA R10, P2, R5.reuse, R238.reuse, 0x2 ;  /* 0x000000ee050a7211 */ /* 0x0c0fe200078410ff */
[----:B------:R1:W-:Y:S01]  /*5430*/  REDG.E.ADD.F32.FTZ.RN.STRONG.GPU desc[UR6][R8.64], R98 ;  /* 0x00000062080079a6 */ /* 0x0003e2000c10f386 */
[-C--:B------:R-:W-:Y:S01]  /*5440*/  LEA.HI.X.SX32 R45, R6, R239.reuse, 0x2, P0 ;  /* 0x000000ef062d7211 */ /* 0x080fe200000f16ff */
[----:B------:R-:W-:Y:S01]  /*5450*/  IMAD.IADD R0, R0, 0x1, R4 ;  /* 0x0000000100007824 */ /* 0x000fe200078e0204 */
[-C--:B------:R-:W-:Y:S01]  /*5460*/  LEA.HI.X.SX32 R11, R5, R239.reuse, 0x2, P2 ;  /* 0x000000ef050b7211 */ /* 0x080fe200010f16ff */
[----:B------:R-:W-:Y:S03]  /*5470*/  REDG.E.ADD.F32.FTZ.RN.STRONG.GPU desc[UR6][R46.64], R99 ;  /* 0x000000632e0079a6 */ /* 0x000fe6000c10f386 */
[CC--:B------:R-:W-:Y:S01]  /*5480*/  LEA R6, P0, R0.reuse, R238.reuse, 0x2 ;  /* 0x000000ee00067211 */ /* 0x0c0fe200078010ff */
[----:B------:R-:W-:Y:S03]  /*5490*/  REDG.E.ADD.F32.FTZ.RN.STRONG.GPU desc[UR6][R44.64], R92 ;  /* 0x0000005c2c0079a6 */ /* 0x000fe6000c10f386 */
[-C--:B------:R-:W-:Y:S01]  /*54a0*/  LEA.HI.X.SX32 R7, R0, R239.reuse, 0x2, P0 ;  /* 0x000000ef00077211 */ /* 0x080fe200000f16ff */
        /* <DEDUP_REMOVED lines=55> */
[----:B------:R-:W-:Y:S08]  /*5820*/  BAR.SYNC.DEFER_BLOCKING 0x0 ;  /* 0x0000000000007b1d */ /* 0x000ff00000010000 */
        /* <DEDUP_REMOVED lines=11> */
[----:B------:R1:W-:Y:S01]  /*58e0*/  LDGSTS.E.BYPASS.LTC128B.128 [R237], desc[UR6][R242.64] ;  /* 0x00000000f2ed7fae */ /* 0x0003e2000b901d46 */
        /* <DEDUP_REMOVED lines=9> */
.L_x_89:
[----:B------:R-:W-:Y:S02]  /*5980*/  UISETP.GT.AND UP0, UPT, UR5, UR14, UPT ;  /* 0x0000000e0500728c */ /* 0x000fe4000bf04270 */
[----:B------:R-:W-:Y:S04]  /*5990*/  UIADD3 UR5, UR5, -0x1, URZ ;  /* 0xffffffff05057890 */ /* 0x000fe8000fffe03f */
[----:B------:R-:W-:Y:S11]  /*59a0*/  PLOP3.LUT P0, PT, PT, PT, UP0, 0x80, 0x0 ;  /* 0x000000000000781c */ /* 0x000ff60003f0f008 */
[----:B------:R-:W-:Y:S02]  /*59b0*/  @!UPT UIADD3 URZ, URZ, URZ, URZ ;  /* 0x0000003f3f3ff290 */ /* 0x000fe4000fffe03f */
[----:B------:R-:W-:Y:S05]  /*59c0*/  @P0 BRA `(.L_x_90) ;  /* 0xffffffd400b00947 */ /* 0x000fea000383ffff */
[----:B------:R-:W-:Y:S01]  /*59d0*/  BAR.SYNC.DEFER_BLOCKING 0x0 ;  /* 0x0000000000007b1d */ /* 0x000fe20000010000 */
[----:B------:R-:W-:Y:S01]  /*59e0*/  F2FP.F16.F32.PACK_AB R12, R13, R12 ;  /* 0x0000000c0d0c723e */ /* 0x000fe200000000ff */
[----:B------:R-:W-:Y:S01]  /*59f0*/  UISETP.NE.AND UP0, UPT, UR23, -0x1, UPT ;  /* 0xffffffff1700788c */ /* 0x000fe2000bf05270 */
[----:B------:R-:W-:Y:S02]  /*5a00*/  F2FP.F16.F32.PACK_AB R14, R15, R14 ;  /* 0x0000000e0f0e723e */ /* 0x000fe400000000ff */
[----:B------:R-:W-:Y:S01]  /*5a10*/  F2FP.F16.F32.PACK_AB R16, R17, R16 ;  /* 0x000000101110723e */ /* 0x000fe200000000ff */
[----:B------:R-:W-:Y:S01]  /*5a20*/  ULDC UR5, c[0x0][0x390] ;  /* 0x0000e40000057ab9 */ /* 0x000fe20000000800 */
[----:B------:R-:W-:Y:S01]  /*5a30*/  F2FP.F16.F32.PACK_AB R18, R19, R18 ;  /* 0x000000121312723e */ /* 0x000fe200000000ff */
[----:B------:R-:W-:Y:S01]  /*5a40*/  FMUL.FTZ R100, R100, UR5 ;  /* 0x0000000564647c20 */ /* 0x000fe20008410000 */
[----:B------:R-:W2:Y:S01]  /*5a50*/  S2R R19, SR_TID.X ;  /* 0x0000000000137919 */ /* 0x000ea20000002100 */
        /* <DEDUP_REMOVED lines=14> */
[----:B------:R3:W-:Y:S01]  /*5b40*/  STS [R252+0x4000], R12 ;  /* 0x0040000cfc007388 */ /* 0x0007e20000000800 */
        /* <DEDUP_REMOVED lines=10> */
[----:B-1----:R-:W-:Y:S01]  /*5bf0*/  FMUL.FTZ R5, R131, UR5 ;  /* 0x0000000583057c20 */ /* 0x002fe20008410000 */
[----:B------:R1:W-:Y:S01]  /*5c00*/  STS [R252+0x4c00], R18 ;  /* 0x004c0012fc007388 */ /* 0x0003e20000000800 */
[----:B------:R-:W-:Y:S01]  /*5c10*/  FMUL.FTZ R126, R126, UR5 ;  /* 0x000000057e7e7c20 */ /* 0x000fe20008410000 */
        /* <DEDUP_REMOVED lines=8> */
[----:B------:R-:W-:Y:S01]  /*5ca0*/  @UP0 UIADD3 UR9, UR19, UR23, URZ ;  /* 0x0000001713090290 */ /* 0x000fe2000fffe03f */
[----:B------:R-:W-:Y:S01]  /*5cb0*/  F2FP.F16.F32.PACK_AB R28, R29, R28 ;  /* 0x0000001c1d1c723e */ /* 0x000fe200000000ff */
[----:B------:R-:W-:Y:S01]  /*5cc0*/  STS [R252+0x5400], R26 ;  /* 0x0054001afc007388 */ /* 0x000fe20000000800 */
[----:B---3--:R-:W-:Y:S01]  /*5cd0*/  FMUL.FTZ R12, R109, UR5 ;  /* 0x000000056d0c7c20 */ /* 0x008fe20008410000 */
[----:B------:R-:W-:Y:S01]  /*5ce0*/  F2FP.F16.F32.PACK_AB R30, R31, R30 ;  /* 0x0000001e1f1e723e */ /* 0x000fe200000000ff */
[----:B------:R-:W-:Y:S01]  /*5cf0*/  @UP0 ULDC.64 UR14, c[0x0][0x450] ;  /* 0x00011400000e0ab9 */ /* 0x000fe20000000a00 */
[----:B------:R-:W-:Y:S01]  /*5d00*/  F2FP.F16.F32.PACK_AB R32, R33, R32 ;  /* 0x000000202120723e */ /* 0x000fe200000000ff */
[----:B----4-:R-:W-:Y:S01]  /*5d10*/  FMUL.FTZ R14, R113, UR5 ;  /* 0x00000005710e7c20 */ /* 0x010fe20008410000 */
[----:B------:R-:W-:Y:S01]  /*5d20*/  F2FP.F16.F32.PACK_AB R34, R35, R34 ;  /* 0x000000222322723e */ /* 0x000fe200000000ff */
[----:B------:R-:W-:Y:S01]  /*5d30*/  STS [R252+0x5800], R20 ;  /* 0x00580014fc007388 */ /* 0x000fe20000000800 */
[----:B------:R-:W-:Y:S01]  /*5d40*/  F2FP.F16.F32.PACK_AB R40, R41, R40 ;  /* 0x000000282928723e */ /* 0x000fe200000000ff */
[----:B--2---:R-:W-:Y:S01]  /*5d50*/  FMUL.FTZ R16, R105, UR5 ;  /* 0x0000000569107c20 */ /* 0x004fe20008410000 */
[----:B------:R-:W-:Y:S01]  /*5d60*/  F2FP.F16.F32.PACK_AB R42, R43, R42 ;  /* 0x0000002a2b2a723e */ /* 0x000fe200000000ff */
[----:B------:R-:W-:Y:S01]  /*5d70*/  STS [R252+0x5c00], R22 ;  /* 0x005c0016fc007388 */ /* 0x000fe20000000800 */
[----:B------:R-:W-:Y:S01]  /*5d80*/  F2FP.F16.F32.PACK_AB R36, R37, R36 ;  /* 0x000000242524723e */ /* 0x000fe200000000ff */
[----:B-1----:R-:W-:Y:S01]  /*5d90*/  FMUL.FTZ R18, R101, UR5 ;  /* 0x0000000565127c20 */ /* 0x002fe20008410000 */
[----:B------:R-:W-:Y:S01]  /*5da0*/  F2FP.F16.F32.PACK_AB R38, R39, R38 ;  /* 0x000000262726723e */ /* 0x000fe200000000ff */
[----:B------:R-:W-:Y:S01]  /*5db0*/  STS [R252+0x6000], R28 ;  /* 0x0060001cfc007388 */ /* 0x000fe20000000800 */
[----:B------:R-:W-:Y:S01]  /*5dc0*/  F2FP.F16.F32.PACK_AB R17, R17, R102 ;  /* 0x000000661111723e */ /* 0x000fe200000000ff */
[----:B------:R-:W-:Y:S01]  /*5dd0*/  @UP0 UIADD3 UR5, UR19, UR23, URZ ;  /* 0x0000001713050290 */ /* 0x000fe2000fffe03f */
[----:B------:R-:W-:Y:S01]  /*5de0*/  F2FP.F16.F32.PACK_AB R18, R18, R100 ;  /* 0x000000641212723e */ /* 0x000fe200000000ff */
[----:B------:R-:W-:Y:S01]  /*5df0*/  STS [R252+0x6400], R30 ;  /* 0x0064001efc007388 */ /* 0x000fe20000000800 */
[----:B------:R-:W-:Y:S01]  /*5e00*/  F2FP.F16.F32.PACK_AB R16, R16, R104 ;  /* 0x000000681010723e */ /* 0x000fe200000000ff */
[----:B------:R-:W-:Y:S01]  /*5e10*/  @UP0 ULDC.64 UR16, c[0x0][0x458] ;  /* 0x0001160000100ab9 */ /* 0x000fe20000000a00 */
[----:B------:R-:W-:Y:S01]  /*5e20*/  F2FP.F16.F32.PACK_AB R15, R15, R106 ;  /* 0x0000006a0f0f723e */ /* 0x000fe200000000ff */
[----:B------:R-:W-:Y:S01]  /*5e30*/  STS [R252+0x7000], R40 ;  /* 0x00700028fc007388 */ /* 0x000fe20000000800 */
[----:B------:R-:W-:Y:S01]  /*5e40*/  F2FP.F16.F32.PACK_AB R14, R14, R112 ;  /* 0x000000700e0e723e */ /* 0x000fe200000000ff */
[----:B------:R-:W-:Y:S01]  /*5e50*/  @UP0 UIMAD.WIDE.U32 UR10, UR5, UR16, URZ ;  /* 0x00000010050a02a5 */ /* 0x000fe2000f8e003f */
[----:B------:R-:W-:Y:S01]  /*5e60*/  F2FP.F16.F32.PACK_AB R13, R13, R114 ;  /* 0x000000720d0d723e */ /* 0x000fe200000000ff */
[----:B------:R-:W-:Y:S01]  /*5e70*/  STS [R252+0x7400], R42 ;  /* 0x0074002afc007388 */ /* 0x000fe20000000800 */
[----:B------:R-:W-:Y:S01]  /*5e80*/  F2FP.F16.F32.PACK_AB R12, R12, R108 ;  /* 0x0000006c0c0c723e */ /* 0x000fe200000000ff */
[----:B------:R-:W-:Y:S01]  /*5e90*/  @UP0 UIMAD.WIDE.U32 UR12, UR9, UR14, URZ ;  /* 0x0000000e090c02a5 */ /* 0x000fe2000f8e003f */
[----:B------:R-:W-:Y:S01]  /*5ea0*/  F2FP.F16.F32.PACK_AB R11, R11, R110 ;  /* 0x0000006e0b0b723e */ /* 0x000fe200000000ff */
[----:B------:R-:W-:Y:S01]  /*5eb0*/  STS [R252+0x6800], R32 ;  /* 0x00680020fc007388 */ /* 0x000fe20000000800 */
[----:B------:R-:W-:Y:S01]  /*5ec0*/  F2FP.F16.F32.PACK_AB R10, R10, R116 ;  /* 0x000000740a0a723e */ /* 0x000fe200000000ff */
[----:B------:R-:W-:Y:S01]  /*5ed0*/  @UP0 UIMAD UR5, UR5, UR17, URZ ;  /* 0x00000011050502a4 */ /* 0x000fe2000f8e023f */
[----:B------:R-:W-:Y:S01]  /*5ee0*/  F2FP.F16.F32.PACK_AB R9, R9, R118 ;  /* 0x000000760909723e */ /* 0x000fe200000000ff */
[----:B------:R-:W-:Y:S01]  /*5ef0*/  STS [R252+0x6c00], R34 ;  /* 0x006c0022fc007388 */ /* 0x000fe20000000800 */
[----:B------:R-:W-:Y:S01]  /*5f00*/  F2FP.F16.F32.PACK_AB R8, R8, R120 ;  /* 0x000000780808723e */ /* 0x000fe200000000ff */
[----:B------:R-:W-:Y:S01]  /*5f10*/  @UP0 UIMAD UR9, UR9, UR15, URZ ;  /* 0x0000000f090902a4 */ /* 0x000fe2000f8e023f */
[----:B------:R-:W-:Y:S01]  /*5f20*/  F2FP.F16.F32.PACK_AB R7, R7, R122 ;  /* 0x0000007a0707723e */ /* 0x000fe200000000ff */
[----:B------:R-:W-:Y:S01]  /*5f30*/  STS [R252+0x7800], R36 ;  /* 0x00780024fc007388 */ /* 0x000fe20000000800 */
[----:B------:R-:W-:Y:S01]  /*5f40*/  F2FP.F16.F32.PACK_AB R6, R6, R128 ;  /* 0x000000800606723e */ /* 0x000fe200000000ff */
[----:B------:R-:W-:Y:S01]  /*5f50*/  @UP0 UIADD3 UR23, UR11, UR5, URZ ;  /* 0x000000050b170290 */ /* 0x000fe2000fffe03f */
[----:B------:R-:W-:Y:S01]  /*5f60*/  F2FP.F16.F32.PACK_AB R5, R5, R130 ;  /* 0x000000820505723e */ /* 0x000fe200000000ff */
[----:B------:R-:W-:Y:S01]  /*5f70*/  STS [R252+0x7c00], R38 ;  /* 0x007c0026fc007388 */ /* 0x000fe20000000800 */
[----:B------:R-:W-:Y:S01]  /*5f80*/  F2FP.F16.F32.PACK_AB R0, R0, R126 ;  /* 0x0000007e0000723e */ /* 0x000fe200000000ff */
[----:B------:R-:W-:Y:S01]  /*5f90*/  @UP0 UIADD3 UR21, UR13, UR9, URZ ;  /* 0x000000090d150290 */ /* 0x000fe2000fffe03f */
[----:B------:R-:W-:Y:S01]  /*5fa0*/  PLOP3.LUT P0, PT, PT, PT, UP0, 0x80, 0x0 ;  /* 0x000000000000781c */ /* 0x000fe20003f0f008 */
[----:B------:R-:W-:Y:S01]  /*5fb0*/  STS [R252], R18 ;  /* 0x00000012fc007388 */ /* 0x000fe20000000800 */
[----:B------:R-:W-:Y:S01]  /*5fc0*/  F2FP.F16.F32.PACK_AB R4, R4, R124 ;  /* 0x0000007c0404723e */ /* 0x000fe200000000ff */
[----:B------:R-:W-:Y:S01]  /*5fd0*/  @UP0 UMOV UR20, UR12 ;  /* 0x0000000c00140c82 */ /* 0x000fe20008000000 */
[----:B------:R-:W-:Y:S01]  /*5fe0*/  @UP0 UMOV UR18, UR10 ;  /* 0x0000000a00120c82 */ /* 0x000fe20008000000 */
        /* <DEDUP_REMOVED lines=14> */
[----:B------:R1:W-:Y:S02]  /*60d0*/  STS [R252+0x3800], R4 ;  /* 0x00380004fc007388 */ /* 0x0003e40000000800 */
[----:B-1----:R-:W-:Y:S01]  /*60e0*/  SHF.R.S32.HI R4, RZ, 0x1f, R19 ;  /* 0x0000001fff047819 */ /* 0x002fe20000011413 */
[----:B------:R-:W-:Y:S06]  /*60f0*/  @P0 BRA `(.L_x_91) ;  /* 0x0000000000340947 */ /* 0x000fec0003800000 */
        /* <DEDUP_REMOVED lines=13> */
.L_x_91:
        /* <DEDUP_REMOVED lines=13> */
[----:B------:R-:W-:Y:S02]  /*62a0*/  UMOV UR18, UR10 ;  /* 0x0000000a00127c82 */ /* 0x000fe40008000000 */
.L_x_92:
[----:B------:R-:W-:Y:S01]  /*62b0*/  LEA.HI R4, R4, R19, RZ, 0x3 ;  /* 0x0000001304047211 */ /* 0x000fe200078f18ff */
[----:B------:R-:W-:Y:S01]  /*62c0*/  UIMAD UR8, UR22, -0x20, UR8 ;  /* 0xffffffe0160878a4 */ /* 0x000fe2000f8e0208 */
[----:B------:R-:W-:Y:S02]  /*62d0*/  BAR.SYNC.DEFER_BLOCKING 0x0 ;  /* 0x0000000000007b1d */ /* 0x000fe40000010000 */
[----:B------:R-:W-:-:S04]  /*62e0*/  SHF.R.S32.HI R0, RZ, 0x3, R4 ;  /* 0x00000003ff007819 */ /* 0x000fc80000011404 */
[----:B------:R-:W-:-:S13]  /*62f0*/  ISETP.GE.AND P0, PT, R0, UR8, PT ;  /* 0x0000000800007c0c */ /* 0x000fda000bf06270 */
[----:B------:R-:W-:Y:S05]  /*6300*/  @P0 BRA `(.L_x_83) ;  /* 0x0000000000d80947 */ /* 0x000fea0003800000 */
[----:B------:R-:W-:Y:S01]  /*6310*/  USHF.L.U32 UR5, UR22, 0x5, URZ ;  /* 0x0000000516057899 */ /* 0x000fe2000800063f */
[----:B------:R-:W-:Y:S01]  /*6320*/  LOP3.LUT R5, R4, 0xfffffff8, RZ, 0xc0, !PT ;  /* 0xfffffff804057812 */ /* 0x000fe200078ec0ff */
[----:B------:R-:W1:Y:S01]  /*6330*/  LDS.128 R40, [R237+0x12000] ;  /* 0x01200000ed287984 */ /* 0x000e620000000c00 */
[----:B------:R-:W-:Y:S01]  /*6340*/  SHF.R.S32.HI R8, RZ, 0x1f, R0 ;  /* 0x0000001fff087819 */ /* 0x000fe20000011400 */
[----:B------:R-:W-:Y:S02]  /*6350*/  USHF.R.S32.HI UR11, URZ, 0x1f, UR54 ;  /* 0x0000001f3f0b7899 */ /* 0x000fe40008011436 */
[----:B------:R-:W-:Y:S01]  /*6360*/  IMAD.U32 R4, RZ, RZ, UR5 ;  /* 0x00000005ff047e24 */ /* 0x000fe2000f8e00ff */
[----:B------:R-:W-:Y:S01]  /*6370*/  IADD3 R0, P0, R0, UR5, RZ ;  /* 0x0000000500007c10 */ /* 0x000fe2000ff1e0ff */
[----:B------:R-:W-:Y:S01]  /*6380*/  IMAD.IADD R5, R19, 0x1, -R5 ;  /* 0x0000000113057824 */ /* 0x000fe200078e0a05 */
[----:B------:R-:W-:Y:S01]  /*6390*/  LDS.128 R12, [R237+0x10000] ;  /* 0x01000000ed0c7984 */ /* 0x000fe20000000c00 */
[----:B------:R-:W-:Y:S01]  /*63a0*/  ULDC.64 UR8, c[0x0][0x468] ;  /* 0x00011a0000087ab9 */ /* 0x000fe20000000a00 */
[----:B------:R-:W-:Y:S01]  /*63b0*/  LEA.HI.X.SX32 R8, R4, R8, 0x1, P0 ;  /* 0x0000000804087211 */ /* 0x000fe200000f0eff */
[----:B------:R-:W-:Y:S01]  /*63c0*/  IMAD.SHL.U32 R4, R5, 0x8, RZ ;  /* 0x0000000805047824 */ /* 0x000fe200078e00ff */
[----:B------:R-:W2:Y:S01]  /*63d0*/  LDS.128 R16, [R237+0x11000] ;  /* 0x01100000ed107984 */ /* 0x000ea20000000c00 */
[----:B------:R-:W-:-:S02]  /*63e0*/  UIMAD UR5, UR11, UR8, URZ ;  /* 0x000000080b0572a4 */ /* 0x000fc4000f8e023f */
[C---:B------:R-:W-:Y:S01]  /*63f0*/  IMAD R9, R8.reuse, UR14, RZ ;  /* 0x0000000e08097c24 */ /* 0x040fe2000f8e02ff */
[--C-:B------:R-:W-:Y:S01]  /*6400*/  SHF.R.S32.HI R5, RZ, 0x1f, R4.reuse ;  /* 0x0000001fff057819 */ /* 0x100fe20000011404 */
[----:B------:R-:W3:Y:S01]  /*6410*/  LDS.128 R20, [R237+0x13000] ;  /* 0x01300000ed147984 */ /* 0x000ee20000000c00 */
[----:B------:R-:W-:Y:S01]  /*6420*/  IMAD R8, R8, UR16, RZ ;  /* 0x0000001008087c24 */ /* 0x000fe2000f8e02ff */
[----:B------:R-:W-:Y:S01]  /*6430*/  UIMAD UR10, UR54, UR9, UR5 ;  /* 0x00000009360a72a4 */ /* 0x000fe2000f8e0205 */
[C---:B------:R-:W-:Y:S01]  /*6440*/  IMAD R9, R0.reuse, UR15, R9 ;  /* 0x0000000f00097c24 */ /* 0x040fe2000f8e0209 */
[----:B------:R-:W4:Y:S01]  /*6450*/  LDS.128 R32, [R237+0x16000] ;  /* 0x01600000ed207984 */ /* 0x000f220000000c00 */
[----:B------:R-:W-:-:S03]  /*6460*/  IMAD.WIDE.U32 R6, R0, UR14, R4 ;  /* 0x0000000e00067c25 */ /* 0x000fc6000f8e0004 */
[----:B------:R-:W4:Y:S01]  /*6470*/  LDS.128 R28, [R237+0x15000] ;  /* 0x01500000ed1c7984 */ /* 0x000f220000000c00 */
[----:B------:R-:W-:Y:S01]  /*6480*/  IMAD.WIDE.U32 R4, R0, UR16, R4 ;  /* 0x0000001000047c25 */ /* 0x000fe2000f8e0004 */
[----:B------:R-:W-:Y:S02]  /*6490*/  IADD3 R6, P0, R6, UR20, RZ ;  /* 0x0000001406067c10 */ /* 0x000fe4000ff1e0ff */
[----:B------:R-:W4:Y:S01]  /*64a0*/  LDS.128 R24, [R237+0x14000] ;  /* 0x01400000ed187984 */ /* 0x000f220000000c00 */
[----:B------:R-:W-:Y:S01]  /*64b0*/  IMAD R0, R0, UR17, R8 ;  /* 0x0000001100007c24 */ /* 0x000fe2000f8e0208 */
[----:B------:R-:W-:Y:S02]  /*64c0*/  IADD3.X R7, R7, UR21, R9, P0, !PT ;  /* 0x0000001507077c10 */ /* 0x000fe400087fe409 */
[----:B------:R-:W4:Y:S01]  /*64d0*/  LDS.128 R36, [R237+0x17000] ;  /* 0x01700000ed247984 */ /* 0x000f220000000c00 */
[----:B------:R-:W-:Y:S02]  /*64e0*/  IADD3 R8, P0, R4, UR18, RZ ;  /* 0x0000001204087c10 */ /* 0x000fe4000ff1e0ff */
[----:B------:R-:W-:Y:S01]  /*64f0*/  MOV R4, UR8 ;  /* 0x0000000800047c02 */ /* 0x000fe20008000f00 */
[----:B------:R-:W-:Y:S01]  /*6500*/  ULDC.64 UR8, c[0x0][0x470] ;  /* 0x00011c0000087ab9 */ /* 0x000fe20000000a00 */
[----:B------:R-:W-:Y:S01]  /*6510*/  IADD3.X R9, R5, UR23, R0, P0, !PT ;  /* 0x0000001705097c10 */ /* 0x000fe200087fe400 */
[----:B------:R-:W-:Y:S01]  /*6520*/  UIMAD UR5, UR11, UR8, URZ ;  /* 0x000000080b0572a4 */ /* 0x000fe2000f8e023f */
[----:B------:R-:W-:-:S02]  /*6530*/  IMAD.U32 R0, RZ, RZ, UR8 ;  /* 0x00000008ff007e24 */ /* 0x000fc4000f8e00ff */
[----:B------:R-:W-:Y:S01]  /*6540*/  IMAD.WIDE.U32 R4, R4, UR54, R6 ;  /* 0x0000003604047c25 */ /* 0x000fe2000f8e0006 */
[----:B------:R-:W-:-:S03]  /*6550*/  UIMAD UR5, UR54, UR9, UR5 ;  /* 0x00000009360572a4 */ /* 0x000fc6000f8e0205 */
[----:B------:R-:W-:Y:S01]  /*6560*/  ULDC.64 UR8, c[0x0][0x3f0] ;  /* 0x0000fc0000087ab9 */ /* 0x000fe20000000a00 */
[----:B------:R-:W-:Y:S01]  /*6570*/  VIADD R5, R5, UR10 ;  /* 0x0000000a05057c36 */ /* 0x000fe20008000000 */
[----:B------:R-:W-:Y:S01]  /*6580*/  LEA R6, P0, R4, UR8, 0x1 ;  /* 0x0000000804067c11 */ /* 0x000fe2000f8008ff */
[----:B------:R-:W-:-:S03]  /*6590*/  IMAD.WIDE.U32 R8, R0, UR54, R8 ;  /* 0x0000003600087c25 */ /* 0x000fc6000f8e0008 */
[----:B------:R-:W-:Y:S01]  /*65a0*/  LEA.HI.X R7, R4, UR9, R5, 0x1, P0 ;  /* 0x0000000904077c11 */ /* 0x000fe200080f0c05 */
[----:B------:R-:W-:Y:S01]  /*65b0*/  ULDC.64 UR8, c[0x0][0x3f8] ;  /* 0x0000fe0000087ab9 */ /* 0x000fe20000000a00 */
[----:B------:R-:W-:Y:S02]  /*65c0*/  IADD3 R0, R9, UR5, RZ ;  /* 0x0000000509007c10 */ /* 0x000fe4000fffe0ff */
[C---:B------:R-:W-:Y:S01]  /*65d0*/  LEA R4, P0, R8.reuse, UR8, 0x1 ;  /* 0x0000000808047c11 */ /* 0x040fe2000f8008ff */
[----:B-1----:R1:W-:Y:S03]  /*65e0*/  STG.E.128 desc[UR6][R6.64+0x100], R40 ;  /* 0x0001002806007986 */ /* 0x0023e6000c101d06 */
[----:B------:R-:W-:Y:S01]  /*65f0*/  LEA.HI.X R5, R8, UR9, R0, 0x1, P0 ;  /* 0x0000000908057c11 */ /* 0x000fe200080f0c00 */
[----:B--2---:R1:W-:Y:S04]  /*6600*/  STG.E.128 desc[UR6][R6.64+0x80], R16 ;  /* 0x0000801006007986 */ /* 0x0043e8000c101d06 */
[----:B------:R1:W-:Y:S04]  /*6610*/  STG.E.128 desc[UR6][R6.64], R12 ;  /* 0x0000000c06007986 */ /* 0x0003e8000c101d06 */
[----:B---3--:R1:W-:Y:S04]  /*6620*/  STG.E.128 desc[UR6][R6.64+0x180], R20 ;  /* 0x0001801406007986 */ /* 0x0083e8000c101d06 */
[----:B----4-:R1:W-:Y:S04]  /*6630*/  STG.E.128 desc[UR6][R4.64+0x100], R32 ;  /* 0x0001002004007986 */ /* 0x0103e8000c101d06 */
[----:B------:R1:W-:Y:S04]  /*6640*/  STG.E.128 desc[UR6][R4.64+0x80], R28 ;  /* 0x0000801c04007986 */ /* 0x0003e8000c101d06 */
[----:B------:R1:W-:Y:S04]  /*6650*/  STG.E.128 desc[UR6][R4.64], R24 ;  /* 0x0000001804007986 */ /* 0x0003e8000c101d06 */
[----:B------:R1:W-:Y:S02]  /*6660*/  STG.E.128 desc[UR6][R4.64+0x180], R36 ;  /* 0x0001802404007986 */ /* 0x0003e4000c101d06 */
.L_x_83:
[----:B------:R-:W-:Y:S05]  /*6670*/  BSYNC B1 ;  /* 0x0000000000017941 */ /* 0x000fea0003800000 */
.L_x_75:
[----:B-12---:R-:W2:Y:S01]  /*6680*/  LDL R4, [R1+0xc] ;  /* 0x00000c0001047983 */ /* 0x006ea20000100800 */
[----:B------:R-:W-:Y:S02]  /*6690*/  ULDC UR5, c[0x0][0xc] ;  /* 0x0000030000057ab9 */ /* 0x000fe40000000800 */
[----:B------:R-:W-:Y:S01]  /*66a0*/  UIADD3 UR22, UR5, UR22, URZ ;  /* 0x0000001605167290 */ /* 0x000fe2000fffe03f */
[----:B--2---:R-:W-:-:S13]  /*66b0*/  R2UR UR8, R4 ;  /* 0x00000000040872ca */ /* 0x004fda00000e0000 */
[----:B------:R-:W-:-:S06]  /*66c0*/  UISETP.GE.AND UP0, UPT, UR22, UR8, UPT ;  /* 0x000000081600728c */ /* 0x000fcc000bf06270 */
[----:B------:R-:W-:-:S13]  /*66d0*/  PLOP3.LUT P0, PT, PT, PT, UP0, 0x80, 0x0 ;  /* 0x000000000000781c */ /* 0x000fda0003f0f008 */
[----:B------:R-:W-:Y:S05]  /*66e0*/  @P0 BRA `(.L_x_93) ;  /* 0x0000000000040947 */ /* 0x000fea0003800000 */
[----:B------:R-:W-:Y:S05]  /*66f0*/  BRA `(.L_x_94) ;  /* 0xffffffa4000c7947 */ /* 0x000fea000383ffff */
.L_x_93:
[----:B------:R-:W-:Y:S05]  /*6700*/  EXIT ;  /* 0x000000000000794d */ /* 0x000fea0003800000 */
.L_x_95:
        /* <DEDUP_REMOVED lines=15> */
.L_x_1032:


//--------------------- .text._ZN5flash44flash_bwd_dq_dk_dv_loop_seqk_parallel_kernelI23Flash_bwd_kernel_traitsILi256ELi64ELi32ELi8ELi4ELi1ELi2ELb1ELb1EN7cutlass6half_tE19Flash_kernel_traitsILi256ELi64ELi32ELi8ES3_EELb0ELb1ELb0ELb0ELb0ELb1ELb1EEEvNS_16Flash_bwd_paramsE --------------------------
	.section	.text._ZN5flash44flash_bwd_dq_dk_dv_loop_seqk_parallel_kernelI23Flash_bwd_kernel_traitsILi256ELi64ELi32ELi8ELi4ELi1ELi2ELb1ELb1EN7cutlass6half_tE19Flash_kernel_traitsILi256ELi64ELi32ELi8ES3_EELb0ELb1ELb0ELb0ELb0ELb1ELb1EEEvNS_16Flash_bwd_paramsE,"ax",@progbits
	.align	128
        .global         _ZN5flash44flash_bwd_dq_dk_dv_loop_seqk_parallel_kernelI23Flash_bwd_kernel_traitsILi256ELi64ELi32ELi8ELi4ELi1ELi2ELb1ELb1EN7cutlass6half_tE19Flash_kernel_traitsILi256ELi64ELi32ELi8ES3_EELb0ELb1ELb0ELb0ELb0ELb1ELb1EEEvNS_16Flash_bwd_paramsE
        .type           _ZN5flash44flash_bwd_dq_dk_dv_loop_seqk_parallel_kernelI23Flash_bwd_kernel_traitsILi256ELi64ELi32ELi8ELi4ELi1ELi2ELb1ELb1EN7cutlass6half_tE19Flash_kernel_traitsILi256ELi64ELi32ELi8ES3_EELb0ELb1ELb0ELb0ELb0ELb1ELb1EEEvNS_16Flash_bwd_paramsE,@function
        .size           _ZN5flash44flash_bwd_dq_dk_dv_loop_seqk_parallel_kernelI23Flash_bwd_kernel_traitsILi256ELi64ELi32ELi8ELi4ELi1ELi2ELb1ELb1EN7cutlass6half_tE19Flash_kernel_traitsILi256ELi64ELi32ELi8ES3_EELb0ELb1ELb0ELb0ELb0ELb1ELb1EEEvNS_16Flash_bwd_paramsE,(.L_x_1033 - _ZN5flash44flash_bwd_dq_dk_dv_loop_seqk_parallel_kernelI23Flash_bwd_kernel_traitsILi256ELi64ELi32ELi8ELi4ELi1ELi2ELb1ELb1EN7cutlass6half_tE19Flash_kernel_traitsILi256ELi64ELi32ELi8ES3_EELb0ELb1ELb0ELb0ELb0ELb1ELb1EEEvNS_16Flash_bwd_paramsE)
        .other          _ZN5flash44flash_bwd_dq_dk_dv_loop_seqk_parallel_kernelI23Flash_bwd_kernel_traitsILi256ELi64ELi32ELi8ELi4ELi1ELi2ELb1ELb1EN7cutlass6half_tE19Flash_kernel_traitsILi256ELi64ELi32ELi8ES3_EELb0ELb1ELb0ELb0ELb0ELb1ELb1EEEvNS_16Flash_bwd_paramsE,@"STO_CUDA_ENTRY STV_DEFAULT"
_ZN5flash44flash_bwd_dq_dk_dv_loop_seqk_parallel_kernelI23Flash_bwd_kernel_traitsILi256ELi64ELi32ELi8ELi4ELi1ELi2ELb1ELb1EN7cutlass6half_tE19Flash_kernel_traitsILi256ELi64ELi32ELi8ES3_EELb0ELb1ELb0ELb0ELb0ELb1ELb1EEEvNS_16Flash_bwd_paramsE:
.text._ZN5flash44flash_bwd_dq_dk_dv_loop_seqk_parallel_kernelI23Flash_bwd_kernel_traitsILi256ELi64ELi32ELi8ELi4ELi1ELi2ELb1ELb1EN7cutlass6half_tE19Flash_kernel_traitsILi256ELi64ELi32ELi8ES3_EELb0ELb1ELb0ELb0ELb0ELb1ELb1EEEvNS_16Flash_bwd_paramsE:
        /* <DEDUP_REMOVED lines=179> */
.L_x_116:
        /* <DEDUP_REMOVED lines=67> */
.L_x_96:
        /* <DEDUP_REMOVED lines=132> */
.L_x_98:
        /* <DEDUP_REMOVED lines=13> */
.L_x_99:
        /* <DEDUP_REMOVED lines=11> */
.L_x_100:
[----:B------:R-:W-:-:S04]  /*1920*/  UIMAD UR5, UR45, UR59, UR54 ;  /* 0x0000003b2d0572a4 */ /* 0x000fc8000f8e0236 */
[----:B------:R-:W-:-:S12]  /*1930*/  UIMAD UR5, UR5, UR58, URZ ;  /* 0x0000003a050572a4 */ /* 0x000fd8000f8e023f */
.L_x_101:
[----:B------:R-:W1:Y:S01]  /*1940*/  S2R R19, SR_TID.X ;  /* 0x0000000000137919 */ /* 0x000e620000002100 */
[----:B------:R-:W2:Y:S01]  /*1950*/  LDC.64 R12, c[0x0][0x420] ;  /* 0x00010800ff0c7b82 */ /* 0x000ea20000000a00 */
[----:B------:R-:W-:Y:S01]  /*1960*/  UIADD3 UR39, UR16, UR5, URZ ;  /* 0x0000000510277290 */ /* 0x000fe2000fffe03f */
[----:B------:R-:W-:Y:S01]  /*1970*/  BSSY B1, `(.L_x_97) ;  /* 0x0000502000017945 */ /* 0x000fe20003800000 */
[----:B------:R-:W-:Y:S01]  /*1980*/  UIADD3 UR5, -UR8, UR25, UR26 ;  /* 0x0000001908057290 */ /* 0x000fe2000fffe11a */
[----:B------:R-:W-:Y:S01]  /*1990*/  ULDC UR9, c[0x0][0x398] ;  /* 0x0000e60000097ab9 */ /* 0x000fe20000000800 */
[----:B------:R-:W-:Y:S02]  /*19a0*/  UIMAD UR13, UR60, UR59, URZ ;  /* 0x0000003b3c0d72a4 */ /* 0x000fe4000f8e023f */
[----:B------:R-:W-:Y:S02]  /*19b0*/  UIADD3 UR5, UR5, -UR9, URZ ;  /* 0x8000000905057290 */ /* 0x000fe4000fffe03f */
[----:B------:R-:W-:-:S02]  /*19c0*/  UIADD3 UR38, UR16, UR15, URZ ;  /* 0x0000000f10267290 */ /* 0x000fc4000fffe03f */
[----:B------:R-:W-:Y:S02]  /*19d0*/  USHF.L.U32 UR9, UR13, 0x6, URZ ;  /* 0x000000060d097899 */ /* 0x000fe4000800063f */
[----:B------:R-:W-:Y:S02]  /*19e0*/  USHF.R.S32.HI UR15, URZ, 0x1f, UR5 ;  /* 0x0000001f3f0f7899 */ /* 0x000fe40008011405 */
[----:B------:R-:W-:Y:S02]  /*19f0*/  UIADD3 UR17, UP2, UP0, UR28, UR9, UR49 ;  /* 0x000000091c117290 */ /* 0x000fe4000f85e031 */
[----:B------:R-:W-:Y:S02]  /*1a00*/  ULEA.HI UR15, UR15, UR5, URZ, 0x6 ;  /* 0x000000050f0f7291 */ /* 0x000fe4000f8f303f */
[----:B------:R-:W-:Y:S02]  /*1a10*/  USHF.R.S32.HI UR9, URZ, 0x1f, UR9 ;  /* 0x0000001f3f097899 */ /* 0x000fe40008011409 */
[----:B------:R-:W-:Y:S01]  /*1a20*/  USHF.R.S32.HI UR15, URZ, 0x6, UR15 ;  /* 0x000000063f0f7899 */ /* 0x000fe2000801140f */
[----:B--2---:R-:W-:Y:S01]  /*1a30*/  IMAD R14, R12, UR27, RZ ;  /* 0x0000001b0c0e7c24 */ /* 0x004fe2000f8e02ff */
[----:B------:R-:W-:Y:S01]  /*1a40*/  ULDC.64 UR18, c[0x0][0x258] ;  /* 0x0000960000127ab9 */ /* 0x000fe20000000a00 */
[----:B------:R-:W-:-:S02]  /*1a50*/  UIADD3.X UR5, UR48, UR9, UR52, UP2, UP0 ;  /* 0x0000000930057290 */ /* 0x000fc400097e0434 */
[----:B------:R-:W-:Y:S01]  /*1a60*/  IMAD R14, R13, UR16, R14 ;  /* 0x000000100d0e7c24 */ /* 0x000fe2000f8e020e */
[----:B------:R-:W-:Y:S01]  /*1a70*/  UIADD3 UR9, UP3, UP2, UR53, UR17, UR56 ;  /* 0x0000001135097290 */ /* 0x000fe2000fa7e038 */
[----:B-1----:R-:W-:Y:S01]  /*1a80*/  SHF.R.S32.HI R15, RZ, 0x1f, R19 ;  /* 0x0000001fff0f7819 */ /* 0x002fe20000011413 */
[----:B------:R-:W-:Y:S02]  /*1a90*/  USHF.R.S32.HI UR14, URZ, 0x1f, UR54 ;  /* 0x0000001f3f0e7899 */ /* 0x000fe40008011436 */
[----:B------:R-:W-:Y:S01]  /*1aa0*/  UISETP.LT.AND UP0, UPT, URZ, UR15, UPT ;  /* 0x0000000f3f00728c */ /* 0x000fe2000bf01270 */
[----:B------:R-:W-:Y:S01]  /*1ab0*/  LEA.HI R4, R15, R19, RZ, 0x3 ;  /* 0x000000130f047211 */ /* 0x000fe200078f18ff */
[----:B------:R-:W-:Y:S02]  /*1ac0*/  UIADD3.X UR5, UR51, UR5, UR47, UP3, UP2 ;  /* 0x0000000533057290 */ /* 0x000fe40009fe442f */
[----:B------:R-:W-:Y:S01]  /*1ad0*/  USEL UR15, URZ, UR15, !UP0 ;  /* 0x0000000f3f0f7287 */ /* 0x000fe2000c000000 */
[----:B------:R-:W-:Y:S01]  /*1ae0*/  SHF.R.S32.HI R0, RZ, 0x3, R4 ;  /* 0x00000003ff007819 */ /* 0x000fe20000011404 */
[----:B------:R-:W-:Y:S01]  /*1af0*/  ULDC.64 UR28, c[0x0][0x400] ;  /* 0x00010000001c7ab9 */ /* 0x000fe20000000a00 */
[----:B------:R-:W-:Y:S01]  /*1b00*/  LOP3.LUT R4, R4, 0xfffffff8, RZ, 0xc0, !PT ;  /* 0xfffffff804047812 */ /* 0x000fe200078ec0ff */
[----:B------:R-:W-:Y:S01]  /*1b10*/  UISETP.GT.AND UP0, UPT, UR44, UR15, UPT ;  /* 0x0000000f2c00728c */ /* 0x000fe2000bf04270 */
[----:B------:R-:W-:Y:S01]  /*1b20*/  SHF.R.S32.HI R20, RZ, 0x1f, R0 ;  /* 0x0000001fff147819 */ /* 0x000fe20000011400 */
[----:B------:R-:W-:Y:S01]  /*1b30*/  ULDC.64 UR58, c[0x0][0x2b0] ;  /* 0x0000ac00003a7ab9 */ /* 0x000fe20000000a00 */
[----:B------:R-:W-:Y:S01]  /*1b40*/  IADD3 R8, P1, R0, UR16, RZ ;  /* 0x0000001000087c10 */ /* 0x000fe2000ff3e0ff */
[----:B------:R-:W-:Y:S01]  /*1b50*/  IMAD.IADD R17, R19, 0x1, -R4 ;  /* 0x0000000113117824 */ /* 0x000fe200078e0a04 */
[----:B------:R-:W-:Y:S01]  /*1b60*/  ULDC.64 UR42, c[0x0][0x210] ;  /* 0x00008400002a7ab9 */ /* 0x000fe20000000a00 */
[----:B------:R-:W-:Y:S01]  /*1b70*/  ULDC.64 UR40, c[0x0][0x3e0] ;  /* 0x0000f80000287ab9 */ /* 0x000fe20000000a00 */
        /* <DEDUP_REMOVED lines=12> */
[----:B------:R-:W-:Y:S01]  /*1c40*/  IMAD.U32 R15, RZ, RZ, UR10 ;  /* 0x0000000aff0f7e24 */ /* 0x000fe2000f8e00ff */
[----:B------:R-:W-:Y:S01]  /*1c50*/  IADD3.X R9, R5, UR50, RZ, P1, !PT ;  /* 0x0000003205097c10 */ /* 0x000fe20008ffe4ff */
[----:B------:R-:W-:Y:S01]  /*1c60*/  UIMAD UR11, UR54, UR11, UR12 ;  /* 0x0000000b360b72a4 */ /* 0x000fe2000f8e020c */
[----:B------:R-:W-:Y:S01]  /*1c70*/  LOP3.LUT R16, R7, 0xffffffe0, RZ, 0xc0, !PT ;  /* 0xffffffe007107812 */ /* 0x000fe200078ec0ff */
[----:B------:R-:W-:Y:S01]  /*1c80*/  UIMAD UR14, UR14, UR18, URZ ;  /* 0x000000120e0e72a4 */ /* 0x000fe2000f8e023f */
[----:B------:R-:W-:Y:S01]  /*1c90*/  SHF.R.S32.HI R7, RZ, 0x5, R7 ;  /* 0x00000005ff077819 */ /* 0x000fe20000011407 */
[----:B------:R-:W-:-:S02]  /*1ca0*/  IMAD.WIDE.U32 R8, R12, UR16, R8 ;  /* 0x000000100c087c25 */ /* 0x000fc4000f8e0008 */
[----:B------:R-:W-:Y:S02]  /*1cb0*/  UIMAD UR14, UR54, UR19, UR14 ;  /* 0x00000013360e72a4 */ /* 0x000fe4000f8e020e */
[----:B------:R-:W-:Y:S02]  /*1cc0*/  IMAD.IADD R16, R19, 0x1, -R16 ;  /* 0x0000000113107824 */ /* 0x000fe400078e0a10 */
[----:B------:R-:W-:Y:S02]  /*1cd0*/  IMAD.IADD R9, R9, 0x1, R14 ;  /* 0x0000000109097824 */ /* 0x000fe400078e020e */
[----:B------:R-:W-:Y:S02]  /*1ce0*/  IMAD.U32 R14, RZ, RZ, UR18 ;  /* 0x00000012ff0e7e24 */ /* 0x000fe4000f8e00ff */
[----:B------:R-:W-:Y:S02]  /*1cf0*/  IMAD R7, R7, UR13, R16 ;  /* 0x0000000d07077c24 */ /* 0x000fe4000f8e0210 */
[----:B------:R-:W-:-:S03]  /*1d00*/  IMAD.WIDE.U32 R10, R14, UR54, R10 ;  /* 0x000000360e0a7c25 */ /* 0x000fc6000f8e000a */
[----:B------:R-:W-:Y:S01]  /*1d10*/  IADD3 R14, P1, R7, UR9, RZ ;  /* 0x00000009070e7c10 */ /* 0x000fe2000ff3e0ff */
        /* <DEDUP_REMOVED lines=49> */
.L_x_103:
        /* <DEDUP_REMOVED lines=13> */
.L_x_104:
        /* <DEDUP_REMOVED lines=42> */
.L_x_102:
        /* <DEDUP_REMOVED lines=33> */
.L_x_107:
[----:B------:R-:W-:Y:S05]  /*25b0*/  BSYNC B0 ;  /* 0x0000000000007941 */ /* 0x000fea0003800000 */
.L_x_106:
        /* <DEDUP_REMOVED lines=98> */
.L_x_109:
[----:B------:R-:W-:Y:S05]  /*2be0*/  BSYNC B0 ;  /* 0x0000000000007941 */ /* 0x000fea0003800000 */
.L_x_108:
        /* <DEDUP_REMOVED lines=45> */
[----:B------:R-:W-:Y:S01]  /*2ec0*/  ULDC UR21, c[0x0][0x2dc] ;  /* 0x0000b70000157ab9 */ /* 0x000fe20000000800 */
        /* <DEDUP_REMOVED lines=29> */
.L_x_112:
        /* <DEDUP_REMOVED lines=72> */
[----:B--2---:R-:W-:Y:S03]  /*3520*/  MOV R0, UR22 ;  /* 0x0000001600007c02 */ /* 0x004fe60008000f00 */
[----:B------:R-:W1:Y:S01]  /*3530*/  LDSM.16.M88.4 R52, [R229+-0x1000] ;  /* 0xfff00000e534783b */ /* 0x000e620000000200 */
[----:B----4-:R-:W-:Y:S02]  /*3540*/  @!P0 LEA R0, R0, R68, 0x5 ;  /* 0x0000004400008211 */ /* 0x010fe400078e28ff */
[----:B------:R-:W-:Y:S10]  /*3550*/  MOV R68, 0x8 ;  /* 0x0000000800447802 */ /* 0x000ff40000000f00 */
        /* <DEDUP_REMOVED lines=11> */
[----:B------:R-:W-:Y:S11]  /*3610*/  HMMA.16816.F32 R8, R48, R54, R8 ;  /* 0x000000363008723c */ /* 0x000ff60000001808 */
[----:B------:R-:W-:Y:S07]  /*3620*/  @!UPT UIADD3 URZ, URZ, URZ, URZ ;  /* 0x0000003f3f3ff290 */ /* 0x000fee000fffe03f */
[C---:B--2---:R-:W-:Y:S06]  /*3630*/  HMMA.16816.F32 R4, R56.reuse, R60, R4 ;  /* 0x0000003c3804723c */ /* 0x044fec0000001804 */
[----:B------:R-:W-:Y:S11]  /*3640*/  HMMA.16816.F32 R8, R56, R62, R8 ;  /* 0x0000003e3808723c */ /* 0x000ff60000001808 */
[----:B------:R-:W-:Y:S07]  /*3650*/  @!UPT UIADD3 URZ, URZ, URZ, URZ ;  /* 0x0000003f3f3ff290 */ /* 0x000fee000fffe03f */
[C---:B---3--:R-:W-:Y:S06]  /*3660*/  HMMA.16816.F32 R4, R44.reuse, R64, R4 ;  /* 0x000000402c04723c */ /* 0x048fec0000001804 */
        /* <DEDUP_REMOVED lines=32> */
[-C--:B------:R-:W-:Y:S03]  /*3870*/  @!P0 ISETP.GE.AND P2, PT, R0, R6.reuse, PT ;  /* 0x000000060000820c */ /* 0x080fe60003f46270 */
[--C-:B------:R-:W-:Y:S01]  /*3880*/  FFMA.FTZ R8, R8, UR17, -R5.reuse ;  /* 0x0000001108087c23 */ /* 0x100fe20008010805 */
[----:B-1----:R-:W-:Y:S01]  /*3890*/  MOV R9, R57 ;  /* 0x0000003900097202 */ /* 0x002fe20000000f00 */
[----:B------:R-:W-:Y:S01]  /*38a0*/  MUFU.TANH R56, R11 ;  /* 0x0000000b00387308 */ /* 0x000fe20000002400 */
[----:B------:R-:W-:Y:S01]  /*38b0*/  @!P0 FSEL R9, R57, -INF , !P2 ;  /* 0xff80000039098808 */ /* 0x000fe20005000000 */
[----:B--2---:R-:W-:Y:S08]  /*38c0*/  FMUL.FTZ R4, R245, 1.4426950216293334961 ;  /* 0x3fb8aa3bf5047820 */ /* 0x004ff00000410000 */
[----:B------:R1:W2:Y:S01]  /*38d0*/  MUFU.EX2 R64, R8 ;  /* 0x0000000800407308 */ /* 0x0002a20000000800 */
[----:B------:R-:W-:Y:S02]  /*38e0*/  FSEL R4, R4, RZ, P1 ;  /* 0x000000ff04047208 */ /* 0x000fe40000800000 */
[-C--:B------:R-:W-:Y:S03]  /*38f0*/  @!P0 ISETP.GE.AND P1, PT, R10, R6.reuse, PT ;  /* 0x000000060a00820c */ /* 0x080fe60003f26270 */
        /* <DEDUP_REMOVED lines=26> */
[----:B------:R-:W-:Y:S03]  /*3aa0*/  IADD3 R52, P0, R247, UR12, RZ ;  /* 0x0000000cf7347c10 */ /* 0x000fe6000ff1e0ff */
[--C-:B--2---:R-:W-:Y:S01]  /*3ab0*/  FFMA.FTZ R5, R7, UR17, -R4.reuse ;  /* 0x0000001107057c23 */ /* 0x104fe20008010804 */
[----:B------:R-:W-:Y:S01]  /*3ac0*/  FFMA.FTZ R4, R0, UR17, -R4 ;  /* 0x0000001100047c23 */ /* 0x000fe20008010804 */
[----:B------:R-:W-:Y:S02]  /*3ad0*/  IADD3.X R53, R246, UR11, RZ, P0, !PT ;  /* 0x0000000bf6357c10 */ /* 0x000fe400087fe4ff */
[----:B------:R1:W-:Y:S10]  /*3ae0*/  MUFU.EX2 R67, R5 ;  /* 0x0000000500437308 */ /* 0x0003f40000000800 */
        /* <DEDUP_REMOVED lines=91> */
[C---:B------:R-:W-:Y:S01]  /*40a0*/  FADD.FTZ R0, -R52.reuse, R6 ;  /* 0x0000000634007221 */ /* 0x040fe20000010100 */
        /* <DEDUP_REMOVED lines=103> */
.L_x_110:
        /* <DEDUP_REMOVED lines=344> */
.L_x_111:
        /* <DEDUP_REMOVED lines=133> */
.L_x_113:
        /* <DEDUP_REMOVED lines=14> */
.L_x_114:
        /* <DEDUP_REMOVED lines=60> */
.L_x_105:
[----:B------:R-:W-:Y:S05]  /*6990*/  BSYNC B1 ;  /* 0x0000000000017941 */ /* 0x000fea0003800000 */
.L_x_97:
        /* <DEDUP_REMOVED lines=8> */
.L_x_115:
[----:B------:R-:W-:Y:S05]  /*6a20*/  EXIT ;  /* 0x000000000000794d */ /* 0x000fea0003800000 */
.L_x_117:
        /* <DEDUP_REMOVED lines=13> */
.L_x_1033:


//--------------------- .text._ZN5flash44flash_bwd_dq_dk_dv_loop_seqk_parallel_kernelI23Flash_bwd_kernel_traitsILi256ELi64ELi32ELi8ELi4ELi1ELi2ELb1ELb1EN7cutlass6half_tE19Flash_kernel_traitsILi256ELi64ELi32ELi8ES3_EELb0ELb1ELb0ELb1ELb0ELb0ELb0EEEvNS_16Flash_bwd_paramsE --------------------------
	.section	.text._ZN5flash44flash_bwd_dq_dk_dv_loop_seqk_parallel_kernelI23Flash_bwd_kernel_traitsILi256ELi64ELi32ELi8ELi4ELi1ELi2ELb1ELb1EN7cutlass6half_tE19Flash_kernel_traitsILi256ELi64ELi32ELi8ES3_EELb0ELb1ELb0ELb1ELb0ELb0ELb0EEEvNS_16Flash_bwd_paramsE,"ax",@progbits
	.align	128
        .global         _ZN5flash44flash_bwd_dq_dk_dv_loop_seqk_parallel_kernelI23Flash_bwd_kernel_traitsILi256ELi64ELi32ELi8ELi4ELi1ELi2ELb1ELb1EN7cutlass6half_tE19Flash_kernel_traitsILi256ELi64ELi32ELi8ES3_EELb0ELb1ELb0ELb1ELb0ELb0ELb0EEEvNS_16Flash_bwd_paramsE
        .type           _ZN5flash44flash_bwd_dq_dk_dv_loop_seqk_parallel_kernelI23Flash_bwd_kernel_traitsILi256ELi64ELi32ELi8ELi4ELi1ELi2ELb1ELb1EN7cutlass6half_tE19Flash_kernel_traitsILi256ELi64ELi32ELi8ES3_EELb0ELb1ELb0ELb1ELb0ELb0ELb0EEEvNS_16Flash_bwd_paramsE,@function
        .size           _ZN5flash44flash_bwd_dq_dk_dv_loop_seqk_parallel_kernelI23Flash_bwd_kernel_traitsILi256ELi64ELi32ELi8ELi4ELi1ELi2ELb1ELb1EN7cutlass6half_tE19Flash_kernel_traitsILi256ELi64ELi32ELi8ES3_EELb0ELb1ELb0ELb1ELb0ELb0ELb0EEEvNS_16Flash_bwd_paramsE,(.L_x_1034 - _ZN5flash44flash_bwd_dq_dk_dv_loop_seqk_parallel_kernelI23Flash_bwd_kernel_traitsILi256ELi64ELi32ELi8ELi4ELi1ELi2ELb1ELb1EN7cutlass6half_tE19Flash_kernel_traitsILi256ELi64ELi32ELi8ES3_EELb0ELb1ELb0ELb1ELb0ELb0ELb0EEEvNS_16Flash_bwd_paramsE)
        .other          _ZN5flash44flash_bwd_dq_dk_dv_loop_seqk_parallel_kernelI23Flash_bwd_kernel_traitsILi256ELi64ELi32ELi8ELi4ELi1ELi2ELb1ELb1EN7cutlass6half_tE19Flash_kernel_traitsILi256ELi64ELi32ELi8ES3_EELb0ELb1ELb0ELb1ELb0ELb0ELb0EEEvNS_16Flash_bwd_paramsE,@"STO_CUDA_ENTRY STV_DEFAULT"
_ZN5flash44flash_bwd_dq_dk_dv_loop_seqk_parallel_kernelI23Flash_bwd_kernel_traitsILi256ELi64ELi32ELi8ELi4ELi1ELi2ELb1ELb1EN7cutlass6half_tE19Flash_kernel_traitsILi256ELi64ELi32ELi8ES3_EELb0ELb1ELb0ELb1ELb0ELb0ELb0EEEvNS_16Flash_bwd_paramsE:
.text._ZN5flash44flash_bwd_dq_dk_dv_loop_seqk_parallel_kernelI23Flash_bwd_kernel_traitsILi256ELi64ELi32ELi8ELi4ELi1ELi2ELb1ELb1EN7cutlass6half_tE19Flash_kernel_traitsILi256ELi64ELi32ELi8ES3_EELb0ELb1ELb0ELb1ELb0ELb0ELb0EEEvNS_16Flash_bwd_paramsE:
        /* <DEDUP_REMOVED lines=15> */
[----:B------:R-:W-:-:S04]  /*00f0*/  IMAD.MOV.U32 R227, RZ, RZ, 0x40 ;  /* 0x00000040ffe37424 */ /* 0x000fc800078e00ff */
        /* <DEDUP_REMOVED lines=11> */
[----:B------:R-:W-:Y:S02]  /*01b0*/  LOP3.LUT R0, R16, 0xfffffff8, RZ, 0xc0, !PT ;  /* 0xfffffff810007812 */ /* 0x000fe400078ec0ff */
[----:B------:R-:W-:Y:S02]  /*01c0*/  SHF.R.S32.HI R3, RZ, 0x3, R16 ;  /* 0x00000003ff037819 */ /* 0x000fe40000011410 */
[----:B------:R-:W-:Y:S01]  /*01d0*/  LEA.HI R14, R13, R15, RZ, 0x2 ;  /* 0x0000000f0d0e7211 */ /* 0x000fe200078f10ff */
[----:B------:R-:W-:Y:S01]  /*01e0*/  IMAD.IADD R0, R15, 0x1, -R0 ;  /* 0x000000010f007824 */ /* 0x000fe200078e0a00 */
[----:B------:R-:W-:Y:S01]  /*01f0*/  LEA.HI R2, R11, R6, RZ, 0x1 ;  /* 0x000000060b027211 */ /* 0x000fe200078f08ff */
[----:B------:R-:W-:Y:S01]  /*0200*/  IMAD.SHL.U32 R3, R3, 0x40, RZ ;  /* 0x0000004003037824 */ /* 0x000fe200078e00ff */
[--C-:B------:R-:W-:Y:S01]  /*0210*/  SHF.R.S32.HI R8, RZ, 0x2, R14.reuse ;  /* 0x00000002ff087819 */ /* 0x100fe2000001140e */
[C---:B------:R-:W-:Y:S01]  /*0220*/  IMAD.SHL.U32 R5, R0.reuse, 0x40, RZ ;  /* 0x0000004000057824 */ /* 0x040fe200078e00ff */
[----:B------:R-:W-:Y:S01]  /*0230*/  SHF.R.S32.HI R4, RZ, 0x1f, R14 ;  /* 0x0000001fff047819 */ /* 0x000fe2000001140e */
[----:B------:R-:W-:Y:S01]  /*0240*/  IMAD.SHL.U32 R7, R0, 0x8, RZ ;  /* 0x0000000800077824 */ /* 0x000fe200078e00ff */
[----:B------:R-:W-:-:S02]  /*0250*/  LOP3.LUT R2, R2, 0xfffffffe, RZ, 0xc0, !PT ;  /* 0xfffffffe02027812 */ /* 0x000fc400078ec0ff */
[----:B------:R-:W-:Y:S02]  /*0260*/  LEA.HI R4, R4, R8, RZ, 0x3 ;  /* 0x0000000804047211 */ /* 0x000fe400078f18ff */
[----:B------:R-:W-:Y:S01]  /*0270*/  LOP3.LUT R3, R3, 0x1c0, RZ, 0xc0, !PT ;  /* 0x000001c003037812 */ /* 0x000fe200078ec0ff */
[----:B------:R-:W-:Y:S01]  /*0280*/  IMAD.IADD R10, R6, 0x1, -R2 ;  /* 0x00000001060a7824 */ /* 0x000fe200078e0a02 */
[----:B------:R-:W-:Y:S02]  /*0290*/  LOP3.LUT R2, R5, 0x1c0, RZ, 0xc0, !PT ;  /* 0x000001c005027812 */ /* 0x000fe400078ec0ff */
[----:B------:R-:W-:Y:S02]  /*02a0*/  LOP3.LUT R5, R4, 0xfffffff8, RZ, 0xc0, !PT ;  /* 0xfffffff804057812 */ /* 0x000fe400078ec0ff */
[----:B------:R-:W-:Y:S02]  /*02b0*/  LOP3.LUT R6, R3, 0x38, R7, 0xf8, !PT ;  /* 0x0000003803067812 */ /* 0x000fe400078ef807 */
[----:B------:R-:W-:Y:S01]  /*02c0*/  SHF.R.U32.HI R4, RZ, 0x3, R3 ;  /* 0x00000003ff047819 */ /* 0x000fe20000011603 */
[----:B------:R-:W-:Y:S01]  /*02d0*/  IMAD.IADD R8, R8, 0x1, -R5 ;  /* 0x0000000108087824 */ /* 0x000fe200078e0a05 */
[----:B------:R-:W-:-:S02]  /*02e0*/  LOP3.LUT R3, R2, 0x8, R16, 0xf8, !PT ;  /* 0x0000000802037812 */ /* 0x000fc400078ef810 */
[----:B------:R-:W-:Y:S02]  /*02f0*/  SHF.R.U32.HI R2, RZ, 0x3, R2 ;  /* 0x00000003ff027819 */ /* 0x000fe40000011602 */
[----:B------:R-:W-:Y:S02]  /*0300*/  LEA.HI R7, R13, R15, RZ, 0x7 ;  /* 0x0000000f0d077211 */ /* 0x000fe400078f38ff */
[----:B------:R-:W-:Y:S01]  /*0310*/  LOP3.LUT R2, R3, R2, RZ, 0x3c, !PT ;  /* 0x0000000203027212 */ /* 0x000fe200078e3cff */
[----:B------:R-:W-:Y:S01]  /*0320*/  IMAD.SHL.U32 R3, R10, 0x100, RZ ;  /* 0x000001000a037824 */ /* 0x000fe200078e00ff */
[----:B------:R-:W-:Y:S01]  /*0330*/  LOP3.LUT R9, R6, R4, RZ, 0x3c, !PT ;  /* 0x0000000406097212 */ /* 0x000fe200078e3cff */
[C---:B------:R-:W-:Y:S01]  /*0340*/  IMAD.SHL.U32 R4, R0.reuse, 0x20, RZ ;  /* 0x0000002000047824 */ /* 0x040fe200078e00ff */
[----:B------:R-:W-:Y:S02]  /*0350*/  SHF.R.S32.HI R6, RZ, 0x7, R7 ;  /* 0x00000007ff067819 */ /* 0x000fe40000011407 */
[----:B------:R-:W-:-:S02]  /*0360*/  LOP3.LUT P0, RZ, R0, 0x4, RZ, 0xc0, !PT ;  /* 0x0000000400ff7812 */ /* 0x000fc4000780c0ff */
[----:B------:R-:W-:Y:S01]  /*0370*/  LOP3.LUT P5, RZ, R0, 0x2, RZ, 0xc0, !PT ;  /* 0x0000000200ff7812 */ /* 0x000fe200078ac0ff */
[----:B------:R-:W-:Y:S01]  /*0380*/  IMAD R0, R6, 0x2, R10 ;  /* 0x0000000206007824 */ /* 0x000fe200078e020a */
[----:B------:R-:W-:Y:S02]  /*0390*/  LOP3.LUT R3, R3, 0x100, RZ, 0xc0, !PT ;  /* 0x0000010003037812 */ /* 0x000fe400078ec0ff */
[----:B------:R-:W-:Y:S01]  /*03a0*/  LEA.HI R7, R13, R15, RZ, 0x5 ;  /* 0x0000000f0d077211 */ /* 0x000fe200078f28ff */
[----:B------:R-:W-:Y:S01]  /*03b0*/  IMAD.U32 R234, R0, 0x200, R2 ;  /* 0x0000020000ea7824 */ /* 0x000fe200078e0002 */
[----:B------:R-:W-:Y:S02]  /*03c0*/  LOP3.LUT R12, R3, 0xe0, R4, 0xf8, !PT ;  /* 0x000000e0030c7812 */ /* 0x000fe400078ef804 */
[----:B------:R-:W-:Y:S02]  /*03d0*/  LOP3.LUT R4, R7, 0xffffffe0, RZ, 0xc0, !PT ;  /* 0xffffffe007047812 */ /* 0x000fe400078ec0ff */
[----:B------:R-:W-:-:S02]  /*03e0*/  LOP3.LUT R0, R11, 0xfffffff0, RZ, 0xc0, !PT ;  /* 0xfffffff00b007812 */ /* 0x000fc400078ec0ff */
[----:B------:R-:W-:Y:S01]  /*03f0*/  LEA.HI R3, R13, R15, RZ, 0x6 ;  /* 0x0000000f0d037211 */ /* 0x000fe200078f30ff */
[C---:B------:R-:W-:Y:S01]  /*0400*/  IMAD.IADD R17, R15.reuse, 0x1, -R4 ;  /* 0x000000010f117824 */ /* 0x040fe200078e0a04 */
[----:B------:R-:W-:Y:S01]  /*0410*/  LOP3.LUT R2, R14, 0x7ffffffc, RZ, 0xc0, !PT ;  /* 0x7ffffffc0e027812 */ /* 0x000fe200078ec0ff */
[C---:B------:R-:W-:Y:S01]  /*0420*/  IMAD.IADD R0, R15.reuse, 0x1, -R0 ;  /* 0x000000010f007824 */ /* 0x040fe200078e0a00 */
[----:B------:R-:W-:Y:S01]  /*0430*/  SHF.R.S32.HI R3, RZ, 0x6, R3 ;  /* 0x00000006ff037819 */ /* 0x000fe20000011403 */
[C---:B------:R-:W-:Y:S01]  /*0440*/  IMAD.SHL.U32 R4, R8.reuse, 0x20, RZ ;  /* 0x0000002008047824 */ /* 0x040fe200078e00ff */
[----:B------:R-:W-:Y:S01]  /*0450*/  LOP3.LUT R5, R8, 0x1, RZ, 0xc0, !PT ;  /* 0x0000000108057812 */ /* 0x000fe200078ec0ff */
[----:B------:R-:W-:Y:S01]  /*0460*/  IMAD.IADD R14, R15, 0x1, -R2 ;  /* 0x000000010f0e7824 */ /* 0x000fe200078e0a02 */
[----:B------:R-:W-:Y:S01]  /*0470*/  STL [R1+0x28], R17 ;  /* 0x0000281101007387 */ /* 0x000fe20000100800 */
[----:B------:R-:W-:Y:S01]  /*0480*/  IMAD.SHL.U32 R2, R6, 0x10, RZ ;  /* 0x0000001006027824 */ /* 0x000fe200078e00ff */
[----:B------:R-:W-:Y:S01]  /*0490*/  LOP3.LUT R4, R4, 0xe0, RZ, 0xc0, !PT ;  /* 0x000000e004047812 */ /* 0x000fe200078ec0ff */
[----:B------:R-:W-:Y:S01]  /*04a0*/  IMAD.SHL.U32 R6, R10, 0x20, RZ ;  /* 0x000000200a067824 */ /* 0x000fe200078e00ff */
[----:B------:R-:W-:Y:S01]  /*04b0*/  ISETP.NE.U32.AND P1, PT, R5, 0x1, PT ;  /* 0x000000010500780c */ /* 0x000fe20003f25070 */
[----:B------:R-:W-:Y:S01]  /*04c0*/  IMAD.SHL.U32 R15, R15, 0x2, RZ ;  /* 0x000000020f0f7824 */ /* 0x000fe200078e00ff */
[----:B------:R-:W-:Y:S01]  /*04d0*/  SHF.R.S32.HI R18, RZ, 0x5, R7 ;  /* 0x00000005ff127819 */ /* 0x000fe20000011407 */
[C---:B------:R-:W-:Y:S01]  /*04e0*/  IMAD R237, R3.reuse, 0x200, R9 ;  /* 0x0000020003ed7824 */ /* 0x040fe200078e0209 */
[----:B------:R-:W-:Y:S01]  /*04f0*/  SHF.R.S32.HI R9, RZ, 0x1f, R0 ;  /* 0x0000001fff097819 */ /* 0x000fe20000011400 */
[----:B------:R-:W-:Y:S01]  /*0500*/  IMAD.SHL.U32 R5, R3, 0x8, RZ ;  /* 0x0000000803057824 */ /* 0x000fe200078e00ff */
[----:B------:R-:W-:-:S02]  /*0510*/  LOP3.LUT R3, R6, 0x20, RZ, 0xc0, !PT ;  /* 0x0000002006037812 */ /* 0x000fc400078ec0ff */
[----:B------:R-:W-:Y:S02]  /*0520*/  LOP3.LUT R11, R2, 0x6, R15, 0xf8, !PT ;  /* 0x00000006020b7812 */ /* 0x000fe400078ef80f */
[----:B------:R-:W-:Y:S01]  /*0530*/  LOP3.LUT R6, R4, 0x10, R2, 0xf8, !PT ;  /* 0x0000001004067812 */ /* 0x000fe200078ef802 */
[----:B------:R-:W-:Y:S01]  /*0540*/  IMAD.SHL.U32 R2, R10, 0x8, RZ ;  /* 0x000000080a027824 */ /* 0x000fe200078e00ff */
[----:B------:R-:W-:Y:S01]  /*0550*/  LEA.HI R9, R9, R0, RZ, 0x3 ;  /* 0x0000000009097211 */ /* 0x000fe200078f18ff */
[----:B------:R1:W-:Y:S01]  /*0560*/  STL [R1+0x2c], R11 ;  /* 0x00002c0b01007387 */ /* 0x0003e20000100800 */
[----:B------:R-:W-:Y:S01]  /*0570*/  LOP3.LUT R15, R3, 0x18, R5, 0xf8, !PT ;  /* 0x00000018030f7812 */ /* 0x000fe200078ef805 */
[----:B------:R-:W-:Y:S01]  /*0580*/  IMAD.SHL.U32 R5, R0, 0x20, RZ ;  /* 0x0000002000057824 */ /* 0x000fe200078e00ff */
[C---:B------:R-:W-:Y:S01]  /*0590*/  LOP3.LUT R3, R9.reuse, 0xfffffff8, RZ, 0xc0, !PT ;  /* 0xfffffff809037812 */ /* 0x040fe200078ec0ff */
[----:B------:R-:W-:Y:S01]  /*05a0*/  IMAD.SHL.U32 R226, R9, 0x40, RZ ;  /* 0x0000004009e27824 */ /* 0x000fe200078e00ff */
[----:B------:R-:W-:-:S02]  /*05b0*/  SHF.R.S32.HI R13, RZ, 0x1f, R7 ;  /* 0x0000001fff0d7819 */ /* 0x000fc40000011407 */
[C---:B------:R-:W-:Y:S01]  /*05c0*/  LOP3.LUT P6, RZ, R0.reuse, 0x4, RZ, 0xc0, !PT ;  /* 0x0000000400ff7812 */ /* 0x040fe200078cc0ff */
[----:B------:R-:W-:Y:S01]  /*05d0*/  IMAD.IADD R4, R0, 0x1, -R3 ;  /* 0x0000000100047824 */ /* 0x000fe200078e0a03 */
[C---:B------:R-:W-:Y:S01]  /*05e0*/  LOP3.LUT P2, RZ, R8.reuse, 0x2, RZ, 0xc0, !PT ;  /* 0x0000000208ff7812 */ /* 0x040fe2000784c0ff */
[----:B------:R-:W-:Y:S01]  /*05f0*/  IMAD.SHL.U32 R3, R8, 0x4, RZ ;  /* 0x0000000408037824 */ /* 0x000fe200078e00ff */
[----:B------:R-:W-:Y:S02]  /*0600*/  LOP3.LUT R226, R226, 0xfffffe00, RZ, 0xc0, !PT ;  /* 0xfffffe00e2e27812 */ /* 0x000fe400078ec0ff */
[C---:B------:R-:W-:Y:S02]  /*0610*/  LOP3.LUT P4, RZ, R4.reuse, 0x4, RZ, 0xc0, !PT ;  /* 0x0000000404ff7812 */ /* 0x040fe4000788c0ff */
[----:B------:R-:W-:Y:S02]  /*0620*/  LOP3.LUT P3, RZ, R4, 0x2, RZ, 0xc0, !PT ;  /* 0x0000000204ff7812 */ /* 0x000fe4000786c0ff */
[----:B------:R-:W-:-:S02]  /*0630*/  SEL R225, R224, 0xffffffe0, !P0 ;  /* 0xffffffe0e0e17807 */ /* 0x000fc40004000000 */
[C---:B------:R-:W-:Y:S02]  /*0640*/  SEL R231, R227.reuse, 0xffffffc0, !P0 ;  /* 0xffffffc0e3e77807 */ /* 0x040fe40004000000 */
[----:B------:R-:W-:Y:S02]  /*0650*/  SEL R227, R227, 0xffffffc0, !P4 ;  /* 0xffffffc0e3e37807 */ /* 0x000fe40006000000 */
[----:B------:R-:W-:Y:S02]  /*0660*/  LEA R237, R237, UR4, 0x1 ;  /* 0x00000004eded7c11 */ /* 0x000fe4000f8e08ff */
[----:B-1----:R-:W-:Y:S01]  /*0670*/  LOP3.LUT R11, R2, 0x8, RZ, 0xc0, !PT ;  /* 0x00000008020b7812 */ /* 0x002fe200078ec0ff */
[----:B------:R-:W-:-:S03]  /*0680*/  IMAD.SHL.U32 R2, R0, 0x4, RZ ;  /* 0x0000000400027824 */ /* 0x000fc600078e00ff */
[----:B------:R-:W-:Y:S02]  /*0690*/  LOP3.LUT R0, R11, 0x1e0, R5, 0xf8, !PT ;  /* 0x000001e00b007812 */ /* 0x000fe400078ef805 */
[-C--:B------:R-:W-:Y:S02]  /*06a0*/  LEA.HI R5, R13, R18.reuse, RZ, 0x2 ;  /* 0x000000120d057211 */ /* 0x080fe400078f10ff */
[----:B------:R-:W-:Y:S01]  /*06b0*/  LOP3.LUT R8, R0, 0x38, R2, 0x78, !PT ;  /* 0x0000003800087812 */ /* 0x000fe200078e7802 */
[----:B------:R-:W-:Y:S01]  /*06c0*/  IMAD.SHL.U32 R2, R14, 0x2, RZ ;  /* 0x000000020e027824 */ /* 0x000fe200078e00ff */
[----:B------:R-:W-:Y:S02]  /*06d0*/  LEA.HI R0, R7, R18, RZ, 0x1 ;  /* 0x0000001207007211 */ /* 0x000fe400078f08ff */
[----:B------:R-:W-:Y:S02]  /*06e0*/  LOP3.LUT R7, R6, 0x18, R3, 0x78, !PT ;  /* 0x0000001806077812 */ /* 0x000fe400078e7803 */
[----:B------:R-:W-:-:S02]  /*06f0*/  LOP3.LUT R3, R5, 0xfffffffc, RZ, 0xc0, !PT ;  /* 0xfffffffc05037812 */ /* 0x000fc400078ec0ff */
[----:B------:R-:W-:-:S03]  /*0700*/  LOP3.LUT R0, R0, 0x3ffffe, RZ, 0xc0, !PT ;  /* 0x003ffffe00007812 */ /* 0x000fc600078ec0ff */
[C---:B------:R-:W-:Y:S01]  /*0710*/  IMAD.IADD R6, R18.reuse, 0x1, -R3 ;  /* 0x0000000112067824 */ /* 0x040fe200078e0a03 */
[----:B------:R-:W-:Y:S01]  /*0720*/  SHF.R.U32.HI R3, RZ, 0x3, R12 ;  /* 0x00000003ff037819 */ /* 0x000fe2000001160c */
[----:B------:R-:W-:Y:S01]  /*0730*/  IMAD.IADD R232, R18, 0x1, -R0 ;  /* 0x0000000112e87824 */ /* 0x000fe200078e0a00 */
[----:B------:R-:W-:Y:S01]  /*0740*/  LOP3.LUT R0, R12, 0x8, R16, 0xf8, !PT ;  /* 0x000000080c007812 */ /* 0x000fe200078ef810 */
[----:B------:R-:W-:Y:S02]  /*0750*/  IMAD R5, R6, 0x200, R2 ;  /* 0x0000020006057824 */ /* 0x000fe400078e0202 */
[----:B------:R-:W-:Y:S01]  /*0760*/  IMAD.SHL.U32 R2, R4, 0x40, RZ ;  /* 0x0000004004027824 */ /* 0x000fe200078e00ff */
[----:B------:R-:W-:Y:S01]  /*0770*/  LOP3.LUT R3, R0, 0x38, R3, 0x78, !PT ;  /* 0x0000003800037812 */ /* 0x000fe200078e7803 */
[----:B------:R-:W-:Y:S02]  /*0780*/  IMAD.SHL.U32 R0, R18, 0x8, RZ ;  /* 0x0000000812007824 */ /* 0x000fe400078e00ff */
[----:B------:R-:W-:Y:S01]  /*0790*/  IMAD.IADD R12, R5, 0x1, R7 ;  /* 0x00000001050c7824 */ /* 0x000fe200078e0207 */
[----:B------:R-:W-:Y:S01]  /*07a0*/  LOP3.LUT R2, R2, 0x1c0, RZ, 0xc0, !PT ;  /* 0x000001c002027812 */ /* 0x000fe200078ec0ff */
[----:B------:R-:W-:Y:S01]  /*07b0*/  IMAD R232, R232, 0x200, R8 ;  /* 0x00000200e8e87824 */ /* 0x000fe200078e0208 */
[----:B------:R-:W-:-:S02]  /*07c0*/  LOP3.LUT R0, R0, 0x38, RZ, 0xc0, !PT ;  /* 0x0000003800007812 */ /* 0x000fc400078ec0ff */
[----:B------:R-:W-:Y:S02]  /*07d0*/  SHF.R.U32.HI R4, RZ, 0x3, R2 ;  /* 0x00000003ff047819 */ /* 0x000fe40000011602 */
[----:B------:R-:W-:Y:S02]  /*07e0*/  SHF.R.S32.HI R7, RZ, 0x1f, R17 ;  /* 0x0000001fff077819 */ /* 0x000fe40000011411 */
[CC--:B------:R-:W-:Y:S02]  /*07f0*/  LOP3.LUT R8, R4.reuse, R2.reuse, R11, 0x1e, !PT ;  /* 0x0000000204087212 */ /* 0x0c0fe400078e1e0b */
[C---:B------:R-:W-:Y:S02]  /*0800*/  LOP3.LUT R0, R4.reuse, R2, R0, 0x1e, !PT ;  /* 0x0000000204007212 */ /* 0x040fe400078e1e00 */
[----:B------:R-:W-:Y:S01]  /*0810*/  LOP3.LUT R5, R4, R15, R2, 0x1e, !PT ;  /* 0x0000000f04057212 */ /* 0x000fe200078e1e02 */
[----:B------:R-:W-:Y:S01]  /*0820*/  IMAD R2, R10, 0x1000, R226 ;  /* 0x000010000a027824 */ /* 0x000fe200078e02e2 */
[----:B------:R-:W-:-:S02]  /*0830*/  LEA.HI R7, R7, R17, RZ, 0x2 ;  /* 0x0000001107077211 */ /* 0x000fc400078f10ff */
[----:B------:R-:W-:Y:S01]  /*0840*/  LEA R3, R3, UR4, 0x1 ;  /* 0x0000000403037c11 */ /* 0x000fe2000f8e08ff */
[----:B------:R-:W-:Y:S01]  /*0850*/  IMAD.IADD R233, R2, 0x1, R0 ;  /* 0x0000000102e97824 */ /* 0x000fe200078e0200 */
[----:B------:R-:W-:Y:S01]  /*0860*/  SHF.R.S32.HI R4, RZ, 0x2, R7 ;  /* 0x00000002ff047819 */ /* 0x000fe20000011407 */
[----:B------:R-:W-:Y:S01]  /*0870*/  IMAD.U32 R0, RZ, RZ, UR5 ;  /* 0x00000005ff007e24 */ /* 0x000fe2000f8e00ff */
[----:B------:R-:W-:Y:S01]  /*0880*/  USHF.R.S32.HI UR5, URZ, 0x1f, UR49 ;  /* 0x0000001f3f057899 */ /* 0x000fe20008011431 */
[----:B------:R-:W-:Y:S02]  /*0890*/  IMAD.U32 R0, RZ, RZ, UR6 ;  /* 0x00000006ff007e24 */ /* 0x000fe4000f8e00ff */
[C---:B------:R-:W-:Y:S02]  /*08a0*/  IMAD R4, R6.reuse, 0x10, R4 ;  /* 0x0000001006047824 */ /* 0x040fe400078e0204 */
[----:B------:R-:W-:Y:S01]  /*08b0*/  IMAD R2, R6, 0x400, R226 ;  /* 0x0000040006027824 */ /* 0x000fe200078e02e2 */
[----:B------:R-:W-:Y:S01]  /*08c0*/  LEA R6, R12, UR4, 0x1 ;  /* 0x000000040c067c11 */ /* 0x000fe2000f8e08ff */
[----:B------:R-:W-:Y:S01]  /*08d0*/  IMAD.U32 R0, RZ, RZ, UR5 ;  /* 0x00000005ff007e24 */ /* 0x000fe2000f8e00ff */
[----:B------:R-:W-:Y:S01]  /*08e0*/  UIADD3 UR5, UR4, 0x14000, URZ ;  /* 0x0001400004057890 */ /* 0x000fe2000fffe03f */
[----:B------:R1:W-:Y:S01]  /*08f0*/  STL [R1+0x24], R4 ;  /* 0x0000240401007387 */ /* 0x0003e20000100800 */
[----:B------:R-:W-:Y:S01]  /*0900*/  IMAD.U32 R0, RZ, RZ, UR6 ;  /* 0x00000006ff007e24 */ /* 0x000fe2000f8e00ff */
[----:B------:R-:W-:Y:S01]  /*0910*/  SEL R0, R224, 0xffffffe0, !P5 ;  /* 0xffffffe0e0007807 */ /* 0x000fe20006800000 */
[----:B------:R-:W-:Y:S01]  /*0920*/  IMAD.IADD R2, R2, 0x1, R8 ;  /* 0x0000000102027824 */ /* 0x000fe200078e0208 */
[----:B------:R-:W-:Y:S01]  /*0930*/  LOP3.LUT R226, R5, R226, RZ, 0xfc, !PT ;  /* 0x000000e205e27212 */ /* 0x000fe200078efcff */
[----:B------:R-:W-:Y:S01]  /*0940*/  IMAD.U32 R5, RZ, RZ, UR7 ;  /* 0x00000007ff057e24 */ /* 0x000fe2000f8e00ff */
[----:B------:R-:W-:Y:S01]  /*0950*/  LEA R230, R234, UR5, 0x1 ;  /* 0x00000005eae67c11 */ /* 0x000fe2000f8e08ff */
[C---:B------:R-:W-:Y:S01]  /*0960*/  VIADD R5, R6.reuse, 0x10 ;  /* 0x0000001006057836 */ /* 0x040fe20000000000 */
[----:B------:R-:W-:Y:S01]  /*0970*/  STL [R1+0x10], R6 ;  /* 0x0000100601007387 */ /* 0x000fe20000100800 */
[----:B------:R-:W-:Y:S01]  /*0980*/  @P2 VIADD R5, R6, 0xfffffff0 ;  /* 0xfffffff006052836 */ /* 0x000fe20000000000 */
[----:B------:R-:W-:Y:S01]  /*0990*/  LEA R232, R232, UR5, 0x1 ;  /* 0x00000005e8e87c11 */ /* 0x000fe2000f8e08ff */
[----:B------:R-:W-:Y:S01]  /*09a0*/  IMAD.IADD R229, R230, 0x1, R0 ;  /* 0x00000001e6e57824 */ /* 0x000fe200078e0200 */
[----:B------:R-:W-:Y:S01]  /*09b0*/  SEL R224, R224, 0xffffffe0, !P3 ;  /* 0xffffffe0e0e07807 */ /* 0x000fe20005800000 */
[----:B------:R-:W-:Y:S01]  /*09c0*/  UIADD3 UR6, UR4, 0x10000, URZ ;  /* 0x0001000004067890 */ /* 0x000fe2000fffe03f */
[----:B------:R-:W-:Y:S01]  /*09d0*/  LEA R2, R2, UR4, 0x1 ;  /* 0x0000000402027c11 */ /* 0x000fe2000f8e08ff */
[----:B------:R-:W-:-:S02]  /*09e0*/  VIADD R235, R232, 0x20 ;  /* 0x00000020e8eb7836 */ /* 0x000fc40000000000 */
[----:B------:R-:W-:Y:S02]  /*09f0*/  @P6 VIADD R235, R232, 0xffffffe0 ;  /* 0xffffffe0e8eb6836 */ /* 0x000fe40000000000 */
[----:B------:R-:W-:Y:S01]  /*0a00*/  IMAD.IADD R224, R2, 0x1, R224 ;  /* 0x0000000102e07824 */ /* 0x000fe200078e02e0 */
[----:B------:R-:W-:Y:S01]  /*0a10*/  LEA R226, R226, UR6, 0x1 ;  /* 0x00000006e2e27c11 */ /* 0x000fe2000f8e08ff */
[----:B------:R-:W-:Y:S01]  /*0a20*/  IMAD.IADD R230, R230, 0x1, R231 ;  /* 0x00000001e6e67824 */ /* 0x000fe200078e02e7 */
[----:B------:R-:W-:Y:S01]  /*0a30*/  ULDC.64 UR6, c[0x0][0x208] ;  /* 0x0000820000067ab9 */ /* 0x000fe20000000a00 */
[----:B------:R-:W-:Y:S02]  /*0a40*/  IMAD.IADD R228, R2, 0x1, R227 ;  /* 0x0000000102e47824 */ /* 0x000fe400078e02e3 */
[----:B-1----:R-:W-:Y:S02]  /*0a50*/  IMAD.MOV.U32 R4, RZ, RZ, 0x1c0 ;  /* 0x000001c0ff047424 */ /* 0x002fe400078e00ff */
[----:B------:R-:W-:-:S02]  /*0a60*/  IMAD.IADD R231, R229, 0x1, R231 ;  /* 0x00000001e5e77824 */ /* 0x000fc400078e02e7 */
[----:B------:R-:W-:Y:S01]  /*0a70*/  IMAD.IADD R225, R225, 0x1, R3 ;  /* 0x00000001e1e17824 */ /* 0x000fe200078e0203 */
[----:B------:R-:W-:Y:S01]  /*0a80*/  SEL R4, R4, 0x240, !P1 ;  /* 0x0000024004047807 */ /* 0x000fe20004800000 */
[----:B------:R-:W-:Y:S02]  /*0a90*/  VIADD R236, R235, 0x800 ;  /* 0x00000800ebec7836 */ /* 0x000fe40000000000 */
[----:B------:R-:W-:Y:S02]  /*0aa0*/  IMAD.IADD R227, R224, 0x1, R227 ;  /* 0x00000001e0e37824 */ /* 0x000fe400078e02e3 */
[----:B------:R-:W-:-:S05]  /*0ab0*/  IMAD.IADD R0, R6, 0x1, R4 ;  /* 0x0000000106007824 */ /* 0x000fca00078e0204 */
[----:B------:R1:W-:Y:S04]  /*0ac0*/  STL [R1+0x1c], R0 ;  /* 0x00001c0001007387 */ /* 0x0003e80000100800 */
[----:B------:R2:W-:Y:S01]  /*0ad0*/  STL [R1+0x14], R5 ;  /* 0x0000140501007387 */ /* 0x0005e20000100800 */
[----:B-1----:R-:W-:-:S05]  /*0ae0*/  IMAD.IADD R0, R4, 0x1, R5 ;  /* 0x0000000104007824 */ /* 0x002fca00078e0205 */
[----:B------:R2:W-:Y:S02]  /*0af0*/  STL [R1+0x18], R0 ;  /* 0x0000180001007387 */ /* 0x0005e40000100800 */
.L_x_150:
        /* <DEDUP_REMOVED lines=19> */
[----:B--2---:R-:W-:Y:S01]  /*0c30*/  IMAD.U32 R5, RZ, RZ, UR9 ;  /* 0x00000009ff057e24 */ /* 0x004fe2000f8e00ff */
        /* <DEDUP_REMOVED lines=47> */
.L_x_118:
        /* <DEDUP_REMOVED lines=49> */
[----:B------:R-:W-:Y:S01]  /*1240*/  USHF.L.U64.HI UR15, UR49, 0x7, UR55 ;  /* 0x00000007310f7899 */ /* 0x000fe20008010237 */
[----:B------:R-:W1:Y:S01]  /*1250*/  F2I.FTZ.U32.TRUNC.NTZ R5, R4 ;  /* 0x0000000400057305 */ /* 0x000e62000021f000 */
[----:B------:R-:W-:Y:S02]  /*1260*/  @UP1 UIADD3 UR37, UR13, UR20, URZ ;  /* 0x000000140d251290 */ /* 0x000fe4000fffe03f */
[----:B------:R-:W-:Y:S02]  /*1270*/  UIMAD UR12, UR9, UR10, URZ ;  /* 0x0000000a090c72a4 */ /* 0x000fe4000f8e023f */
[----:B------:R-:W-:Y:S01]  /*1280*/  UIADD3 UR5, UR11, UR5, URZ ;  /* 0x000000050b057290 */ /* 0x000fe2000fffe03f */
[----:B------:R-:W-:Y:S01]  /*1290*/  ULDC.U8 UR32, c[0x0][0x3d8] ;  /* 0x0000f60000207ab9 */ /* 0x000fe20000000000 */
[----:B------:R-:W-:Y:S02]  /*12a0*/  ULOP3.LUT UR13, UR18, 0xffffffc0, URZ, 0xc0, !UPT ;  /* 0xffffffc0120d7892 */ /* 0x000fe4000f8ec03f */
[----:B------:R-:W-:-:S02]  /*12b0*/  UISETP.NE.AND UP3, UPT, UR32, URZ, UPT ;  /* 0x0000003f2000728c */ /* 0x000fc4000bf65270 */
[----:B------:R-:W-:Y:S02]  /*12c0*/  USEL UR36, UR15, URZ, UP2 ;  /* 0x0000003f0f247287 */ /* 0x000fe40009000000 */
[----:B------:R-:W-:Y:S01]  /*12d0*/  UIMAD.WIDE.U32 UR16, UR8, UR10, URZ ;  /* 0x0000000a081072a5 */ /* 0x000fe2000f8e003f */
[--C-:B-1----:R-:W-:Y:S01]  /*12e0*/  IMAD.MOV R0, RZ, RZ, -R5.reuse ;  /* 0x000000ffff007224 */ /* 0x102fe200078e0a05 */
[----:B------:R-:W-:Y:S01]  /*12f0*/  UIMAD UR5, UR8, UR5, UR12 ;  /* 0x00000005080572a4 */ /* 0x000fe2000f8e020c */
[----:B------:R-:W-:Y:S01]  /*1300*/  IMAD.MOV.U32 R4, RZ, RZ, RZ ;  /* 0x000000ffff047224 */ /* 0x000fe200078e00ff */
[----:B------:R-:W-:Y:S01]  /*1310*/  UIADD3 UR15, UR13, -0x40, URZ ;  /* 0xffffffc00d0f7890 */ /* 0x000fe2000fffe03f */
[----:B------:R-:W-:Y:S01]  /*1320*/  IMAD R0, R0, R7, RZ ;  /* 0x0000000700007224 */ /* 0x000fe200078e02ff */
[----:B------:R-:W-:Y:S02]  /*1330*/  UIMAD.WIDE.U32 UR10, UR8, UR14, URZ ;  /* 0x0000000e080a72a5 */ /* 0x000fe4000f8e003f */
[----:B------:R-:W-:Y:S01]  /*1340*/  UIMAD UR12, UR9, UR14, URZ ;  /* 0x0000000e090c72a4 */ /* 0x000fe2000f8e023f */
[----:B------:R-:W-:Y:S01]  /*1350*/  IMAD.HI.U32 R0, R5, R0, R4 ;  /* 0x0000000005007227 */ /* 0x000fe200078e0004 */
[----:B------:R-:W-:Y:S01]  /*1360*/  MOV R4, R6 ;  /* 0x0000000600047202 */ /* 0x000fe20000000f00 */
[----:B------:R-:W-:-:S02]  /*1370*/  @UP0 UIADD3 UR21, UR22, UR30, URZ ;  /* 0x0000001e16150290 */ /* 0x000fc4000fffe03f */
[----:B------:R-:W-:Y:S02]  /*1380*/  UIADD3 UR25, UR17, UR5, URZ ;  /* 0x0000000511197290 */ /* 0x000fe4000fffe03f */
[----:B------:R-:W-:Y:S01]  /*1390*/  IMAD.HI.U32 R0, R0, R4, RZ ;  /* 0x0000000400007227 */ /* 0x000fe200078e00ff */
[----:B------:R-:W-:Y:S01]  /*13a0*/  UIADD3 UR5, UP2, UR15, UR29, URZ ;  /* 0x0000001d0f057290 */ /* 0x000fe2000ff5e03f */
[----:B------:R-:W-:Y:S02]  /*13b0*/  @UP0 ULDC.64 UR34, c[0x0][0x248] ;  /* 0x0000920000220ab9 */ /* 0x000fe40000000a00 */
[----:B------:R-:W-:Y:S01]  /*13c0*/  IMAD.MOV R5, RZ, RZ, -R0 ;  /* 0x000000ffff057224 */ /* 0x000fe200078e0a00 */
[----:B------:R-:W-:Y:S02]  /*13d0*/  USHF.R.S32.HI UR42, URZ, 0x1f, UR15 ;  /* 0x0000001f3f2a7899 */ /* 0x000fe4000801140f */
[----:B------:R-:W-:Y:S01]  /*13e0*/  @UP1 UIADD3 UR25, UR11, UR12, URZ ;  /* 0x0000000c0b191290 */ /* 0x000fe2000fffe03f */
[----:B------:R-:W-:Y:S01]  /*13f0*/  IMAD R4, R7, R5, R4 ;  /* 0x0000000507047224 */ /* 0x000fe200078e0204 */
[----:B------:R-:W-:Y:S01]  /*1400*/  ULDC UR59, c[0x0][0x2c4] ;  /* 0x0000b100003b7ab9 */ /* 0x000fe20000000800 */
[----:B------:R-:W-:-:S02]  /*1410*/  @UP0 UIMAD.WIDE.U32 UR12, UR21, UR34, URZ ;  /* 0x00000022150c02a5 */ /* 0x000fc4000f8e003f */
[----:B------:R-:W-:Y:S01]  /*1420*/  @UP0 UIMAD UR17, UR21, UR35, URZ ;  /* 0x00000023151102a4 */ /* 0x000fe2000f8e023f */
[----:B------:R-:W-:Y:S01]  /*1430*/  ISETP.GT.U32.AND P0, PT, R7, R4, PT ;  /* 0x000000040700720c */ /* 0x000fe20003f04070 */
[----:B------:R-:W-:Y:S02]  /*1440*/  USEL UR53, UR16, UR10, !UP1 ;  /* 0x0000000a10357287 */ /* 0x000fe4000c800000 */
        /* <DEDUP_REMOVED lines=8> */
[----:B------:R-:W-:Y:S01]  /*14d0*/  UISETP.NE.AND UP4, UPT, UR33, URZ, UPT ;  /* 0x0000003f2100728c */ /* 0x000fe2000bf85270 */
[----:B------:R-:W-:Y:S01]  /*14e0*/  PLOP3.LUT P0, PT, PT, PT, UP0, 0x40, 0x0 ;  /* 0x000000000000781c */ /* 0x000fe20003f0e808 */
[----:B------:R-:W-:Y:S01]  /*14f0*/  UIMAD UR9, UR8, UR10, UR9 ;  /* 0x0000000a080972a4 */ /* 0x000fe2000f8e0209 */
[----:B------:R-:W-:Y:S01]  /*1500*/  ISETP.GE.U32.AND P1, PT, R4, R7, PT ;  /* 0x000000070400720c */ /* 0x000fe20003f26070 */
[----:B------:R-:W-:Y:S01]  /*1510*/  @UP0 ULDC.64 UR32, c[0x0][0x250] ;  /* 0x0000940000200ab9 */ /* 0x000fe20000000a00 */
[----:B------:R-:W-:Y:S01]  /*1520*/  LOP3.LUT R4, R8, UR52, RZ, 0x3c, !PT ;  /* 0x0000003408047c12 */ /* 0x000fe2000f8e3cff */
[----:B------:R-:W-:Y:S02]  /*1530*/  @UP3 USEL UR8, UR5, UR14, !UP1 ;  /* 0x0000000e05083287 */ /* 0x000fe4000c800000 */
[----:B------:R-:W-:Y:S01]  /*1540*/  @UP0 UIMAD.WIDE.U32 UR10, UR24, UR32, URZ ;  /* 0x00000020180a02a5 */ /* 0x000fe2000f8e003f */
[----:B------:R-:W-:Y:S01]  /*1550*/  ISETP.GE.AND P3, PT, R4, RZ, PT ;  /* 0x000000ff0400720c */ /* 0x000fe20003f66270 */
[----:B------:R-:W-:Y:S01]  /*1560*/  @UP3 ULDC UR5, c[0x0][0x2e4] ;  /* 0x0000b90000053ab9 */ /* 0x000fe20000000800 */
[----:B------:R-:W-:-:S02]  /*1570*/  @UP0 UIMAD UR16, UR24, UR33, URZ ;  /* 0x00000021181002a4 */ /* 0x000fc4000f8e023f */
[----:B------:R-:W-:Y:S02]  /*1580*/  @UP3 UIMAD UR24, UR52, UR5, UR8 ;  /* 0x00000005341832a4 */ /* 0x000fe4000f8e0208 */
[----:B------:R-:W-:Y:S01]  /*1590*/  UIMAD UR43, UR52, UR58, URZ ;  /* 0x0000003a342b72a4 */ /* 0x000fe2000f8e023f */
[----:B------:R-:W-:Y:S01]  /*15a0*/  @P1 VIADD R0, R0, 0x1 ;  /* 0x0000000100001836 */ /* 0x000fe20000000000 */
[----:B------:R-:W-:Y:S01]  /*15b0*/  @!UP3 UIMAD UR5, UR49, UR57, UR52 ;  /* 0x000000393105b2a4 */ /* 0x000fe2000f8e0234 */
[----:B------:R-:W-:Y:S01]  /*15c0*/  PLOP3.LUT P1, PT, PT, PT, UP3, 0x80, 0x0 ;  /* 0x000000000000781c */ /* 0x000fe20003f2f038 */
[----:B------:R-:W-:Y:S01]  /*15d0*/  @!UP1 UIADD3 UR39, UR45, UR38, URZ ;  /* 0x000000262d279290 */ /* 0x000fe2000fffe03f */
[----:B------:R-:W-:Y:S01]  /*15e0*/  IMAD.MOV.U32 R23, RZ, RZ, R0 ;  /* 0x000000ffff177224 */ /* 0x000fe200078e0000 */
[----:B------:R-:W-:Y:S02]  /*15f0*/  @UP0 UIADD3 UR40, UR11, UR16, URZ ;  /* 0x000000100b280290 */ /* 0x000fe4000fffe03f */
[----:B------:R-:W-:-:S02]  /*1600*/  USEL UR51, UR41, URZ, UP4 ;  /* 0x0000003f29337287 */ /* 0x000fc4000a000000 */
[----:B------:R-:W-:Y:S01]  /*1610*/  USHF.R.S32.HI UR29, URZ, 0x1f, UR43 ;  /* 0x0000001f3f1d7899 */ /* 0x000fe2000801142b */
[----:B------:R-:W-:Y:S01]  /*1620*/  @!P3 IADD3 R23, -R23, RZ, RZ ;  /* 0x000000ff1717b210 */ /* 0x000fe20007ffe1ff */
[----:B------:R-:W-:Y:S01]  /*1630*/  USEL UR28, UR28, URZ, UP4 ;  /* 0x0000003f1c1c7287 */ /* 0x000fe2000a000000 */
[----:B------:R-:W-:Y:S01]  /*1640*/  @!P4 LOP3.LUT R23, RZ, R8, RZ, 0x33, !PT ;  /* 0x00000008ff17c212 */ /* 0x000fe200078e33ff */
[----:B------:R-:W-:Y:S02]  /*1650*/  USHF.R.S32.HI UR50, URZ, 0x6, UR18 ;  /* 0x000000063f327899 */ /* 0x000fe40008011412 */
[----:B------:R-:W-:Y:S02]  /*1660*/  @!UP3 UIMAD UR24, UR5, UR59, URZ ;  /* 0x0000003b0518b2a4 */ /* 0x000fe4000f8e023f */
        /* <DEDUP_REMOVED lines=17> */
.L_x_120:
        /* <DEDUP_REMOVED lines=13> */
.L_x_121:
        /* <DEDUP_REMOVED lines=11> */
.L_x_122:
[----:B------:R-:W-:-:S04]  /*1900*/  UIMAD UR5, UR49, UR57, UR52 ;  /* 0x00000039310572a4 */ /* 0x000fc8000f8e0234 */
[----:B------:R-:W-:-:S12]  /*1910*/  UIMAD UR5, UR5, UR56, URZ ;  /* 0x00000038050572a4 */ /* 0x000fd8000f8e023f */
.L_x_123:
[----:B------:R-:W2:Y:S01]  /*1920*/  LDL R6, [R1+0x28] ;  /* 0x0000280001067983 */ /* 0x000ea20000100800 */
[----:B------:R-:W-:Y:S01]  /*1930*/  UIMAD UR9, UR58, UR57, URZ ;  /* 0x000000393a0972a4 */ /* 0x000fe2000f8e023f */
[----:B------:R-:W1:Y:S01]  /*1940*/  LDC.64 R8, c[0x0][0x420] ;  /* 0x00010800ff087b82 */ /* 0x000e620000000a00 */
[----:B------:R-:W-:Y:S01]  /*1950*/  UIADD3 UR11, UR15, UR5, URZ ;  /* 0x000000050f0b7290 */ /* 0x000fe2000fffe03f */
[----:B------:R-:W3:Y:S01]  /*1960*/  S2R R0, SR_TID.X ;  /* 0x0000000000007919 */ /* 0x000ee20000002100 */
[----:B------:R-:W-:Y:S01]  /*1970*/  USHF.L.U32 UR5, UR9, 0x6, URZ ;  /* 0x0000000609057899 */ /* 0x000fe2000800063f */
[----:B------:R-:W-:Y:S01]  /*1980*/  BSSY B1, `(.L_x_119) ;  /* 0x0000655000017945 */ /* 0x000fe20003800000 */
[----:B------:R-:W-:Y:S01]  /*1990*/  UIADD3 UR14, -UR19, UR31, UR23 ;  /* 0x0000001f130e7290 */ /* 0x000fe2000fffe117 */
[----:B------:R-:W4:Y:S01]  /*19a0*/  S2R R5, SR_TID.X ;  /* 0x0000000000057919 */ /* 0x000f220000002100 */
[----:B------:R-:W-:Y:S02]  /*19b0*/  UIADD3 UR10, UP2, UP1, UR20, UR5, UR43 ;  /* 0x00000005140a7290 */ /* 0x000fe4000f95e02b */
[----:B------:R-:W-:Y:S01]  /*19c0*/  USHF.R.S32.HI UR5, URZ, 0x1f, UR5 ;  /* 0x0000001f3f057899 */ /* 0x000fe20008011405 */
[----:B------:R-:W5:Y:S01]  /*19d0*/  S2R R37, SR_TID.X ;  /* 0x0000000000257919 */ /* 0x000f620000002100 */
[----:B------:R-:W-:Y:S01]  /*19e0*/  ULDC.64 UR12, c[0x0][0x400] ;  /* 0x00010000000c7ab9 */ /* 0x000fe20000000a00 */
[----:B------:R-:W-:Y:S01]  /*19f0*/  ULDC UR45, c[0x0][0x398] ;  /* 0x0000e600002d7ab9 */ /* 0x000fe20000000800 */
[----:B------:R-:W-:-:S02]  /*1a00*/  UIADD3.X UR5, UR16, UR5, UR29, UP2, UP1 ;  /* 0x0000000510057290 */ /* 0x000fc400097e241d */
[----:B------:R-:W-:Y:S01]  /*1a10*/  UIADD3 UR10, UP2, UP1, UR28, UR10, UR53 ;  /* 0x0000000a1c0a7290 */ /* 0x000fe2000f95e035 */
[----:B------:R-:W-:Y:S01]  /*1a20*/  ULDC UR44, c[0x0][0x2d0] ;  /* 0x0000b400002c7ab9 */ /* 0x000fe20000000800 */
[----:B------:R-:W-:Y:S02]  /*1a30*/  USHF.R.S32.HI UR59, URZ, 0x1f, UR52 ;  /* 0x0000001f3f3b7899 */ /* 0x000fe40008011434 */
[----:B------:R-:W-:Y:S02]  /*1a40*/  UIADD3.X UR5, UR51, UR5, UR25, UP2, UP1 ;  /* 0x0000000533057290 */ /* 0x000fe400097e2419 */
[----:B------:R-:W-:Y:S01]  /*1a50*/  UIADD3 UR43, UR15, UR24, URZ ;  /* 0x000000180f2b7290 */ /* 0x000fe2000fffe03f */
[----:B------:R-:W-:Y:S02]  /*1a60*/  ULDC.64 UR28, c[0x0][0x258] ;  /* 0x00009600001c7ab9 */ /* 0x000fe40000000a00 */
[----:B------:R-:W-:Y:S01]  /*1a70*/  ULDC.64 UR24, c[0x0][0x428] ;  /* 0x00010a0000187ab9 */ /* 0x000fe20000000a00 */
[----:B------:R-:W-:Y:S01]  /*1a80*/  ULDC.64 UR46, c[0x0][0x478] ;  /* 0x00011e00002e7ab9 */ /* 0x000fe20000000a00 */
[----:B------:R-:W-:Y:S01]  /*1a90*/  IMAD.U32 R29, RZ, RZ, UR24 ;  /* 0x00000018ff1d7e24 */ /* 0x000fe2000f8e00ff */
[----:B------:R-:W-:Y:S01]  /*1aa0*/  ULDC.64 UR56, c[0x0][0x2b0] ;  /* 0x0000ac0000387ab9 */ /* 0x000fe20000000a00 */
[----:B------:R-:W-:Y:S01]  /*1ab0*/  IMAD.U32 R34, RZ, RZ, UR28 ;  /* 0x0000001cff227e24 */ /* 0x000fe2000f8e00ff */
[----:B------:R-:W-:Y:S01]  /*1ac0*/  ULDC.64 UR20, c[0x0][0x210] ;  /* 0x0000840000147ab9 */ /* 0x000fe20000000a00 */
[----:B------:R-:W-:Y:S01]  /*1ad0*/  ULDC.64 UR16, c[0x0][0x3e0] ;  /* 0x0000f80000107ab9 */ /* 0x000fe20000000a00 */
[----:B------:R-:W-:Y:S01]  /*1ae0*/  UIADD3 UR8, UR50, -0x1, URZ ;  /* 0xffffffff32087890 */ /* 0x000fe2000fffe03f */
[----:B---3--:R-:W-:-:S04]  /*1af0*/  SHF.R.S32.HI R0, RZ, 0x1f, R0 ;  /* 0x0000001fff007819 */ /* 0x008fc80000011400 */
[----:B----4-:R-:W-:Y:S02]  /*1b00*/  LEA.HI R0, R0, R5, RZ, 0x5 ;  /* 0x0000000500007211 */ /* 0x010fe400078f28ff */
[----:B-----5:R-:W-:Y:S02]  /*1b10*/  SHF.R.S32.HI R10, RZ, 0x1f, R37 ;  /* 0x0000001fff0a7819 */ /* 0x020fe40000011425 */
[----:B------:R-:W-:Y:S02]  /*1b20*/  SHF.R.S32.HI R0, RZ, 0x5, R0 ;  /* 0x00000005ff007819 */ /* 0x000fe40000011400 */
[----:B------:R-:W-:-:S04]  /*1b30*/  LEA.HI R10, R10, R37, RZ, 0x3 ;  /* 0x000000250a0a7211 */ /* 0x000fc800078f18ff */
[----:B------:R-:W-:-:S05]  /*1b40*/  LOP3.LUT R4, R10, 0xfffffff8, RZ, 0xc0, !PT ;  /* 0xfffffff80a047812 */ /* 0x000fca00078ec0ff */
[----:B------:R-:W-:-:S04]  /*1b50*/  IMAD.IADD R37, R37, 0x1, -R4 ;  /* 0x0000000125257824 */ /* 0x000fc800078e0a04 */
[----:B------:R-:W-:-:S04]  /*1b60*/  IMAD.SHL.U32 R4, R37, 0x8, RZ ;  /* 0x0000000825047824 */ /* 0x000fc800078e00ff */
[C---:B------:R-:W-:Y:S01]  /*1b70*/  VIADD R17, R4.reuse, 0x40 ;  /* 0x0000004004117836 */ /* 0x040fe20000000000 */
[C---:B------:R-:W-:Y:S01]  /*1b80*/  ISETP.GE.AND P3, PT, R4.reuse, UR44, PT ;  /* 0x0000002c04007c0c */ /* 0x040fe2000bf66270 */
[C---:B------:R-:W-:Y:S02]  /*1b90*/  VIADD R15, R4.reuse, 0x80 ;  /* 0x00000080040f7836 */ /* 0x040fe40000000000 */
[----:B------:R-:W-:Y:S01]  /*1ba0*/  VIADD R16, R4, 0xc0 ;  /* 0x000000c004107836 */ /* 0x000fe20000000000 */
[----:B------:R-:W-:Y:S02]  /*1bb0*/  ISETP.GE.AND P5, PT, R17, UR44, PT ;  /* 0x0000002c11007c0c */ /* 0x000fe4000bfa6270 */
[----:B------:R-:W-:Y:S02]  /*1bc0*/  SEL R11, RZ, 0x1, P3 ;  /* 0x00000001ff0b7807 */ /* 0x000fe40001800000 */
[----:B------:R-:W-:Y:S02]  /*1bd0*/  ISETP.GE.AND P4, PT, R15, UR44, PT ;  /* 0x0000002c0f007c0c */ /* 0x000fe4000bf86270 */
[----:B------:R-:W-:-:S02]  /*1be0*/  ISETP.GE.AND P6, PT, R16, UR44, PT ;  /* 0x0000002c10007c0c */ /* 0x000fc4000bfc6270 */
[----:B------:R-:W-:Y:S01]  /*1bf0*/  SEL R14, RZ, 0x4, P4 ;  /* 0x00000004ff0e7807 */ /* 0x000fe20002000000 */
[----:B--2---:R-:W-:Y:S01]  /*1c00*/  IMAD R0, R0, UR9, R6 ;  /* 0x0000000900007c24 */ /* 0x004fe2000f8e0206 */
[----:B------:R-:W-:-:S04]  /*1c10*/  UIMAD UR9, UR59, UR28, URZ ;  /* 0x0000001c3b0972a4 */ /* 0x000fc8000f8e023f */
[----:B------:R-:W-:Y:S01]  /*1c20*/  IADD3 R5, P0, R0, UR10, RZ ;  /* 0x0000000a00057c10 */ /* 0x000fe2000ff1e0ff */
[----:B------:R-:W-:-:S03]  /*1c30*/  UIMAD.WIDE UR10, UR11, 0x4, UR46 ;  /* 0x000000040b0a78a5 */ /* 0x000fc6000f8e022e */
[----:B------:R-:W-:Y:S01]  /*1c40*/  LEA.HI.X.SX32 R0, R0, UR5, 0x1, P0 ;  /* 0x0000000500007c11 */ /* 0x000fe200080f0eff */
[----:B------:R-:W-:Y:S01]  /*1c50*/  UIADD3 UR5, UR14, -UR45, URZ ;  /* 0x8000002d0e057290 */ /* 0x000fe2000fffe03f */
[C---:B------:R-:W-:Y:S02]  /*1c60*/  LEA R238, P0, R5.reuse, UR12, 0x2 ;  /* 0x0000000c05ee7c11 */ /* 0x040fe4000f8010ff */
[----:B------:R-:W-:Y:S01]  /*1c70*/  UMOV UR12, UR10 ;  /* 0x0000000a000c7c82 */ /* 0x000fe20008000000 */
[----:B------:R-:W-:Y:S01]  /*1c80*/  USHF.R.S32.HI UR14, URZ, 0x1f, UR5 ;  /* 0x0000001f3f0e7899 */ /* 0x000fe20008011405 */
[----:B------:R-:W-:Y:S01]  /*1c90*/  LEA.HI.X R239, R5, UR13, R0, 0x2, P0 ;  /* 0x0000000d05ef7c11 */ /* 0x000fe200080f1400 */
[----:B-1----:R-:W-:Y:S01]  /*1ca0*/  IMAD R0, R8, UR42, RZ ;  /* 0x0000002a08007c24 */ /* 0x002fe2000f8e02ff */
[----:B------:R-:W-:Y:S01]  /*1cb0*/  SHF.R.S32.HI R5, RZ, 0x1f, R4 ;  /* 0x0000001fff057819 */ /* 0x000fe20000011404 */
[----:B------:R-:W-:Y:S01]  /*1cc0*/  ULEA.HI UR14, UR14, UR5, URZ, 0x6 ;  /* 0x000000050e0e7291 */ /* 0x000fe2000f8f303f */
[----:B------:R-:W-:Y:S01]  /*1cd0*/  IADD3 R6, P0, R4, UR18, RZ ;  /* 0x0000001204067c10 */ /* 0x000fe2000ff1e0ff */
[----:B------:R-:W-:Y:S01]  /*1ce0*/  IMAD R12, R9, UR15, R0 ;  /* 0x0000000f090c7c24 */ /* 0x000fe2000f8e0200 */
[----:B------:R-:W-:Y:S01]  /*1cf0*/  SHF.R.S32.HI R0, RZ, 0x3, R10 ;  /* 0x00000003ff007819 */ /* 0x000fe2000001140a */
[----:B------:R-:W-:Y:S01]  /*1d00*/  USHF.R.S32.HI UR14, URZ, 0x6, UR14 ;  /* 0x000000063f0e7899 */ /* 0x000fe2000801140e */
[----:B------:R-:W-:Y:S01]  /*1d10*/  SEL R10, RZ, 0xffffffff, P5 ;  /* 0xffffffffff0a7807 */ /* 0x000fe20002800000 */
[----:B------:R-:W-:Y:S01]  /*1d20*/  UIMAD UR13, UR59, UR24, URZ ;  /* 0x000000183b0d72a4 */ /* 0x000fe2000f8e023f */
[----:B------:R-:W-:Y:S01]  /*1d30*/  IADD3.X R7, R5, UR39, RZ, P0, !PT ;  /* 0x0000002705077c10 */ /* 0x000fe200087fe4ff */
[----:B------:R-:W-:Y:S01]  /*1d40*/  UISETP.LT.AND UP1, UPT, URZ, UR14, UPT ;  /* 0x0000000e3f00728c */ /* 0x000fe2000bf21270 */
[----:B------:R-:W-:Y:S01]  /*1d50*/  SHF.R.S32.HI R39, RZ, 0x1f, R0 ;  /* 0x0000001fff277819 */ /* 0x000fe20000011400 */
[----:B------:R-:W-:Y:S01]  /*1d60*/  IMAD.SHL.U32 R10, R10, 0x2, RZ ;  /* 0x000000020a0a7824 */ /* 0x000fe200078e00ff */
[----:B------:R-:W-:Y:S01]  /*1d70*/  IADD3 R22, P0, R0, UR15, RZ ;  /* 0x0000000f00167c10 */ /* 0x000fe2000ff1e0ff */
[----:B------:R-:W-:Y:S01]  /*1d80*/  IMAD.WIDE.U32 R6, R8, UR15, R6 ;  /* 0x0000000f08067c25 */ /* 0x000fe2000f8e0006 */
[----:B------:R-:W-:-:S02]  /*1d90*/  USEL UR14, URZ, UR14, !UP1 ;  /* 0x0000000e3f0e7287 */ /* 0x000fc4000c800000 */
[----:B------:R-:W-:Y:S01]  /*1da0*/  IADD3.X R27, R39, UR42, RZ, P0, !PT ;  /* 0x0000002a271b7c10 */ /* 0x000fe200087fe4ff */
[----:B------:R-:W-:Y:S01]  /*1db0*/  IMAD.IADD R7, R7, 0x1, R12 ;  /* 0x0000000107077824 */ /* 0x000fe200078e020c */
[----:B------:R-:W-:Y:S01]  /*1dc0*/  LOP3.LUT R18, R10, 0x2, R11, 0xe2, !PT ;  /* 0x000000020a127812 */ /* 0x000fe200078ee20b */
[----:B------:R-:W-:Y:S01]  /*1dd0*/  IMAD.WIDE.U32 R12, R22, UR26, R4 ;  /* 0x0000001a160c7c25 */ /* 0x000fe2000f8e0004 */
[----:B------:R-:W-:Y:S02]  /*1de0*/  UISETP.GT.AND UP1, UPT, UR50, UR14, UPT ;  /* 0x0000000e3200728c */ /* 0x000fe4000bf24270 */
[----:B------:R-:W-:Y:S01]  /*1df0*/  UIMAD UR13, UR52, UR25, UR13 ;  /* 0x00000019340d72a4 */ /* 0x000fe2000f8e020d */
[----:B------:R-:W-:Y:S01]  /*1e00*/  IMAD R10, R27, UR26, RZ ;  /* 0x0000001a1b0a7c24 */ /* 0x000fe2000f8e02ff */
[----:B------:R-:W-:Y:S01]  /*1e10*/  IADD3 R12, P0, R12, UR48, RZ ;  /* 0x000000300c0c7c10 */ /* 0x000fe2000ff1e0ff */
[----:B------:R-:W-:Y:S01]  /*1e20*/  IMAD.WIDE.U32 R6, R29, UR52, R6 ;  /* 0x000000341d067c25 */ /* 0x000fe2000f8e0006 */
[----:B------:R-:W-:Y:S01]  /*1e30*/  PLOP3.LUT P2, PT, PT, PT, UP1, 0x80, 0x0 ;  /* 0x000000000000781c */ /* 0x000fe20003f4f018 */
[----:B------:R-:W-:-:S02]  /*1e40*/  UIMAD UR15, UR52, UR29, UR9 ;  /* 0x0000001d340f72a4 */ /* 0x000fc4000f8e0209 */
[----:B------:R-:W-:Y:S01]  /*1e50*/  IMAD R35, R22, UR27, R10 ;  /* 0x0000001b16237c24 */ /* 0x000fe2000f8e020a */
[----:B------:R-:W-:Y:S01]  /*1e60*/  SEL R10, RZ, 0x8, P6 ;  /* 0x00000008ff0a7807 */ /* 0x000fe20003000000 */
[----:B------:R-:W-:Y:S01]  /*1e70*/  VIADD R11, R7, UR13 ;  /* 0x0000000d070b7c36 */ /* 0x000fe20008000000 */
[----:B------:R-:W-:Y:S02]  /*1e80*/  UIMAD.WIDE UR24, UR43, 0x4, UR56 ;  /* 0x000000042b1878a5 */ /* 0x000fe4000f8e0238 */
[----:B------:R-:W-:Y:S01]  /*1e90*/  LOP3.LUT R26, R10, R18, R14, 0xfe, !PT ;  /* 0x000000120a1a7212 */ /* 0x000fe200078efe0e */
[----:B------:R-:W-:Y:S01]  /*1ea0*/  IMAD.MOV.U32 R10, RZ, RZ, R6 ;  /* 0x000000ffff0a7224 */ /* 0x000fe200078e0006 */
[----:B------:R-:W-:Y:S01]  /*1eb0*/  IADD3.X R13, R13, UR37, R35, P0, !PT ;  /* 0x000000250d0d7c10 */ /* 0x000fe200087fe423 */
[-C--:B------:R-:W-:Y:S02]  /*1ec0*/  IMAD R6, R39, R8.reuse, RZ ;  /* 0x0000000827067224 */ /* 0x080fe400078e02ff */
[----:B------:R-:W-:Y:S01]  /*1ed0*/  IMAD.WIDE.U32 R10, R0, R8, R10 ;  /* 0x00000008000a7225 */ /* 0x000fe200078e000a */
[----:B------:R-:W-:Y:S01]  /*1ee0*/  UMOV UR10, UR24 ;  /* 0x00000018000a7c82 */ /* 0x000fe20008000000 */
[----:B------:R-:W-:-:S02]  /*1ef0*/  UMOV UR9, UR25 ;  /* 0x0000001900097c82 */ /* 0x000fc40008000000 */
        /* <DEDUP_REMOVED lines=29> */
.L_x_125:
        /* <DEDUP_REMOVED lines=20> */
.L_x_126:
        /* <DEDUP_REMOVED lines=30> */
.L_x_128:
[----:B------:R-:W-:Y:S05]  /*23f0*/  BSYNC B0 ;  /* 0x0000000000007941 */ /* 0x000fea0003800000 */
.L_x_127:
        /* <DEDUP_REMOVED lines=29> */
.L_x_124:
        /* <DEDUP_REMOVED lines=71> */
.L_x_131:
[----:B------:R-:W-:Y:S05]  /*2a40*/  BSYNC B0 ;  /* 0x0000000000007941 */ /* 0x000fea0003800000 */
.L_x_130:
        /* <DEDUP_REMOVED lines=54> */
.L_x_133:
[----:B------:R-:W-:Y:S05]  /*2db0*/  BSYNC B0 ;  /* 0x0000000000007941 */ /* 0x000fea0003800000 */
.L_x_132:
        /* <DEDUP_REMOVED lines=44> */
.L_x_135:
[----:B------:R-:W-:Y:S05]  /*3080*/  BSYNC B0 ;  /* 0x0000000000007941 */ /* 0x000fea0003800000 */
.L_x_134:
        /* <DEDUP_REMOVED lines=39> */
.L_x_137:
[----:B------:R-:W-:Y:S05]  /*3300*/  BSYNC B0 ;  /* 0x0000000000007941 */ /* 0x000fea0003800000 */
.L_x_136:
        /* <DEDUP_REMOVED lines=42> */
.L_x_139:
[----:B------:R-:W-:Y:S05]  /*35b0*/  BSYNC B0 ;  /* 0x0000000000007941 */ /* 0x000fea0003800000 */
.L_x_138:
        /* <DEDUP_REMOVED lines=61> */
.L_x_141:
[----:B------:R-:W-:Y:S05]  /*3990*/  BSYNC B0 ;  /* 0x0000000000007941 */ /* 0x000fea0003800000 */
.L_x_140:
[----:B------:R-:W0:Y:S01]  /*39a0*/  LDGDEPBAR ;  /* 0x00000000000079af */ /* 0x000e220000000000 */
[----:B------:R-:W-:Y:S02]  /*39b0*/  ULDC.64 UR20, c[0x0][0x3c8] ;  /* 0x0000f20000147ab9 */ /* 0x000fe40000000a00 */
[----:B------:R-:W-:Y:S01]  /*39c0*/  UISETP.NE.U32.AND UP1, UPT, UR20, URZ, UPT ;  /* 0x0000003f1400728c */ /* 0x000fe2000bf25070 */
[----:B-12---:R-:W2:Y:S01]  /*39d0*/  LDL R8, [R1+0x2c] ;  /* 0x00002c0001087983 */ /* 0x006ea20000100800 */
[----:B------:R-:W-:Y:S02]  /*39e0*/  USHF.R.S32.HI UR13, URZ, 0x1f, UR52 ;  /* 0x0000001f3f0d7899 */ /* 0x000fe40008011434 */
[----:B------:R-:W-:-:S06]  /*39f0*/  UISETP.NE.AND.EX UP1, UPT, UR21, URZ, UPT, UP1 ;  /* 0x0000003f1500728c */ /* 0x000fcc000bf25310 */
[----:B------:R-:W-:-:S05]  /*3a00*/  PLOP3.LUT P0, PT, PT, PT, UP1, 0x80, 0x0 ;  /* 0x000000000000781c */ /* 0x000fca0003f0f018 */
[----:B------:R-:W-:Y:S01]  /*3a10*/  @UP1 ULDC.64 UR24, c[0x0][0x3d0] ;  /* 0x0000f40000181ab9 */ /* 0x000fe20000000a00 */
[----:B------:R-:W-:Y:S01]  /*3a20*/  @UP1 UMOV UR16, UR52 ;  /* 0x0000003400101c82 */ /* 0x000fe20008000000 */
[----:B------:R-:W-:Y:S01]  /*3a30*/  @UP1 UIMAD UR5, UR55, UR24, URZ ;  /* 0x00000018370512a4 */ /* 0x000fe2000f8e023f */
[----:B------:R-:W-:Y:S01]  /*3a40*/  @UP1 UMOV UR17, UR13 ;  /* 0x0000000d00111c82 */ /* 0x000fe20008000000 */
[----:B------:R-:W-:-:S04]  /*3a50*/  DEPBAR.LE SB0, 0x1 ;  /* 0x000080400000791a */ /* 0x000fc80000000000 */
[----:B------:R-:W-:Y:S01]  /*3a60*/  BAR.SYNC.DEFER_BLOCKING 0x0 ;  /* 0x0000000000007b1d */ /* 0x000fe20000010000 */
[----:B------:R-:W-:Y:S02]  /*3a70*/  @UP1 UIMAD.WIDE.U32 UR16, UR49, UR24, UR16 ;  /* 0x00000018311012a5 */ /* 0x000fe4000f8e0010 */
[----:B------:R-:W-:Y:S02]  /*3a80*/  @UP1 UIMAD UR5, UR49, UR25, UR5 ;  /* 0x00000019310512a4 */ /* 0x000fe4000f8e0205 */
[----:B------:R-:W-:Y:S02]  /*3a90*/  @UP1 ULEA UR20, UP0, UR16, UR20, 0x2 ;  /* 0x0000001410141291 */ /* 0x000fe4000f80103f */
[----:B------:R-:W-:-:S04]  /*3aa0*/  @UP1 UIADD3 UR5, UR17, UR5, URZ ;  /* 0x0000000511051290 */ /* 0x000fc8000fffe03f */
[----:B------:R-:W-:Y:S01]  /*3ab0*/  @UP1 ULEA.HI.X UR21, UR16, UR21, UR5, 0x2, UP0 ;  /* 0x0000001510151291 */ /* 0x000fe200080f1405 */
[----:B------:R-:W-:Y:S01]  /*3ac0*/  IMAD.U32 R4, RZ, RZ, UR20 ;  /* 0x00000014ff047e24 */ /* 0x000fe2000f8e00ff */
[----:B------:R-:W-:Y:S01]  /*3ad0*/  UIADD3 UR13, UR4, 0x14000, URZ ;  /* 0x00014000040d7890 */ /* 0x000fe2000fffe03f */
[----:B------:R-:W-:Y:S01]  /*3ae0*/  @UP1 ULDC UR5, c[0x0][0x2e8] ;  /* 0x0000ba0000051ab9 */ /* 0x000fe20000000800 */
[----:B------:R-:W-:Y:S01]  /*3af0*/  IMAD.MOV.U32 R192, RZ, RZ, 0x40 ;  /* 0x00000040ffc07424 */ /* 0x000fe200078e00ff */
[C---:B------:R-:W-:Y:S01]  /*3b00*/  LOP3.LUT P2, RZ, R37.reuse, 0x4, RZ, 0xc0, !PT ;  /* 0x0000000425ff7812 */ /* 0x040fe2000784c0ff */
[----:B------:R-:W-:Y:S01]  /*3b10*/  IMAD.U32 R5, RZ, RZ, UR21 ;  /* 0x00000015ff057e24 */ /* 0x000fe2000f8e00ff */
[----:B------:R-:W-:Y:S02]  /*3b20*/  LOP3.LUT P1, RZ, R37, 0x2, RZ, 0xc0, !PT ;  /* 0x0000000225ff7812 */ /* 0x000fe4000782c0ff */
[----:B------:R-:W-:Y:S01]  /*3b30*/  LEA R180, R234, UR4, 0x1 ;  /* 0x00000004eab47c11 */ /* 0x000fe2000f8e08ff */
[----:B------:R-:W1:Y:S04]  /*3b40*/  LDSM.16.M88.4 R136, [R229] ;  /* 0x00000000e588783b */ /* 0x000e680000000200 */
[----:B------:R-:W1:Y:S04]  /*3b50*/  LDSM.16.M88.4 R140, [R230] ;  /* 0x00000000e68c783b */ /* 0x000e680000000200 */
[----:B------:R-:W1:Y:S04]  /*3b60*/  LDSM.16.M88.4 R144, [R231] ;  /* 0x00000000e790783b */ /* 0x000e680000000200 */
[----:B------:R-:W1:Y:S04]  /*3b70*/  LDSM.16.M88.4 R152, [R229+0x1000] ;  /* 0x00100000e598783b */ /* 0x000e680000000200 */
[----:B------:R-:W1:Y:S04]  /*3b80*/  LDSM.16.M88.4 R156, [R230+0x1000] ;  /* 0x00100000e69c783b */ /* 0x000e680000000200 */
[----:B------:R-:W1:Y:S04]  /*3b90*/  LDSM.16.M88.4 R168, [R229+0x2000] ;  /* 0x00200000e5a8783b */ /* 0x000e680000000200 */
[----:B------:R-:W1:Y:S04]  /*3ba0*/  LDSM.16.M88.4 R172, [R230+0x2000] ;  /* 0x00200000e6ac783b */ /* 0x000e680000000200 */
[----:B------:R-:W1:Y:S04]  /*3bb0*/  LDSM.16.M88.4 R184, [R229+0x3000] ;  /* 0x00300000e5b8783b */ /* 0x000e680000000200 */
[----:B------:R-:W1:Y:S01]  /*3bc0*/  LDSM.16.M88.4 R188, [R230+0x3000] ;  /* 0x00300000e6bc783b */ /* 0x000e620000000200 */
[----:B------:R-:W-:Y:S01]  /*3bd0*/  UIADD3 UR18, UR31, 0x20, UR23 ;  /* 0x000000201f127890 */ /* 0x000fe2000fffe017 */
[----:B------:R-:W-:-:S02]  /*3be0*/  CS2R R126, SRZ ;  /* 0x00000000007e7805 */ /* 0x000fc4000001ff00 */
[----:B------:R-:W-:Y:S01]  /*3bf0*/  CS2R R124, SRZ ;  /* 0x00000000007c7805 */ /* 0x000fe2000001ff00 */
[----:B------:R4:W2:Y:S01]  /*3c00*/  @P0 LDG.E R4, desc[UR6][R4.64] ;  /* 0x0000000604040981 */ /* 0x0008a2000c1e1900 */
[----:B------:R-:W1:Y:S01]  /*3c10*/  @P0 MUFU.RCP R0, UR5 ;  /* 0x0000000500000d08 */ /* 0x000e620008001000 */
[----:B---3--:R-:W-:Y:S02]  /*3c20*/  LEA R6, R234, UR13, 0x1 ;  /* 0x0000000dea067c11 */ /* 0x008fe4000f8e08ff */
[----:B------:R-:W-:Y:S02]  /*3c30*/  CS2R R130, SRZ ;  /* 0x0000000000827805 */ /* 0x000fe4000001ff00 */
[----:B------:R-:W-:Y:S01]  /*3c40*/  SEL R192, R192, 0xffffffc0, !P2 ;  /* 0xffffffc0c0c07807 */ /* 0x000fe20005000000 */
[----:B------:R-:W3:Y:S01]  /*3c50*/  LDSM.16.M88.4 R132, [R180+0x14000] ;  /* 0x01400000b484783b */ /* 0x000ee20000000200 */
[----:B------:R-:W-:Y:S02]  /*3c60*/  CS2R R128, SRZ ;  /* 0x0000000000807805 */ /* 0x000fe4000001ff00 */
[----:B------:R-:W-:-:S02]  /*3c70*/  CS2R R122, SRZ ;  /* 0x00000000007a7805 */ /* 0x000fc4000001ff00 */
[----:B------:R-:W-:Y:S01]  /*3c80*/  CS2R R120, SRZ ;  /* 0x0000000000787805 */ /* 0x000fe2000001ff00 */
[----:B------:R-:W1:Y:S01]  /*3c90*/  LDSM.16.M88.4 R148, [R180+0x15000] ;  /* 0x01500000b494783b */ /* 0x000e620000000200 */
[----:B------:R-:W-:Y:S02]  /*3ca0*/  CS2R R118, SRZ ;  /* 0x0000000000767805 */ /* 0x000fe4000001ff00 */
[----:B------:R-:W-:Y:S02]  /*3cb0*/  CS2R R116, SRZ ;  /* 0x0000000000747805 */ /* 0x000fe4000001ff00 */
[----:B------:R-:W-:Y:S01]  /*3cc0*/  CS2R R110, SRZ ;  /* 0x00000000006e7805 */ /* 0x000fe2000001ff00 */
[----:B------:R-:W1:Y:S01]  /*3cd0*/  LDSM.16.M88.4 R164, [R180+0x16000] ;  /* 0x01600000b4a4783b */ /* 0x000e620000000200 */
[----:B------:R-:W-:Y:S02]  /*3ce0*/  CS2R R108, SRZ ;  /* 0x00000000006c7805 */ /* 0x000fe4000001ff00 */
[----:B------:R-:W-:-:S02]  /*3cf0*/  CS2R R114, SRZ ;  /* 0x0000000000727805 */ /* 0x000fc4000001ff00 */
[----:B------:R-:W-:Y:S01]  /*3d00*/  CS2R R112, SRZ ;  /* 0x0000000000707805 */ /* 0x000fe2000001ff00 */
[----:B------:R-:W1:Y:S01]  /*3d10*/  LDSM.16.M88.4 R180, [R180+0x17000] ;  /* 0x01700000b4b4783b */ /* 0x000e620000000200 */
[----:B------:R-:W-:Y:S02]  /*3d20*/  CS2R R106, SRZ ;  /* 0x00000000006a7805 */ /* 0x000fe4000001ff00 */
[----:B------:R-:W-:Y:S02]  /*3d30*/  CS2R R104, SRZ ;  /* 0x0000000000687805 */ /* 0x000fe4000001ff00 */
[----:B------:R-:W-:Y:S02]  /*3d40*/  CS2R R102, SRZ ;  /* 0x0000000000667805 */ /* 0x000fe4000001ff00 */
[----:B------:R-:W-:Y:S02]  /*3d50*/  CS2R R100, SRZ ;  /* 0x0000000000647805 */ /* 0x000fe4000001ff00 */
[----:B------:R-:W-:-:S02]  /*3d60*/  CS2R R38, SRZ ;  /* 0x0000000000267805 */ /* 0x000fc4000001ff00 */
[----:B------:R-:W-:Y:S02]  /*3d70*/  CS2R R36, SRZ ;  /* 0x0000000000247805 */ /* 0x000fe4000001ff00 */
[----:B------:R-:W-:Y:S01]  /*3d80*/  CS2R R42, SRZ ;  /* 0x00000000002a7805 */ /* 0x000fe2000001ff00 */
[----:B----4-:R-:W-:Y:S01]  /*3d90*/  IMAD.MOV.U32 R5, RZ, RZ, 0x20 ;  /* 0x00000020ff057424 */ /* 0x010fe200078e00ff */
[----:B------:R-:W-:Y:S02]  /*3da0*/  CS2R R40, SRZ ;  /* 0x0000000000287805 */ /* 0x000fe4000001ff00 */
[----:B------:R-:W-:Y:S02]  /*3db0*/  CS2R R34, SRZ ;  /* 0x0000000000227805 */ /* 0x000fe4000001ff00 */
[----:B------:R-:W-:Y:S02]  /*3dc0*/  CS2R R32, SRZ ;  /* 0x0000000000207805 */ /* 0x000fe4000001ff00 */
[----:B------:R-:W-:-:S02]  /*3dd0*/  CS2R R30, SRZ ;  /* 0x00000000001e7805 */ /* 0x000fc4000001ff00 */
[----:B------:R-:W-:Y:S02]  /*3de0*/  SEL R5, R5, 0xffffffe0, !P1 ;  /* 0xffffffe005057807 */ /* 0x000fe40004800000 */
[----:B------:R-:W-:Y:S02]  /*3df0*/  CS2R R28, SRZ ;  /* 0x00000000001c7805 */ /* 0x000fe4000001ff00 */
[----:B------:R-:W-:Y:S02]  /*3e00*/  CS2R R22, SRZ ;  /* 0x0000000000167805 */ /* 0x000fe4000001ff00 */
[----:B------:R-:W-:Y:S02]  /*3e10*/  CS2R R20, SRZ ;  /* 0x0000000000147805 */ /* 0x000fe4000001ff00 */
[----:B------:R-:W-:Y:S02]  /*3e20*/  IADD3 R192, R5, R6, R192 ;  /* 0x0000000605c07210 */ /* 0x000fe40007ffe0c0 */
[----:B------:R-:W-:-:S02]  /*3e30*/  CS2R R26, SRZ ;  /* 0x00000000001a7805 */ /* 0x000fc4000001ff00 */
[----:B------:R-:W-:Y:S02]  /*3e40*/  CS2R R24, SRZ ;  /* 0x0000000000187805 */ /* 0x000fe4000001ff00 */
[----:B------:R-:W-:Y:S02]  /*3e50*/  CS2R R18, SRZ ;  /* 0x0000000000127805 */ /* 0x000fe4000001ff00 */
[----:B------:R-:W-:Y:S01]  /*3e60*/  CS2R R16, SRZ ;  /* 0x0000000000107805 */ /* 0x000fe2000001ff00 */
[----:B------:R-:W4:Y:S01]  /*3e70*/  LDSM.16.M88.4 R160, [R192+0x1000] ;  /* 0x00100000c0a0783b */ /* 0x000f220000000200 */
[----:B------:R-:W-:Y:S02]  /*3e80*/  CS2R R14, SRZ ;  /* 0x00000000000e7805 */ /* 0x000fe4000001ff00 */
[----:B------:R-:W-:Y:S01]  /*3e90*/  CS2R R12, SRZ ;  /* 0x00000000000c7805 */ /* 0x000fe2000001ff00 */
[----:B------:R-:W-:Y:S01]  /*3ea0*/  UMOV UR5, URZ ;  /* 0x0000003f00057c82 */ /* 0x000fe20008000000 */
[----:B------:R-:W1:Y:S01]  /*3eb0*/  LDSM.16.M88.4 R176, [R192+0x2000] ;  /* 0x00200000c0b0783b */ /* 0x000e620000000200 */
[----:B------:R-:W-:-:S02]  /*3ec0*/  UIADD3 UR17, UR23, 0x20, URZ ;  /* 0x0000002017117890 */ /* 0x000fc4000fffe03f */
[----:B------:R-:W-:Y:S01]  /*3ed0*/  UIADD3 UR18, UR18, -UR19, URZ ;  /* 0x8000001312127290 */ /* 0x000fe2000fffe03f */
[----:B------:R-:W1:Y:S01]  /*3ee0*/  LDSM.16.M88.4 R192, [R192+0x3000] ;  /* 0x00300000c0c0783b */ /* 0x000e620000000200 */
[----:B------:R-:W-:Y:S01]  /*3ef0*/  ULDC UR20, c[0x0][0x2dc] ;  /* 0x0000b70000147ab9 */ /* 0x000fe20000000800 */
[----:B------:R-:W-:Y:S01]  /*3f00*/  ULDC UR16, c[0x0][0x2ec] ;  /* 0x0000bb0000107ab9 */ /* 0x000fe20000000800 */
[----:B--2---:R-:W-:-:S04]  /*3f10*/  VIADD R247, R8, UR23 ;  /* 0x0000001708f77c36 */ /* 0x004fc80008000000 */
[C---:B------:R-:W-:Y:S02]  /*3f20*/  VIADD R250, R247.reuse, 0x9 ;  /* 0x00000009f7fa7836 */ /* 0x040fe40000000000 */
[C---:B------:R-:W-:Y:S02]  /*3f30*/  VIADD R249, R247.reuse, 0x8 ;  /* 0x00000008f7f97836 */ /* 0x040fe40000000000 */
[----:B------:R-:W-:-:S03]  /*3f40*/  VIADD R248, R247, 0x1 ;  /* 0x00000001f7f87836 */ /* 0x000fc60000000000 */
[----:B------:R-:W-:Y:S02]  /*3f50*/  I2FP.F32.S32 R252, R249 ;  /* 0x000000f900fc7245 */ /* 0x000fe40000201400 */
[----:B------:R-:W-:Y:S01]  /*3f60*/  I2FP.F32.S32 R251, R248 ;  /* 0x000000f800fb7245 */ /* 0x000fe20000201400 */
[----:B-1----:R-:W-:Y:S01]  /*3f70*/  @P0 FMUL.FTZ R7, R4, R0 ;  /* 0x0000000004070220 */ /* 0x002fe20000410000 */
[----:B------:R-:W-:Y:S02]  /*3f80*/  VIADD R4, R45, 0x1 ;  /* 0x000000012d047836 */ /* 0x000fe40000000000 */
[----:B------:R-:W-:Y:S02]  /*3f90*/  IMAD.U32 R0, RZ, RZ, UR31 ;  /* 0x0000001fff007e24 */ /* 0x000fe4000f8e00ff */
[----:B------:R-:W-:-:S03]  /*3fa0*/  @P0 R2UR UR13, R7 ;  /* 0x00000000070d02ca */ /* 0x000fc600000e0000 */
[----:B------:R-:W-:Y:S02]  /*3fb0*/  IADD3 R0, R4, UR19, -R0 ;  /* 0x0000001304007c10 */ /* 0x000fe4000fffe800 */
[----:B------:R-:W-:-:S03]  /*3fc0*/  SHF.L.U64.HI R4, R45, 0x2, R44 ;  /* 0x000000022d047819 */ /* 0x000fc6000001022c */
[----:B------:R1:W-:Y:S05]  /*3fd0*/  STL [R1+0x20], R0 ;  /* 0x0000200001007387 */ /* 0x0003ea0000100800 */
[----:B------:R-:W-:Y:S01]  /*3fe0*/  @UP1 UMOV UR5, UR13 ;  /* 0x0000000d00051c82 */ /* 0x000fe20008000000 */
[----:B-1----:R-:W-:-:S05]  /*3ff0*/  IMAD.SHL.U32 R0, R45, 0x4, RZ ;  /* 0x000000042d007824 */ /* 0x002fca00078e00ff */
[----:B------:R1:W-:Y:S04]  /*4000*/  STL [R1+0xc], R0 ;  /* 0x00000c0001007387 */ /* 0x0003e80000100800 */
[----:B------:R-:W-:Y:S01]  /*4010*/  STL [R1+0x8], R4 ;  /* 0x0000080401007387 */ /* 0x000fe20000100800 */
[----:B-1----:R-:W-:-:S05]  /*4020*/  I2FP.F32.S32 R0, R247 ;  /* 0x000000f700007245 */ /* 0x002fca0000201400 */
[----:B------:R1:W-:Y:S02]  /*4030*/  STL [R1+0x4], R0 ;  /* 0x0000040001007387 */ /* 0x0003e40000100800 */
[----:B-1----:R-:W-:-:S05]  /*4040*/  I2FP.F32.S32 R0, R250 ;  /* 0x000000fa00007245 */ /* 0x002fca0000201400 */
[----:B---34-:R1:W-:Y:S02]  /*4050*/  STL [R1], R0 ;  /* 0x0000000001007387 */ /* 0x0183e40000100800 */
.L_x_144:
[----:B------:R-:W0:Y:S01]  /*4060*/  LDGDEPBAR ;  /* 0x00000000000079af */ /* 0x000e220000000000 */
[----:B-1----:R-:W-:Y:S01]  /*4070*/  LEA R0, R234, UR4, 0x1 ;  /* 0x00000004ea007c11 */ /* 0x002fe2000f8e08ff */
[----:B------:R-:W-:Y:S01]  /*4080*/  USHF.L.U32 UR13, UR8, 0x6, URZ ;  /* 0x00000006080d7899 */ /* 0x000fe2000800063f */
[----:B-----5:R-:W-:Y:S01]  /*4090*/  FSETP.NEU.FTZ.AND P0, PT, R245, -INF , PT ;  /* 0xff800000f500780b */ /* 0x020fe20003f1d000 */
[----:B------:R-:W2:Y:S01]  /*40a0*/  LDL R69, [R1+0x20] ;  /* 0x0000200001457983 */ /* 0x000ea20000100800 */
[----:B------:R-:W-:Y:S02]  /*40b0*/  UISETP.GT.AND UP2, UPT, UR8, UR14, UPT ;  /* 0x0000000e0800728c */ /* 0x000fe4000bf44270 */
[----:B------:R-:W-:Y:S01]  /*40c0*/  UISETP.GE.AND UP0, UPT, UR13, UR18, UPT ;  /* 0x000000120d00728c */ /* 0x000fe2000bf06270 */
[----:B------:R-:W3:Y:S03]  /*40d0*/  LDL R68, [R1+0x4] ;  /* 0x0000040001447983 */ /* 0x000ee60000100800 */
        /* <DEDUP_REMOVED lines=53> */
[----:B------:R-:W3:Y:S11]  /*4430*/  LDSM.16.M88.4 R60, [R231+-0x2000] ;  /* 0xffe00000e73c783b */ /* 0x000ef60000000200 */
        /* <DEDUP_REMOVED lines=10> */
[----:B--2---:R-:W-:Y:S02]  /*44e0*/  @!P1 VIADD R0, R69, UR13 ;  /* 0x0000000d45009c36 */ /* 0x004fe40008000000 */
[----:B------:R-:W-:Y:S10]  /*44f0*/  IMAD.MOV.U32 R69, RZ, RZ, 0x8 ;  /* 0x00000008ff457424 */ /* 0x000ff400078e00ff */
[C---:B---3--:R-:W-:Y:S06]  /*4500*/  HMMA.16816.F32 R4, R56.reuse, R60, R4 ;  /* 0x0000003c3804723c */ /* 0x048fec0000001804 */
        /* <DEDUP_REMOVED lines=9> */
[C---:B----4-:R-:W-:Y:S01]  /*45a0*/  HMMA.16816.F32 R4, R48.reuse, R52, R4 ;  /* 0x000000343004723c */ /* 0x050fe20000001804 */
[----:B------:R-:W3:Y:S05]  /*45b0*/  LDL R52, [R1+0xc] ;  /* 0x00000c0001347983 */ /* 0x000eea0000100800 */
[----:B------:R-:W-:Y:S01]  /*45c0*/  HMMA.16816.F32 R8, R48, R54, R8 ;  /* 0x000000363008723c */ /* 0x000fe20000001808 */
[----:B------:R-:W4:Y:S06]  /*45d0*/  LDL R50, [R1] ;  /* 0x0000000001327983 */ /* 0x000f2c0000100800 */
[----:B------:R-:W-:Y:S01]  /*45e0*/  @!P1 VIMNMX R49, R0, UR19, PT ;  /* 0x0000001300319c48 */ /* 0x000fe2000bfe0100 */
[----:B------:R-:W-:Y:S03]  /*45f0*/  FMUL.FTZ R48, R245, 1.4426950216293334961 ;  /* 0x3fb8aa3bf5307820 */ /* 0x000fe60000410000 */
[-C--:B------:R-:W-:Y:S02]  /*4600*/  @!P1 ISETP.GE.AND P2, PT, R247, R49.reuse, PT ;  /* 0x00000031f700920c */ /* 0x080fe40003f46270 */
[----:B------:R-:W-:Y:S02]  /*4610*/  FSEL R48, R48, RZ, P0 ;  /* 0x000000ff30307208 */ /* 0x000fe40000000000 */
[----:B------:R-:W-:Y:S03]  /*4620*/  @!P1 ISETP.GE.AND P0, PT, R248, R49, PT ;  /* 0x00000031f800920c */ /* 0x000fe60003f06270 */
[C---:B--2---:R-:W-:Y:S06]  /*4630*/  HMMA.16816.F32 R4, R56.reuse, R60, R4 ;  /* 0x0000003c3804723c */ /* 0x044fec0000001804 */
[----:B------:R-:W-:Y:S01]  /*4640*/  HMMA.16816.F32 R8, R56, R62, R8 ;  /* 0x0000003e3808723c */ /* 0x000fe20000001808 */
[----:B------:R-:W2:Y:S04]  /*4650*/  LDL R63, [R1+0x14] ;  /* 0x00001400013f7983 */ /* 0x000ea80000100800 */
[----:B------:R-:W2:Y:S11]  /*4660*/  LDL R62, [R1+0x18] ;  /* 0x00001800013e7983 */ /* 0x000eb60000100800 */
[----:B------:R-:W-:Y:S02]  /*4670*/  @!UPT UIADD3 URZ, URZ, URZ, URZ ;  /* 0x0000003f3f3ff290 */ /* 0x000fe4000fffe03f */
[C---:B-1----:R-:W-:Y:S01]  /*4680*/  HMMA.16816.F32 R4, R44.reuse, R64, R4 ;  /* 0x000000402c04723c */ /* 0x042fe20000001804 */
[----:B------:R-:W2:Y:S04]  /*4690*/  LDL R65, [R1+0x10] ;  /* 0x0000100001417983 */ /* 0x000ea80000100800 */
[----:B------:R-:W2:Y:S01]  /*46a0*/  LDL R64, [R1+0x1c] ;  /* 0x00001c0001407983 */ /* 0x000ea20000100800 */
[----:B------:R-:W-:Y:S03]  /*46b0*/  HMMA.16816.F32 R8, R44, R66, R8 ;  /* 0x000000422c08723c */ /* 0x000fe60000001808 */
[----:B------:R-:W2:Y:S04]  /*46c0*/  LDL R66, [R1+0x8] ;  /* 0x0000080001427983 */ /* 0x000ea80000100800 */
[----:B------:R-:W-:Y:S11]  /*46d0*/  FMUL.FTZ R45, R246, 1.4426950216293334961 ;  /* 0x3fb8aa3bf62d7820 */ /* 0x000ff60000410000 */
[C---:B------:R-:W-:Y:S01]  /*46e0*/  FFMA.FTZ R4, R68.reuse, UR5, R4 ;  /* 0x0000000544047c23 */ /* 0x040fe20008010004 */
[C---:B------:R-:W-:Y:S01]  /*46f0*/  FFMA.FTZ R5, R251.reuse, UR5, R5 ;  /* 0x00000005fb057c23 */ /* 0x040fe20008010005 */
[----:B------:R-:W-:Y:S01]  /*4700*/  FFMA.FTZ R6, R68, UR5, R6 ;  /* 0x0000000544067c23 */ /* 0x000fe20008010006 */
[----:B------:R-:W-:Y:S02]  /*4710*/  FFMA.FTZ R7, R251, UR5, R7 ;  /* 0x00000005fb077c23 */ /* 0x000fe40008010007 */
[----:B------:R-:W-:Y:S01]  /*4720*/  @!P1 FSEL R4, R4, -INF , !P2 ;  /* 0xff80000004049808 */ /* 0x000fe20005000000 */
[C---:B------:R-:W-:Y:S01]  /*4730*/  FFMA.FTZ R8, R252.reuse, UR5, R8 ;  /* 0x00000005fc087c23 */ /* 0x040fe20008010008 */
[----:B------:R-:W-:Y:S01]  /*4740*/  @!P1 FSEL R5, R5, -INF , !P0 ;  /* 0xff80000005059808 */ /* 0x000fe20004000000 */
[----:B------:R-:W-:Y:S01]  /*4750*/  FFMA.FTZ R10, R252, UR5, R10 ;  /* 0x00000005fc0a7c23 */ /* 0x000fe2000801000a */
[----:B------:R-:W-:Y:S01]  /*4760*/  FSETP.NEU.FTZ.AND P2, PT, R246, -INF , PT ;  /* 0xff800000f600780b */ /* 0x000fe20003f5d000 */
[--C-:B------:R-:W-:Y:S01]  /*4770*/  FFMA.FTZ R44, R4, UR16, -R48.reuse ;  /* 0x00000010042c7c23 */ /* 0x100fe20008010830 */
[----:B------:R-:W-:Y:S01]  /*4780*/  @!P1 VIADDMNMX R4, R0, R69, UR19, PT ;  /* 0x0000001300049e46 */ /* 0x000fe2000b800145 */
[----:B------:R-:W-:Y:S01]  /*4790*/  FFMA.FTZ R5, R5, UR16, -R48 ;  /* 0x0000001005057c23 */ /* 0x000fe20008010830 */
[----:B------:R-:W-:Y:S01]  /*47a0*/  FSEL R0, R45, RZ, P2 ;  /* 0x000000ff2d007208 */ /* 0x000fe20001000000 */
[----:B------:R-:W-:Y:S01]  /*47b0*/  MUFU.EX2 R61, R44 ;  /* 0x0000002c003d7308 */ /* 0x000fe20000000800 */
[-C--:B------:R-:W-:Y:S02]  /*47c0*/  @!P1 ISETP.GE.AND P0, PT, R247, R4.reuse, PT ;  /* 0x00000004f700920c */ /* 0x080fe40003f06270 */
[-C--:B------:R-:W-:Y:S02]  /*47d0*/  @!P1 ISETP.GE.AND P2, PT, R249, R4.reuse, PT ;  /* 0x00000004f900920c */ /* 0x080fe40003f46270 */
[----:B------:R-:W-:Y:S02]  /*47e0*/  @!P1 FSEL R6, R6, -INF , !P0 ;  /* 0xff80000006069808 */ /* 0x000fe40004000000 */
[----:B------:R-:W-:Y:S03]  /*47f0*/  @!P1 ISETP.GE.AND P0, PT, R248, R4, PT ;  /* 0x00000004f800920c */ /* 0x000fe60003f06270 */
[----:B------:R-:W1:Y:S01]  /*4800*/  MUFU.EX2 R58, R5 ;  /* 0x00000005003a7308 */ /* 0x000e620000000800 */
[----:B------:R-:W-:Y:S01]  /*4810*/  @!P1 FSEL R10, R10, -INF , !P2 ;  /* 0xff8000000a0a9808 */ /* 0x000fe20005000000 */
[--C-:B------:R-:W-:Y:S01]  /*4820*/  FFMA.FTZ R6, R6, UR16, -R0.reuse ;  /* 0x0000001006067c23 */ /* 0x100fe20008010800 */
[----:B------:R-:W-:Y:S02]  /*4830*/  @!P1 FSEL R7, R7, -INF , !P0 ;  /* 0xff80000007079808 */ /* 0x000fe40004000000 */
[-C--:B------:R-:W-:Y:S01]  /*4840*/  @!P1 ISETP.GE.AND P0, PT, R249, R49.reuse, PT ;  /* 0x00000031f900920c */ /* 0x080fe20003f06270 */
[--C-:B------:R-:W-:Y:S01]  /*4850*/  FFMA.FTZ R10, R10, UR16, -R0.reuse ;  /* 0x000000100a0a7c23 */ /* 0x100fe20008010800 */
[----:B------:R-:W-:Y:S03]  /*4860*/  PLOP3.LUT P2, PT, PT, PT, UP2, 0x80, 0x0 ;  /* 0x000000000000781c */ /* 0x000fe60003f4f028 */
[----:B------:R1:W-:Y:S01]  /*4870*/  MUFU.EX2 R60, R6 ;  /* 0x00000006003c7308 */ /* 0x0003e20000000800 */
[----:B------:R-:W-:Y:S01]  /*4880*/  @!P1 FSEL R8, R8, -INF , !P0 ;  /* 0xff80000008089808 */ /* 0x000fe20004000000 */
[----:B------:R-:W-:Y:S01]  /*4890*/  FFMA.FTZ R7, R7, UR16, -R0 ;  /* 0x0000001007077c23 */ /* 0x000fe20008010800 */
[----:B------:R-:W-:Y:S02]  /*48a0*/  @!P1 ISETP.GE.AND P0, PT, R250, R49, PT ;  /* 0x00000031fa00920c */ /* 0x000fe40003f06270 */
[----:B------:R-:W-:Y:S01]  /*48b0*/  P2R R240, PR, RZ, 0x4 ;  /* 0x00000004fff07803 */ /* 0x000fe20000000000 */
[--C-:B------:R-:W-:Y:S04]  /*48c0*/  FFMA.FTZ R8, R8, UR16, -R48.reuse ;  /* 0x0000001008087c23 */ /* 0x100fe80008010830 */
[----:B------:R-:W1:Y:S10]  /*48d0*/  MUFU.EX2 R59, R7 ;  /* 0x00000007003b7308 */ /* 0x000e740000000800 */
[----:B------:R-:W-:Y:S01]  /*48e0*/  MUFU.EX2 R55, R8 ;  /* 0x0000000800377308 */ /* 0x000fe20000000800 */
[----:B-1----:R-:W-:Y:S09]  /*48f0*/  F2FP.F16.F32.PACK_AB R6, R58, R61 ;  /* 0x0000003d3a06723e */ /* 0x002ff200000000ff */
[----:B------:R-:W-:Y:S01]  /*4900*/  MUFU.EX2 R56, R10 ;  /* 0x0000000a00387308 */ /* 0x000fe20000000800 */
[----:B------:R-:W-:Y:S01]  /*4910*/  F2FP.F16.F32.PACK_AB R5, R59, R60 ;  /* 0x0000003c3b05723e */ /* 0x000fe200000000ff */
[C---:B----4-:R-:W-:Y:S01]  /*4920*/  FFMA.FTZ R9, R50.reuse, UR5, R9 ;  /* 0x0000000532097c23 */ /* 0x050fe20008010009 */
[----:B------:R-:W-:Y:S04]  /*4930*/  FFMA.FTZ R11, R50, UR5, R11 ;  /* 0x00000005320b7c23 */ /* 0x000fe8000801000b */
[----:B------:R-:W-:Y:S02]  /*4940*/  @!P1 FSEL R9, R9, -INF , !P0 ;  /* 0xff80000009099808 */ /* 0x000fe40004000000 */
[----:B------:R-:W-:Y:S03]  /*4950*/  @!P1 ISETP.GE.AND P0, PT, R250, R4, PT ;  /* 0x00000004fa00920c */ /* 0x000fe60003f06270 */
[----:B------:R-:W-:Y:S01]  /*4960*/  FFMA.FTZ R48, R9, UR16, -R48 ;  /* 0x0000001009307c23 */ /* 0x000fe20008010830 */
[----:B------:R-:W-:Y:S02]  /*4970*/  @!P1 FSEL R11, R11, -INF , !P0 ;  /* 0xff8000000b0b9808 */ /* 0x000fe40004000000 */
[----:B---3--:R-:W-:Y:S01]  /*4980*/  IADD3 R52, P0, R52, UR12, RZ ;  /* 0x0000000c34347c10 */ /* 0x008fe2000ff1e0ff */
[----:B------:R-:W1:Y:S02]  /*4990*/  MUFU.EX2 R57, R48 ;  /* 0x0000003000397308 */ /* 0x000e640000000800 */
[----:B------:R-:W-:Y:S08]  /*49a0*/  FFMA.FTZ R0, R11, UR16, -R0 ;  /* 0x000000100b007c23 */ /* 0x000ff00008010800 */
[----:B------:R-:W3:Y:S01]  /*49b0*/  MUFU.EX2 R54, R0 ;  /* 0x0000000000367308 */ /* 0x000ee20000000800 */
[----:B-1----:R-:W-:Y:S02]  /*49c0*/  F2FP.F16.F32.PACK_AB R4, R57, R55 ;  /* 0x000000373904723e */ /* 0x002fe400000000ff */
[----:B---3--:R-:W-:Y:S01]  /*49d0*/  F2FP.F16.F32.PACK_AB R0, R54, R56 ;  /* 0x000000383600723e */ /* 0x008fe200000000ff */
[----:B--2---:R-:W-:Y:S04]  /*49e0*/  STS [R65+0x15000], R6 ;  /* 0x0150000641007388 */ /* 0x004fe80000000800 */
[----:B------:R-:W-:Y:S04]  /*49f0*/  STS [R64+0x15000], R5 ;  /* 0x0150000540007388 */ /* 0x000fe80000000800 */
[----:B------:R-:W-:Y:S01]  /*4a00*/  STS [R63+0x15000], R4 ;  /* 0x015000043f007388 */ /* 0x000fe20000000800 */
[----:B------:R-:W-:Y:S03]  /*4a10*/  IADD3.X R53, R66, UR11, RZ, P0, !PT ;  /* 0x0000000b42357c10 */ /* 0x000fe600087fe4ff */
        /* <DEDUP_REMOVED lines=206> */
.L_x_142:
        /* <DEDUP_REMOVED lines=30> */
[C---:B------:R-:W-:Y:S01]  /*58e0*/  HMMA.16816.F32 R88, R92.reuse, R196, RZ ;  /* 0x000000c45c58723c */ /* 0x040fe200000018ff */
[----:B------:R-:W2:Y:S04]  /*58f0*/  LDL R196, [R1+0xc] ;  /* 0x00000c0001c47983 */ /* 0x000ea80000100800 */
[----:B------:R-:W3:Y:S01]  /*5900*/  LDL R197, [R1+0x8] ;  /* 0x0000080001c57983 */ /* 0x000ee20000100800 */
[-C--:B------:R-:W-:Y:S06]  /*5910*/  HMMA.16816.F32 R92, R92, R198.reuse, RZ ;  /* 0x000000c65c5c723c */ /* 0x080fec00000018ff */
[----:B------:R-:W-:Y:S06]  /*5920*/  HMMA.16816.F32 R96, R96, R198, RZ ;  /* 0x000000c66060723c */ /* 0x000fec00000018ff */
[-C--:B------:R-:W-:Y:S06]  /*5930*/  HMMA.16816.F32 R4, R200, R204.reuse, R4 ;  /* 0x000000ccc804723c */ /* 0x080fec0000001804 */
[C---:B------:R-:W-:Y:S06]  /*5940*/  HMMA.16816.F32 R8, R208.reuse, R204, R8 ;  /* 0x000000ccd008723c */ /* 0x040fec0000001808 */
[-C--:B------:R-:W-:Y:S06]  /*5950*/  HMMA.16816.F32 R44, R208, R206.reuse, R44 ;  /* 0x000000ced02c723c */ /* 0x080fec000000182c */
[C---:B------:R-:W-:Y:S06]  /*5960*/  HMMA.16816.F32 R48, R200.reuse, R206, R48 ;  /* 0x000000cec830723c */ /* 0x040fec0000001830 */
[-C--:B------:R-:W-:Y:S05]  /*5970*/  HMMA.16816.F32 R52, R200, R212.reuse, R52 ;  /* 0x000000d4c834723c */ /* 0x080fea0000001834 */
[----:B------:R-:W-:Y:S01]  /*5980*/  IMAD R207, R0, UR20, RZ ;  /* 0x0000001400cf7c24 */ /* 0x000fe2000f8e02ff */
[C---:B------:R-:W-:Y:S05]  /*5990*/  HMMA.16816.F32 R56, R208.reuse, R212, R56 ;  /* 0x000000d4d038723c */ /* 0x040fea0000001838 */
[C---:B------:R-:W-:Y:S01]  /*59a0*/  IMAD.U32 R0, R207.reuse, -0x40, RZ ;  /* 0xffffffc0cf007824 */ /* 0x040fe200078e00ff */
[-C--:B------:R-:W-:Y:S05]  /*59b0*/  HMMA.16816.F32 R60, R208, R214.reuse, R60 ;  /* 0x000000d6d03c723c */ /* 0x080fea000000183c */
[C---:B------:R-:W-:Y:S01]  /*59c0*/  LEA R238, P0, R0.reuse, R238, 0x2 ;  /* 0x000000ee00ee7211 */ /* 0x040fe200078010ff */
[C---:B------:R-:W-:Y:S05]  /*59d0*/  HMMA.16816.F32 R64, R200.reuse, R214, R64 ;  /* 0x000000d6c840723c */ /* 0x040fea0000001840 */
[----:B------:R-:W-:Y:S01]  /*59e0*/  LEA.HI.X.SX32 R239, R0, R239, 0x2, P0 ;  /* 0x000000ef00ef7211 */ /* 0x000fe200000f16ff */
[-C--:B------:R-:W-:Y:S05]  /*59f0*/  HMMA.16816.F32 R68, R200, R216.reuse, R68 ;  /* 0x000000d8c844723c */ /* 0x080fea0000001844 */
[C---:B------:R-:W-:Y:S01]  /*5a00*/  IMAD.SHL.U32 R0, R207.reuse, 0x8, RZ ;  /* 0x00000008cf007824 */ /* 0x040fe200078e00ff */
[C---:B------:R-:W-:Y:S06]  /*5a10*/  HMMA.16816.F32 R72, R208.reuse, R216, R72 ;  /* 0x000000d8d048723c */ /* 0x040fec0000001848 */
[-C--:B------:R-:W-:Y:S06]  /*5a20*/  HMMA.16816.F32 R76, R208, R218.reuse, R76 ;  /* 0x000000dad04c723c */ /* 0x080fec000000184c */
[C---:B------:R-:W-:Y:S06]  /*5a30*/  HMMA.16816.F32 R80, R200.reuse, R218, R80 ;  /* 0x000000dac850723c */ /* 0x040fec0000001850 */
[-C--:B-1----:R-:W-:Y:S06]  /*5a40*/  HMMA.16816.F32 R84, R200, R220.reuse, R84 ;  /* 0x000000dcc854723c */ /* 0x082fec0000001854 */
[C---:B------:R-:W-:Y:S06]  /*5a50*/  HMMA.16816.F32 R88, R208.reuse, R220, R88 ;  /* 0x000000dcd058723c */ /* 0x040fec0000001858 */
[-C--:B------:R-:W-:Y:S06]  /*5a60*/  HMMA.16816.F32 R92, R208, R222.reuse, R92 ;  /* 0x000000ded05c723c */ /* 0x080fec000000185c */
[----:B------:R-:W-:Y:S05]  /*5a70*/  HMMA.16816.F32 R96, R200, R222, R96 ;  /* 0x000000dec860723c */ /* 0x000fea0000001860 */
[C---:B------:R-:W-:Y:S02]  /*5a80*/  IMAD R208, R207.reuse, 0x18, RZ ;  /* 0x00000018cfd07824 */ /* 0x040fe400078e02ff */
[C---:B------:R-:W-:Y:S04]  /*5a90*/  IMAD.SHL.U32 R210, R207.reuse, 0x20, RZ ;  /* 0x00000020cfd27824 */ /* 0x040fe800078e00ff */
[C---:B------:R-:W-:Y:S01]  /*5aa0*/  IMAD R209, R207.reuse, 0x30, RZ ;  /* 0x00000030cfd17824 */ /* 0x040fe200078e02ff */
[----:B--2---:R-:W-:Y:S01]  /*5ab0*/  @P2 IADD3 R204, P1, R196, UR10, RZ ;  /* 0x0000000ac4cc2c10 */ /* 0x004fe2000ff3e0ff */
[----:B------:R-:W-:Y:S01]  /*5ac0*/  IMAD.SHL.U32 R196, R207, 0x10, RZ ;  /* 0x00000010cfc47824 */ /* 0x000fe200078e00ff */
[----:B------:R-:W-:Y:S02]  /*5ad0*/  @UP2 UMOV UR10, UR15 ;  /* 0x0000000f000a2c82 */ /* 0x000fe40008000000 */
[----:B---3--:R-:W-:Y:S01]  /*5ae0*/  @P2 IADD3.X R205, R197, UR9, RZ, P1, !PT ;  /* 0x00000009c5cd2c10 */ /* 0x008fe20008ffe4ff */
[C---:B------:R-:W-:Y:S01]  /*5af0*/  IMAD R197, R207.reuse, 0x28, RZ ;  /* 0x00000028cfc57824 */ /* 0x040fe200078e02ff */
[CC--:B------:R-:W-:Y:S01]  /*5b00*/  LEA R198, P1, R0.reuse, R238.reuse, 0x2 ;  /* 0x000000ee00c67211 */ /* 0x0c0fe200078210ff */
[----:B------:R-:W-:Y:S02]  /*5b10*/  @UP2 UMOV UR9, UR13 ;  /* 0x0000000d00092c82 */ /* 0x000fe40008000000 */
[----:B------:R-:W5:Y:S01]  /*5b20*/  @P2 LDG.E R245, desc[UR6][R204.64+-0x100] ;  /* 0xffff0006ccf52981 */ /* 0x000f62000c1e1900 */
[-C--:B------:R-:W-:Y:S02]  /*5b30*/  LEA.HI.X.SX32 R199, R0, R239.reuse, 0x2, P1 ;  /* 0x000000ef00c77211 */ /* 0x080fe400008f16ff */
[-C--:B------:R-:W-:Y:S01]  /*5b40*/  LEA R206, P1, R210, R238.reuse, 0x2 ;  /* 0x000000eed2ce7211 */ /* 0x080fe200078210ff */
[----:B------:R1:W5:Y:S04]  /*5b50*/  @P2 LDG.E R246, desc[UR6][R204.64+-0xe0] ;  /* 0xffff2006ccf62981 */ /* 0x000368000c1e1900 */
[----:B------:R2:W-:Y:S04]  /*5b60*/  REDG.E.ADD.F32.FTZ.RN.STRONG.GPU desc[UR6][R238.64], R4 ;  /* 0x00000004ee0079a6 */ /* 0x0005e8000c10f386 */
[----:B------:R3:W-:Y:S01]  /*5b70*/  REDG.E.ADD.F32.FTZ.RN.STRONG.GPU desc[UR6][R198.64], R5 ;  /* 0x00000005c60079a6 */ /* 0x0007e2000c10f386 */
[CC--:B-1----:R-:W-:Y:S04]  /*5b80*/  LEA R204, P0, R196.reuse, R238.reuse, 0x2 ;  /* 0x000000eec4cc7211 */ /* 0x0c2fe800078010ff */
[-C--:B------:R-:W-:Y:S02]  /*5b90*/  LEA.HI.X.SX32 R205, R196, R239.reuse, 0x2, P0 ;  /* 0x000000efc4cd7211 */ /* 0x080fe400000f16ff */
[CC--:B--2---:R-:W-:Y:S03]  /*5ba0*/  LEA R4, P0, R208.reuse, R238.reuse, 0x2 ;  /* 0x000000eed0047211 */ /* 0x0c4fe600078010ff */
[----:B------:R1:W-:Y:S01]  /*5bb0*/  REDG.E.ADD.F32.FTZ.RN.STRONG.GPU desc[UR6][R204.64], R6 ;  /* 0x00000006cc0079a6 */ /* 0x0003e2000c10f386 */
[-C--:B---3--:R-:W-:Y:S01]  /*5bc0*/  LEA.HI.X.SX32 R5, R208, R239.reuse, 0x2, P0 ;  /* 0x000000efd0057211 */ /* 0x088fe200000f16ff */
[----:B------:R-:W-:Y:S01]  /*5bd0*/  IMAD R208, R207, 0x38, RZ ;  /* 0x00000038cfd07824 */ /* 0x000fe200078e02ff */
[-C--:B------:R-:W-:Y:S03]  /*5be0*/  LEA.HI.X.SX32 R207, R210, R239.reuse, 0x2, P1 ;  /* 0x000000efd2cf7211 */ /* 0x080fe600008f16ff */
[----:B------:R2:W-:Y:S04]  /*5bf0*/  REDG.E.ADD.F32.FTZ.RN.STRONG.GPU desc[UR6][R4.64], R7 ;  /* 0x00000007040079a6 */ /* 0x0005e8000c10f386 */
[----:B------:R3:W-:Y:S01]  /*5c00*/  REDG.E.ADD.F32.FTZ.RN.STRONG.GPU desc[UR6][R206.64], R8 ;  /* 0x00000008ce0079a6 */ /* 0x0007e2000c10f386 */
[-C--:B-1----:R-:W-:Y:S02]  /*5c10*/  LEA R204, P0, R197, R238.reuse, 0x2 ;  /* 0x000000eec5cc7211 */ /* 0x082fe400078010ff */
[-C--:B------:R-:W-:Y:S02]  /*5c20*/  LEA R6, P1, R209, R238.reuse, 0x2 ;  /* 0x000000eed1067211 */ /* 0x080fe400078210ff */
[-C--:B------:R-:W-:Y:S01]  /*5c30*/  LEA.HI.X.SX32 R205, R197, R239.reuse, 0x2, P0 ;  /* 0x000000efc5cd7211 */ /* 0x080fe200000f16ff */
[----:B------:R-:W-:Y:S01]  /*5c40*/  VIADD R197, R196, 0x20 ;  /* 0x00000020c4c57836 */ /* 0x000fe20000000000 */
[-C--:B--2---:R-:W-:Y:S02]  /*5c50*/  LEA.HI.X.SX32 R7, R209, R239.reuse, 0x2, P1 ;  /* 0x000000efd1077211 */ /* 0x084fe400008f16ff */
[CC--:B------:R-:W-:Y:S01]  /*5c60*/  LEA R4, P0, R208.reuse, R238.reuse, 0x2 ;  /* 0x000000eed0047211 */ /* 0x0c0fe200078010ff */
[----:B------:R1:W-:Y:S03]  /*5c70*/  REDG.E.ADD.F32.FTZ.RN.STRONG.GPU desc[UR6][R204.64], R9 ;  /* 0x00000009cc0079a6 */ /* 0x0003e6000c10f386 */
[-C--:B------:R-:W-:Y:S01]  /*5c80*/  LEA.HI.X.SX32 R5, R208, R239.reuse, 0x2, P0 ;  /* 0x000000efd0057211 */ /* 0x080fe200000f16ff */
[----:B------:R2:W-:Y:S01]  /*5c90*/  REDG.E.ADD.F32.FTZ.RN.STRONG.GPU desc[UR6][R6.64], R10 ;  /* 0x0000000a060079a6 */ /* 0x0005e2000c10f386 */
[CC--:B---3--:R-:W-:Y:S03]  /*5ca0*/  LEA R8, P0, R197.reuse, R238.reuse, 0x2 ;  /* 0x000000eec5087211 */ /* 0x0c8fe600078010ff */
[----:B------:R3:W-:Y:S04]  /*5cb0*/  REDG.E.ADD.F32.FTZ.RN.STRONG.GPU desc[UR6][R4.64], R11 ;  /* 0x0000000b040079a6 */ /* 0x0007e8000c10f386 */
[----:B------:R4:W-:Y:S04]  /*5cc0*/  REDG.E.ADD.F32.FTZ.RN.STRONG.GPU desc[UR6][R238.64+0x80], R48 ;  /* 0x00008030ee0079a6 */ /* 0x0009e8000c10f386 */
[----:B------:R4:W-:Y:S01]  /*5cd0*/  REDG.E.ADD.F32.FTZ.RN.STRONG.GPU desc[UR6][R198.64+0x80], R49 ;  /* 0x00008031c60079a6 */ /* 0x0009e2000c10f386 */
[-C--:B-1----:R-:W-:Y:S01]  /*5ce0*/  LEA.HI.X.SX32 R9, R197, R239.reuse, 0x2, P0 ;  /* 0x000000efc5097211 */ /* 0x082fe200000f16ff */
[C---:B--2---:R-:W-:Y:S04]  /*5cf0*/  IMAD.IADD R7, R0.reuse, 0x1, R197 ;  /* 0x0000000100077824 */ /* 0x044fe800078e02c5 */
[----:B------:R1:W-:Y:S01]  /*5d00*/  REDG.E.ADD.F32.FTZ.RN.STRONG.GPU desc[UR6][R8.64], R50 ;  /* 0x00000032080079a6 */ /* 0x0003e2000c10f386 */
[C---:B---3--:R-:W-:Y:S01]  /*5d10*/  IMAD.IADD R4, R0.reuse, 0x1, R7 ;  /* 0x0000000100047824 */ /* 0x048fe200078e0207 */
[CC--:B------:R-:W-:Y:S03]  /*5d20*/  LEA R6, P1, R7.reuse, R238.reuse, 0x2 ;  /* 0x000000ee07067211 */ /* 0x0c0fe600078210ff */
[----:B------:R-:W-:Y:S01]  /*5d30*/  IMAD.IADD R5, R0, 0x1, R4 ;  /* 0x0000000100057824 */ /* 0x000fe200078e0204 */
[-C--:B------:R-:W-:Y:S02]  /*5d40*/  LEA.HI.X.SX32 R7, R7, R239.reuse, 0x2, P1 ;  /* 0x000000ef07077211 */ /* 0x080fe400008f16ff */
[CC--:B----4-:R-:W-:Y:S03]  /*5d50*/  LEA R48, P0, R4.reuse, R238.reuse, 0x2 ;  /* 0x000000ee04307211 */ /* 0x0d0fe600078010ff */
[----:B------:R2:W-:Y:S01]  /*5d60*/  REDG.E.ADD.F32.FTZ.RN.STRONG.GPU desc[UR6][R6.64], R51 ;  /* 0x00000033060079a6 */ /* 0x0005e2000c10f386 */
[-C--:B------:R-:W-:Y:S01]  /*5d70*/  LEA.HI.X.SX32 R49, R4, R239.reuse, 0x2, P0 ;  /* 0x000000ef04317211 */ /* 0x080fe200000f16ff */
[----:B------:R-:W-:Y:S01]  /*5d80*/  IMAD.IADD R4, R0, 0x1, R5 ;  /* 0x0000000100047824 */ /* 0x000fe200078e0205 */
[CC--:B------:R-:W-:Y:S03]  /*5d90*/  LEA R10, P0, R5.reuse, R238.reuse, 0x2 ;  /* 0x000000ee050a7211 */ /* 0x0c0fe600078010ff */
[----:B------:R-:W-:Y:S01]  /*5da0*/  REDG.E.ADD.F32.FTZ.RN.STRONG.GPU desc[UR6][R48.64], R44 ;  /* 0x0000002c300079a6 */ /* 0x000fe2000c10f386 */
[-C--:B------:R-:W-:Y:S01]  /*5db0*/  LEA.HI.X.SX32 R11, R5, R239.reuse, 0x2, P0 ;  /* 0x000000ef050b7211 */ /* 0x080fe200000f16ff */
[----:B------:R-:W-:Y:S04]  /*5dc0*/  VIADD R5, R196, 0x40 ;  /* 0x00000040c4057836 */ /* 0x000fe80000000000 */
[----:B------:R3:W-:Y:S01]  /*5dd0*/  REDG.E.ADD.F32.FTZ.RN.STRONG.GPU desc[UR6][R10.64], R45 ;  /* 0x0000002d0a0079a6 */ /* 0x0007e2000c10f386 */
[CC--:B-1----:R-:W-:Y:S04]  /*5de0*/  LEA R8, P1, R4.reuse, R238.reuse, 0x2 ;  /* 0x000000ee04087211 */ /* 0x0c2fe800078210ff */
[-C--:B------:R-:W-:Y:S05]  /*5df0*/  LEA.HI.X.SX32 R9, R4, R239.reuse, 0x2, P1 ;  /* 0x000000ef04097211 */ /* 0x080fea00008f16ff */
[----:B------:R1:W-:Y:S01]  /*5e00*/  REDG.E.ADD.F32.FTZ.RN.STRONG.GPU desc[UR6][R8.64], R46 ;  /* 0x0000002e080079a6 */ /* 0x0003e2000c10f386 */
[C---:B--2---:R-:W-:Y:S05]  /*5e10*/  IMAD.IADD R7, R0.reuse, 0x1, R4 ;  /* 0x0000000100077824 */ /* 0x044fea00078e0204 */
[CC--:B------:R-:W-:Y:S04]  /*5e20*/  LEA R6, P0, R7.reuse, R238.reuse, 0x2 ;  /* 0x000000ee07067211 */ /* 0x0c0fe800078010ff */
[-C--:B------:R-:W-:Y:S01]  /*5e30*/  LEA.HI.X.SX32 R7, R7, R239.reuse, 0x2, P0 ;  /* 0x000000ef07077211 */ /* 0x080fe200000f16ff */
[C---:B---3--:R-:W-:Y:S04]  /*5e40*/  IMAD.IADD R10, R0.reuse, 0x1, R5 ;  /* 0x00000001000a7824 */ /* 0x048fe800078e0205 */
[----:B------:R2:W-:Y:S01]  /*5e50*/  REDG.E.ADD.F32.FTZ.RN.STRONG.GPU desc[UR6][R6.64], R47 ;  /* 0x0000002f060079a6 */ /* 0x0005e2000c10f386 */
[C---:B------:R-:W-:Y:S03]  /*5e60*/  IMAD.IADD R4, R0.reuse, 0x1, R10 ;  /* 0x0000000100047824 */ /* 0x040fe600078e020a */
[----:B------:R-:W-:Y:S04]  /*5e70*/  REDG.E.ADD.F32.FTZ.RN.STRONG.GPU desc[UR6][R238.64+0x100], R52 ;  /* 0x00010034ee0079a6 */ /* 0x000fe8000c10f386 */
[----:B------:R-:W-:Y:S01]  /*5e80*/  REDG.E.ADD.F32.FTZ.RN.STRONG.GPU desc[UR6][R198.64+0x100], R53 ;  /* 0x00010035c60079a6 */ /* 0x000fe2000c10f386 */
[CC--:B-1----:R-:W-:Y:S04]  /*5e90*/  LEA R8, P0, R5.reuse, R238.reuse, 0x2 ;  /* 0x000000ee05087211 */ /* 0x0c2fe800078010ff */
[-C--:B------:R-:W-:Y:S01]  /*5ea0*/  LEA.HI.X.SX32 R9, R5, R239.reuse, 0x2, P0 ;  /* 0x000000ef05097211 */ /* 0x080fe200000f16ff */
[----:B------:R-:W-:Y:S01]  /*5eb0*/  IMAD.IADD R5, R0, 0x1, R4 ;  /* 0x0000000100057824 */ /* 0x000fe200078e0204 */
[CC--:B------:R-:W-:Y:S03]  /*5ec0*/  LEA R44, P0, R4.reuse, R238.reuse, 0x2 ;  /* 0x000000ee042c7211 */ /* 0x0c0fe600078010ff */
[----:B------:R1:W-:Y:S01]  /*5ed0*/  REDG.E.ADD.F32.FTZ.RN.STRONG.GPU desc[UR6][R8.64], R54 ;  /* 0x00000036080079a6 */ /* 0x0003e2000c10f386 */
[-C--:B------:R-:W-:Y:S01]  /*5ee0*/  LEA.HI.X.SX32 R45, R4, R239.reuse, 0x2, P0 ;  /* 0x000000ef042d7211 */ /* 0x080fe200000f16ff */
[----:B------:R-:W-:Y:S01]  /*5ef0*/  IMAD.IADD R4, R0, 0x1, R5 ;  /* 0x0000000100047824 */ /* 0x000fe200078e0205 */
[CC--:B--2---:R-:W-:Y:S04]  /*5f00*/  LEA R6, P1, R10.reuse, R238.reuse, 0x2 ;  /* 0x000000ee0a067211 */ /* 0x0c4fe800078210ff */
[-C--:B------:R-:W-:Y:S02]  /*5f10*/  LEA.HI.X.SX32 R7, R10, R239.reuse, 0x2, P1 ;  /* 0x000000ef0a077211 */ /* 0x080fe400008f16ff */
[CC--:B------:R-:W-:Y:S03]  /*5f20*/  LEA R10, P0, R5.reuse, R238.reuse, 0x2 ;  /* 0x000000ee050a7211 */ /* 0x0c0fe600078010ff */
[----:B------:R2:W-:Y:S01]  /*5f30*/  REDG.E.ADD.F32.FTZ.RN.STRONG.GPU desc[UR6][R6.64], R55 ;  /* 0x00000037060079a6 */ /* 0x0005e2000c10f386 */
[-C--:B------:R-:W-:Y:S01]  /*5f40*/  LEA.HI.X.SX32 R11, R5, R239.reuse, 0x2, P0 ;  /* 0x000000ef050b7211 */ /* 0x080fe200000f16ff */
[----:B------:R-:W-:Y:S02]  /*5f50*/  VIADD R5, R196, 0x60 ;  /* 0x00000060c4057836 */ /* 0x000fe40000000000 */
[----:B------:R-:W-:Y:S04]  /*5f60*/  LDSM.16.MT88.4 R52, [R3+0x14400] ;  /* 0x014400000334783b */ /* 0x000fe80000004200 */
[----:B------:R-:W-:Y:S01]  /*5f70*/  REDG.E.ADD.F32.FTZ.RN.STRONG.GPU desc[UR6][R44.64], R56 ;  /* 0x000000382c0079a6 */ /* 0x000fe2000c10f386 */
[CC--:B-1----:R-:W-:Y:S03]  /*5f80*/  LEA R8, P1, R4.reuse, R238.reuse, 0x2 ;  /* 0x000000ee04087211 */ /* 0x0c2fe600078210ff */
[----:B------:R1:W-:Y:S01]  /*5f90*/  REDG.E.ADD.F32.FTZ.RN.STRONG.GPU desc[UR6][R10.64], R57 ;  /* 0x000000390a0079a6 */ /* 0x0003e2000c10f386 */
[-C--:B------:R-:W-:Y:S05]  /*5fa0*/  LEA.HI.X.SX32 R9, R4, R239.reuse, 0x2, P1 ;  /* 0x000000ef04097211 */ /* 0x080fea00008f16ff */
[----:B------:R3:W-:Y:S01]  /*5fb0*/  REDG.E.ADD.F32.FTZ.RN.STRONG.GPU desc[UR6][R8.64], R58 ;  /* 0x0000003a080079a6 */ /* 0x0007e2000c10f386 */
[C---:B--2---:R-:W-:Y:S05]  /*5fc0*/  IMAD.IADD R7, R0.reuse, 0x1, R4 ;  /* 0x0000000100077824 */ /* 0x044fea00078e0204 */
[CC--:B------:R-:W-:Y:S04]  /*5fd0*/  LEA R6, P0, R7.reuse, R238.reuse, 0x2 ;  /* 0x000000ee07067211 */ /* 0x0c0fe800078010ff */
[-C--:B------:R-:W-:Y:S01]  /*5fe0*/  LEA.HI.X.SX32 R7, R7, R239.reuse, 0x2, P0 ;  /* 0x000000ef07077211 */ /* 0x080fe200000f16ff */
[C---:B-1----:R-:W-:Y:S04]  /*5ff0*/  IMAD.IADD R10, R0.reuse, 0x1, R5 ;  /* 0x00000001000a7824 */ /* 0x042fe800078e0205 */
[----:B------:R1:W-:Y:S01]  /*6000*/  REDG.E.ADD.F32.FTZ.RN.STRONG.GPU desc[UR6][R6.64], R59 ;  /* 0x0000003b060079a6 */ /* 0x0003e2000c10f386 */
[C---:B------:R-:W-:Y:S03]  /*6010*/  IMAD.IADD R4, R0.reuse, 0x1, R10 ;  /* 0x0000000100047824 */ /* 0x040fe600078e020a */
[----:B------:R-:W-:Y:S01]  /*6020*/  REDG.E.ADD.F32.FTZ.RN.STRONG.GPU desc[UR6][R238.64+0x180], R64 ;  /* 0x00018040ee0079a6 */ /* 0x000fe2000c10f386 */
[CC--:B---3--:R-:W-:Y:S03]  /*6030*/  LEA R8, P0, R5.reuse, R238.reuse, 0x2 ;  /* 0x000000ee05087211 */ /* 0x0c8fe600078010ff */
        /* <DEDUP_REMOVED lines=13> */
[----:B------:R-:W-:Y:S01]  /*6110*/  REDG.E.ADD.F32.FTZ.RN.STRONG.GPU desc[UR6][R44.64], R60 ;  /* 0x0000003c2c0079a6 */ /* 0x000fe2000c10f386 */
[CC--:B--2---:R-:W-:Y:S03]  /*6120*/  LEA R8, P1, R4.reuse, R238.reuse, 0x2 ;  /* 0x000000ee04087211 */ /* 0x0c4fe600078210ff */
[----:B------:R2:W-:Y:S01]  /*6130*/  REDG.E.ADD.F32.FTZ.RN.STRONG.GPU desc[UR6][R10.64], R61 ;  /* 0x0000003d0a0079a6 */ /* 0x0005e2000c10f386 */
[-C--:B------:R-:W-:Y:S05]  /*6140*/  LEA.HI.X.SX32 R9, R4, R239.reuse, 0x2, P1 ;  /* 0x000000ef04097211 */ /* 0x080fea00008f16ff */
[----:B------:R3:W-:Y:S01]  /*6150*/  REDG.E.ADD.F32.FTZ.RN.STRONG.GPU desc[UR6][R8.64], R62 ;  /* 0x0000003e080079a6 */ /* 0x0007e2000c10f386 */
[C---:B-1----:R-:W-:Y:S05]  /*6160*/  IMAD.IADD R7, R0.reuse, 0x1, R4 ;  /* 0x0000000100077824 */ /* 0x042fea00078e0204 */
[CC--:B------:R-:W-:Y:S01]  /*6170*/  LEA R6, P0, R7.reuse, R238.reuse, 0x2 ;  /* 0x000000ee07067211 */ /* 0x0c0fe200078010ff */
[C---:B--2---:R-:W-:Y:S03]  /*6180*/  IMAD.IADD R10, R0.reuse, 0x1, R5 ;  /* 0x00000001000a7824 */ /* 0x044fe600078e0205 */
[-C--:B------:R-:W-:Y:S01]  /*6190*/  LEA.HI.X.SX32 R7, R7, R239.reuse, 0x2, P0 ;  /* 0x000000ef07077211 */ /* 0x080fe200000f16ff */
[C---:B------:R-:W-:Y:S04]  /*61a0*/  IMAD.IADD R4, R0.reuse, 0x1, R10 ;  /* 0x0000000100047824 */ /* 0x040fe800078e020a */
[----:B------:R1:W-:Y:S01]  /*61b0*/  REDG.E.ADD.F32.FTZ.RN.STRONG.GPU desc[UR6][R6.64], R63 ;  /* 0x0000003f060079a6 */ /* 0x0003e2000c10f386 */
[CC--:B---3--:R-:W-:Y:S03]  /*61c0*/  LEA R8, P0, R5.reuse, R238.reuse, 0x2 ;  /* 0x000000ee05087211 */ /* 0x0c8fe600078010ff */
[----:B------:R-:W-:Y:S01]  /*61d0*/  REDG.E.ADD.F32.FTZ.RN.STRONG.GPU desc[UR6][R238.64+0x200], R68 ;  /* 0x00020044ee0079a6 */ /* 0x000fe2000c10f386 */
[-C--:B------:R-:W-:Y:S01]  /*61e0*/  LEA.HI.X.SX32 R9, R5, R239.reuse, 0x2, P0 ;  /* 0x000000ef05097211 */ /* 0x080fe200000f16ff */
[----:B------:R-:W-:Y:S01]  /*61f0*/  IMAD.IADD R5, R0, 0x1, R4 ;  /* 0x0000000100057824 */ /* 0x000fe200078e0204 */
[CC--:B------:R-:W-:Y:S01]  /*6200*/  LEA R44, P0, R4.reuse, R238.reuse, 0x2 ;  /* 0x000000ee042c7211 */ /* 0x0c0fe200078010ff */
[----:B------:R-:W-:Y:S03]  /*6210*/  REDG.E.ADD.F32.FTZ.RN.STRONG.GPU desc[UR6][R198.64+0x200], R69 ;  /* 0x00020045c60079a6 */ /* 0x000fe6000c10f386 */
[-C--:B------:R-:W-:Y:S01]  /*6220*/  LEA.HI.X.SX32 R45, R4, R239.reuse, 0x2, P0 ;  /* 0x000000ef042d7211 */ /* 0x080fe200000f16ff */
[----:B------:R2:W-:Y:S01]  /*6230*/  REDG.E.ADD.F32.FTZ.RN.STRONG.GPU desc[UR6][R8.64], R70 ;  /* 0x00000046080079a6 */ /* 0x0005e2000c10f386 */
[----:B------:R-:W-:Y:S03]  /*6240*/  IMAD.IADD R4, R0, 0x1, R5 ;  /* 0x0000000100047824 */ /* 0x000fe600078e0205 */
        /* <DEDUP_REMOVED lines=206> */
.L_x_143:
        /* <DEDUP_REMOVED lines=9> */
[----:B------:R-:W1:Y:S01]  /*6fc0*/  S2R R6, SR_TID.X ;  /* 0x0000000000067919 */ /* 0x000e620000002100 */
[----:B------:R-:W-:Y:S01]  /*6fd0*/  F2FP.F16.F32.PACK_AB R46, R15, R14 ;  /* 0x0000000e0f2e723e */ /* 0x000fe200000000ff */
[----:B------:R-:W-:Y:S01]  /*6fe0*/  FMUL.FTZ R100, R100, UR5 ;  /* 0x0000000564647c20 */ /* 0x000fe20008410000 */
[----:B------:R-:W-:Y:S01]  /*6ff0*/  F2FP.F16.F32.PACK_AB R45, R17, R16 ;  /* 0x00000010112d723e */ /* 0x000fe200000000ff */
[----:B------:R-:W3:Y:S01]  /*7000*/  S2R R49, SR_TID.X ;  /* 0x0000000000317919 */ /* 0x000ee20000002100 */
        /* <DEDUP_REMOVED lines=27> */
[----:B------:R-:W-:Y:S01]  /*71c0*/  LEA.HI R4, R21, R48, RZ, 0x2 ;  /* 0x0000003015047211 */ /* 0x000fe200078f10ff */
[----:B------:R-:W-:Y:S01]  /*71d0*/  FMUL.FTZ R130, R130, UR5 ;  /* 0x0000000582827c20 */ /* 0x000fe20008410000 */
[----:B-1----:R-:W-:Y:S01]  /*71e0*/  SHF.R.S32.HI R6, RZ, 0x1f, R6 ;  /* 0x0000001fff067819 */ /* 0x002fe20000011406 */
[----:B------:R-:W-:Y:S01]  /*71f0*/  FMUL.FTZ R131, R131, UR5 ;  /* 0x0000000583837c20 */ /* 0x000fe20008410000 */
[--C-:B------:R-:W-:Y:S01]  /*7200*/  SHF.R.S32.HI R5, RZ, 0x2, R4.reuse ;  /* 0x00000002ff057819 */ /* 0x100fe20000011404 */
[----:B------:R-:W-:Y:S01]  /*7210*/  FMUL.FTZ R124, R124, UR5 ;  /* 0x000000057c7c7c20 */ /* 0x000fe20008410000 */
[----:B------:R-:W-:Y:S01]  /*7220*/  SHF.R.S32.HI R0, RZ, 0x1f, R4 ;  /* 0x0000001fff007819 */ /* 0x000fe20000011404 */
[----:B------:R-:W-:Y:S01]  /*7230*/  FMUL.FTZ R125, R125, UR5 ;  /* 0x000000057d7d7c20 */ /* 0x000fe20008410000 */
[----:B---3--:R-:W-:Y:S01]  /*7240*/  LEA.HI R6, R6, R49, RZ, 0x5 ;  /* 0x0000003106067211 */ /* 0x008fe200078f28ff */
[----:B------:R-:W-:Y:S01]  /*7250*/  FMUL.FTZ R126, R126, UR5 ;  /* 0x000000057e7e7c20 */ /* 0x000fe20008410000 */
[----:B------:R-:W-:Y:S01]  /*7260*/  LEA.HI R0, R0, R5, RZ, 0x3 ;  /* 0x0000000500007211 */ /* 0x000fe200078f18ff */
[----:B------:R-:W-:Y:S01]  /*7270*/  FMUL.FTZ R127, R127, UR5 ;  /* 0x000000057f7f7c20 */ /* 0x000fe20008410000 */
[----:B------:R-:W-:Y:S01]  /*7280*/  SHF.R.S32.HI R6, RZ, 0x5, R6 ;  /* 0x00000005ff067819 */ /* 0x000fe20000011406 */
[----:B------:R-:W-:Y:S01]  /*7290*/  UISETP.NE.AND UP0, UPT, UR30, -0x1, UPT ;  /* 0xffffffff1e00788c */ /* 0x000fe2000bf05270 */
[----:B------:R-:W-:-:S02]  /*72a0*/  LOP3.LUT R0, R0, 0xfffffff8, RZ, 0xc0, !PT ;  /* 0xfffffff800007812 */ /* 0x000fc400078ec0ff */
[----:B------:R-:W-:Y:S01]  /*72b0*/  LOP3.LUT R4, R4, 0x7ffffffc, RZ, 0xc0, !PT ;  /* 0x7ffffffc04047812 */ /* 0x000fe200078ec0ff */
[----:B------:R-:W-:Y:S01]  /*72c0*/  IMAD.SHL.U32 R6, R6, 0x8, RZ ;  /* 0x0000000806067824 */ /* 0x000fe200078e00ff */
[----:B------:R-:W-:Y:S01]  /*72d0*/  F2FP.F16.F32.PACK_AB R24, R25, R24 ;  /* 0x000000181918723e */ /* 0x000fe200000000ff */
[----:B------:R-:W-:Y:S01]  /*72e0*/  IMAD.IADD R0, R5, 0x1, -R0 ;  /* 0x0000000105007824 */ /* 0x000fe200078e0a00 */
[----:B------:R-:W-:Y:S01]  /*72f0*/  F2FP.F16.F32.PACK_AB R26, R27, R26 ;  /* 0x0000001a1b1a723e */ /* 0x000fe200000000ff */
[----:B------:R-:W-:Y:S01]  /*7300*/  IMAD.IADD R4, R48, 0x1, -R4 ;  /* 0x0000000130047824 */ /* 0x000fe200078e0a04 */
[----:B------:R-:W-:Y:S01]  /*7310*/  LOP3.LUT R6, R6, 0x38, RZ, 0xc0, !PT ;  /* 0x0000003806067812 */ /* 0x000fe200078ec0ff */
[----:B------:R-:W-:Y:S01]  /*7320*/  IMAD.SHL.U32 R0, R0, 0x40, RZ ;  /* 0x0000004000007824 */ /* 0x000fe200078e00ff */
[----:B------:R-:W-:Y:S01]  /*7330*/  F2FP.F16.F32.PACK_AB R22, R23, R22 ;  /* 0x000000161716723e */ /* 0x000fe200000000ff */
[----:B------:R-:W-:Y:S01]  /*7340*/  IMAD.SHL.U32 R4, R4, 0x2, RZ ;  /* 0x0000000204047824 */ /* 0x000fe200078e00ff */
[----:B------:R-:W-:Y:S01]  /*7350*/  F2FP.F16.F32.PACK_AB R28, R29, R28 ;  /* 0x0000001c1d1c723e */ /* 0x000fe200000000ff */
[----:B------:R-:W-:Y:S01]  /*7360*/  @UP0 UIADD3 UR5, UR22, UR30, URZ ;  /* 0x0000001e16050290 */ /* 0x000fe2000fffe03f */
[----:B------:R-:W-:Y:S01]  /*7370*/  LOP3.LUT R0, R0, 0x1c0, RZ, 0xc0, !PT ;  /* 0x000001c000007812 */ /* 0x000fe200078ec0ff */
[----:B------:R-:W-:Y:S01]  /*7380*/  @UP0 ULDC.64 UR14, c[0x0][0x450] ;  /* 0x00011400000e0ab9 */ /* 0x000fe20000000a00 */
[----:B------:R-:W-:Y:S01]  /*7390*/  F2FP.F16.F32.PACK_AB R30, R31, R30 ;  /* 0x0000001e1f1e723e */ /* 0x000fe200000000ff */
[----:B------:R-:W-:Y:S01]  /*73a0*/  @UP0 UIMAD.WIDE.U32 UR8, UR5, UR14, URZ ;  /* 0x0000000e050802a5 */ /* 0x000fe2000f8e003f */
[----:B------:R-:W-:Y:S01]  /*73b0*/  SHF.R.U32.HI R5, RZ, 0x3, R0 ;  /* 0x00000003ff057819 */ /* 0x000fe20000011600 */
[----:B------:R-:W-:Y:S01]  /*73c0*/  @UP0 UIMAD UR5, UR5, UR15, URZ ;  /* 0x0000000f050502a4 */ /* 0x000fe2000f8e023f */
[----:B------:R-:W-:-:S02]  /*73d0*/  F2FP.F16.F32.PACK_AB R32, R33, R32 ;  /* 0x000000202120723e */ /* 0x000fc400000000ff */
[----:B------:R-:W-:Y:S01]  /*73e0*/  LOP3.LUT R5, R5, R0, R6, 0x1e, !PT ;  /* 0x0000000005057212 */ /* 0x000fe200078e1e06 */
[----:B------:R-:W-:Y:S01]  /*73f0*/  @UP0 UIADD3 UR17, UR9, UR5, URZ ;  /* 0x0000000509110290 */ /* 0x000fe2000fffe03f */
[----:B------:R-:W-:Y:S01]  /*7400*/  F2FP.F16.F32.PACK_AB R34, R35, R34 ;  /* 0x000000222322723e */ /* 0x000fe200000000ff */
[----:B------:R-:W-:Y:S01]  /*7410*/  @UP0 UMOV UR16, UR8 ;  /* 0x0000000800100c82 */ /* 0x000fe20008000000 */
[----:B------:R-:W-:Y:S01]  /*7420*/  F2FP.F16.F32.PACK_AB R40, R41, R40 ;  /* 0x000000282928723e */ /* 0x000fe200000000ff */
[----:B------:R-:W-:Y:S01]  /*7430*/  IMAD.IADD R0, R4, 0x1, R5 ;  /* 0x0000000104007824 */ /* 0x000fe200078e0205 */
        /* <DEDUP_REMOVED lines=18> */
[----:B------:R-:W-:Y:S02]  /*7560*/  F2FP.F16.F32.PACK_AB R6, R131, R130 ;  /* 0x000000828306723e */ /* 0x000fe400000000ff */
        /* <DEDUP_REMOVED lines=49> */
.L_x_145:
        /* <DEDUP_REMOVED lines=20> */
.L_x_146:
[----:B------:R-:W-:Y:S01]  /*79c0*/  BAR.SYNC.DEFER_BLOCKING 0x0 ;  /* 0x0000000000007b1d */ /* 0x000fe20000010000 */
[----:B-1----:R-:W-:Y:S01]  /*79d0*/  LEA.HI R0, R21, R48, RZ, 0x3 ;  /* 0x0000003015007211 */ /* 0x002fe200078f18ff */
[----:B------:R-:W-:-:S03]  /*79e0*/  UIADD3 UR19, -UR23, UR19, URZ ;  /* 0x0000001317137290 */ /* 0x000fc6000fffe13f */
        /* <DEDUP_REMOVED lines=47> */
.L_x_148:
[----:B------:R-:W-:Y:S05]  /*7ce0*/  BSYNC B0 ;  /* 0x0000000000007941 */ /* 0x000fea0003800000 */
.L_x_147:
        /* <DEDUP_REMOVED lines=30> */
.L_x_129:
[----:B------:R-:W-:Y:S05]  /*7ed0*/  BSYNC B1 ;  /* 0x0000000000017941 */ /* 0x000fea0003800000 */
.L_x_119:
[----:B------:R-:W-:Y:S02]  /*7ee0*/  ULDC UR5, c[0x0][0xc] ;  /* 0x0000030000057ab9 */ /* 0x000fe40000000800 */
[----:B------:R-:W-:-:S04]  /*7ef0*/  UIADD3 UR54, UR5, UR54, URZ ;  /* 0x0000003605367290 */ /* 0x000fc8000fffe03f */
[----:B------:R-:W-:-:S06]  /*7f00*/  UISETP.GE.AND UP0, UPT, UR54, UR60, UPT ;  /* 0x0000003c3600728c */ /* 0x000fcc000bf06270 */
[----:B------:R-:W-:-:S13]  /*7f10*/  PLOP3.LUT P0, PT, PT, PT, UP0, 0x80, 0x0 ;  /* 0x000000000000781c */ /* 0x000fda0003f0f008 */
[----:B------:R-:W-:Y:S05]  /*7f20*/  @P0 BRA `(.L_x_149) ;  /* 0x0000000000040947 */ /* 0x000fea0003800000 */
[----:B------:R-:W-:Y:S05]  /*7f30*/  BRA `(.L_x_150) ;  /* 0xffffff8800f07947 */ /* 0x000fea000383ffff */
.L_x_149:
[----:B------:R-:W-:Y:S05]  /*7f40*/  EXIT ;  /* 0x000000000000794d */ /* 0x000fea0003800000 */
.L_x_151:
        /* <DEDUP_REMOVED lines=11> */
.L_x_1034:


//--------------------- .text._ZN5flash44flash_bwd_dq_dk_dv_loop_seqk_parallel_kernelI23Flash_bwd_kernel_traitsILi256ELi64ELi32ELi8ELi4ELi1ELi2ELb1ELb1EN7cutlass6half_tE19Flash_kernel_traitsILi256ELi64ELi32ELi8ES3_EELb0ELb1ELb0ELb1ELb0ELb0ELb1EEEvNS_16Flash_bwd_paramsE --------------------------
	.section	.text._ZN5flash44flash_bwd_dq_dk_dv_loop_seqk_parallel_kernelI23Flash_bwd_kernel_traitsILi256ELi64ELi32ELi8ELi4ELi1ELi2ELb1ELb1EN7cutlass6half_tE19Flash_kernel_traitsILi256ELi64ELi32ELi8ES3_EELb0ELb1ELb0ELb1ELb0ELb0ELb1EEEvNS_16Flash_bwd_paramsE,"ax",@progbits
	.align	128
        .global         _ZN5flash44flash_bwd_dq_dk_dv_loop_seqk_parallel_kernelI23Flash_bwd_kernel_traitsILi256ELi64ELi32ELi8ELi4ELi1ELi2ELb1ELb1EN7cutlass6half_tE19Flash_kernel_traitsILi256ELi64ELi32ELi8ES3_EELb0ELb1ELb0ELb1ELb0ELb0ELb1EEEvNS_16Flash_bwd_paramsE
        .type           _ZN5flash44flash_bwd_dq_dk_dv_loop_seqk_parallel_kernelI23Flash_bwd_kernel_traitsILi256ELi64ELi32ELi8ELi4ELi1ELi2ELb1ELb1EN7cutlass6half_tE19Flash_kernel_traitsILi256ELi64ELi32ELi8ES3_EELb0ELb1ELb0ELb1ELb0ELb0ELb1EEEvNS_16Flash_bwd_paramsE,@function
        .size           _ZN5flash44flash_bwd_dq_dk_dv_loop_seqk_parallel_kernelI23Flash_bwd_kernel_traitsILi256ELi64ELi32ELi8ELi4ELi1ELi2ELb1ELb1EN7cutlass6half_tE19Flash_kernel_traitsILi256ELi64ELi32ELi8ES3_EELb0ELb1ELb0ELb1ELb0ELb0ELb1EEEvNS_16Flash_bwd_paramsE,(.L_x_1035 - _ZN5flash44flash_bwd_dq_dk_dv_loop_seqk_parallel_kernelI23Flash_bwd_kernel_traitsILi256ELi64ELi32ELi8ELi4ELi1ELi2ELb1ELb1EN7cutlass6half_tE19Flash_kernel_traitsILi256ELi64ELi32ELi8ES3_EELb0ELb1ELb0ELb1ELb0ELb0ELb1EEEvNS_16Flash_bwd_paramsE)
        .other          _ZN5flash44flash_bwd_dq_dk_dv_loop_seqk_parallel_kernelI23Flash_bwd_kernel_traitsILi256ELi64ELi32ELi8ELi4ELi1ELi2ELb1ELb1EN7cutlass6half_tE19Flash_kernel_traitsILi256ELi64ELi32ELi8ES3_EELb0ELb1ELb0ELb1ELb0ELb0ELb1EEEvNS_16Flash_bwd_paramsE,@"STO_CUDA_ENTRY STV_DEFAULT"
_ZN5flash44flash_bwd_dq_dk_dv_loop_seqk_parallel_kernelI23Flash_bwd_kernel_traitsILi256ELi64ELi32ELi8ELi4ELi1ELi2ELb1ELb1EN7cutlass6half_tE19Flash_kernel_traitsILi256ELi64ELi32ELi8ES3_EELb0ELb1ELb0ELb1ELb0ELb0ELb1EEEvNS_16Flash_bwd_paramsE:
.text._ZN5flash44flash_bwd_dq_dk_dv_loop_seqk_parallel_kernelI23Flash_bwd_kernel_traitsILi256ELi64ELi32ELi8ELi4ELi1ELi2ELb1ELb1EN7cutlass6half_tE19Flash_kernel_traitsILi256ELi64ELi32ELi8ES3_EELb0ELb1ELb0ELb1ELb0ELb0ELb1EEEvNS_16Flash_bwd_paramsE:
        /* <DEDUP_REMOVED lines=14> */
[----:B------:R-:W3:Y:S01]  /*00e0*/  S2UR UR4, SR_CgaCtaId ;  /* 0x00000000000479c3 */ /* 0x000ee20000008800 */
[----:B------:R-:W-:Y:S01]  /*00f0*/  UMOV UR5, 0x400 ;  /* 0x0000040000057882 */ /* 0x000fe20000000000 */
[----:B------:R-:W-:Y:S02]  /*0100*/  IMAD.MOV.U32 R224, RZ, RZ, 0x20 ;  /* 0x00000020ffe07424 */ /* 0x000fe400078e00ff */
[----:B------:R-:W-:-:S04]  /*0110*/  IMAD.MOV.U32 R227, RZ, RZ, 0x40 ;  /* 0x00000040ffe37424 */ /* 0x000fc800078e00ff */
[----:B------:R-:W4:Y:S08]  /*0120*/  S2UR UR49, SR_CTAID.Y ;  /* 0x00000000003179c3 */ /* 0x000f300000002600 */
[----:B------:R-:W5:Y:S01]  /*0130*/  S2UR UR56, SR_CTAID.Z ;  /* 0x00000000003879c3 */ /* 0x000f620000002700 */
[----:B---3--:R-:W-:-:S04]  /*0140*/  ULEA UR4, UR4, UR5, 0x18 ;  /* 0x0000000504047291 */ /* 0x008fc8000f8ec03f */
[----:B------:R-:W-:Y:S02]  /*0150*/  UIADD3 UR8, UR4, 0x14000, URZ ;  /* 0x0001400004087890 */ /* 0x000fe4000fffe03f */
[----:B------:R-:W-:Y:S01]  /*0160*/  UIADD3 UR7, UR4, 0x10000, URZ ;  /* 0x0001000004077890 */ /* 0x000fe2000fffe03f */
[----:B--2---:R-:W-:Y:S01]  /*0170*/  SHF.R.S32.HI R2, RZ, 0x1f, R4 ;  /* 0x0000001fff027819 */ /* 0x004fe20000011404 */
[----:B----4-:R-:W-:-:S03]  /*0180*/  USHF.L.U32 UR5, UR49, 0x7, URZ ;  /* 0x0000000731057899 */ /* 0x010fc6000800063f */
[CC--:B-1----:R-:W-:Y:S02]  /*0190*/  LEA.HI R0, R2.reuse, R4.reuse, RZ, 0x2 ;  /* 0x0000000402007211 */ /* 0x0c2fe400078f10ff */
[CC--:B------:R-:W-:Y:S02]  /*01a0*/  LEA.HI R13, R2.reuse, R4.reuse, RZ, 0x3 ;  /* 0x00000004020d7211 */ /* 0x0c0fe400078f18ff */
[CC--:B------:R-:W-:Y:S01]  /*01b0*/  LEA.HI R3, R2.reuse, R4.reuse, RZ, 0x4 ;  /* 0x0000000402037211 */ /* 0x0c0fe200078f20ff */
[----:B-----5:R-:W-:Y:S01]  /*01c0*/  USHF.R.S32.HI UR6, URZ, 0x1f, UR56 ;  /* 0x0000001f3f067899 */ /* 0x020fe20008011438 */
[CC--:B------:R-:W-:Y:S02]  /*01d0*/  LEA.HI R12, R2.reuse, R4.reuse, RZ, 0x5 ;  /* 0x00000004020c7211 */ /* 0x0c0fe400078f28ff */
[CC--:B------:R-:W-:Y:S02]  /*01e0*/  LEA.HI R15, R2.reuse, R4.reuse, RZ, 0x7 ;  /* 0x00000004020f7211 */ /* 0x0c0fe400078f38ff */
[----:B------:R-:W-:-:S02]  /*01f0*/  LEA.HI R14, R2, R4, RZ, 0x6 ;  /* 0x00000004020e7211 */ /* 0x000fc400078f30ff */
[--C-:B------:R-:W-:Y:S02]  /*0200*/  SHF.R.S32.HI R8, RZ, 0x2, R0.reuse ;  /* 0x00000002ff087819 */ /* 0x100fe40000011400 */
[----:B------:R-:W-:Y:S02]  /*0210*/  SHF.R.S32.HI R5, RZ, 0x1f, R0 ;  /* 0x0000001fff057819 */ /* 0x000fe40000011400 */
[----:B------:R-:W-:Y:S02]  /*0220*/  LOP3.LUT R2, R0, 0x7ffffffc, RZ, 0xc0, !PT ;  /* 0x7ffffffc00027812 */ /* 0x000fe400078ec0ff */
[----:B------:R-:W-:Y:S02]  /*0230*/  LOP3.LUT R0, R13, 0xfffffff8, RZ, 0xc0, !PT ;  /* 0xfffffff80d007812 */ /* 0x000fe400078ec0ff */
[C---:B------:R-:W-:Y:S01]  /*0240*/  LOP3.LUT R7, R3.reuse, 0xfffffff0, RZ, 0xc0, !PT ;  /* 0xfffffff003077812 */ /* 0x040fe200078ec0ff */
[----:B------:R-:W-:Y:S01]  /*0250*/  IMAD.IADD R16, R4, 0x1, -R2 ;  /* 0x0000000104107824 */ /* 0x000fe200078e0a02 */
[----:B------:R-:W-:Y:S01]  /*0260*/  LOP3.LUT R10, R12, 0xffffffe0, RZ, 0xc0, !PT ;  /* 0xffffffe00c0a7812 */ /* 0x000fe200078ec0ff */
[C---:B------:R-:W-:Y:S01]  /*0270*/  IMAD.IADD R0, R4.reuse, 0x1, -R0 ;  /* 0x0000000104007824 */ /* 0x040fe200078e0a00 */
[----:B------:R-:W-:Y:S01]  /*0280*/  SHF.R.S32.HI R6, RZ, 0x4, R3 ;  /* 0x00000004ff067819 */ /* 0x000fe20000011403 */
[C---:B------:R-:W-:Y:S01]  /*0290*/  IMAD.IADD R7, R4.reuse, 0x1, -R7 ;  /* 0x0000000104077824 */ /* 0x040fe200078e0a07 */
[----:B------:R-:W-:Y:S01]  /*02a0*/  SHF.R.S32.HI R9, RZ, 0x3, R13 ;  /* 0x00000003ff097819 */ /* 0x000fe2000001140d */
[----:B------:R-:W-:Y:S01]  /*02b0*/  IMAD.IADD R17, R4, 0x1, -R10 ;  /* 0x0000000104117824 */ /* 0x000fe200078e0a0a */
[----:B------:R-:W-:Y:S01]  /*02c0*/  LEA.HI R4, R3, R6, RZ, 0x1 ;  /* 0x0000000603047211 */ /* 0x000fe200078f08ff */
[----:B------:R-:W-:Y:S01]  /*02d0*/  IMAD.SHL.U32 R10, R0, 0x40, RZ ;  /* 0x00000040000a7824 */ /* 0x000fe200078e00ff */
[----:B------:R-:W-:Y:S01]  /*02e0*/  LEA.HI R3, R5, R8, RZ, 0x3 ;  /* 0x0000000805037211 */ /* 0x000fe200078f18ff */
[----:B------:R-:W-:Y:S01]  /*02f0*/  IMAD.SHL.U32 R9, R9, 0x40, RZ ;  /* 0x0000004009097824 */ /* 0x000fe200078e00ff */
[----:B------:R-:W-:Y:S01]  /*0300*/  LOP3.LUT R5, R4, 0xfffffffe, RZ, 0xc0, !PT ;  /* 0xfffffffe04057812 */ /* 0x000fe200078ec0ff */
[----:B------:R-:W-:Y:S01]  /*0310*/  STL [R1+0x28], R17 ;  /* 0x0000281101007387 */ /* 0x000fe20000100800 */
[----:B------:R-:W-:-:S02]  /*0320*/  LOP3.LUT R3, R3, 0xfffffff8, RZ, 0xc0, !PT ;  /* 0xfffffff803037812 */ /* 0x000fc400078ec0ff */
[----:B------:R-:W-:Y:S01]  /*0330*/  LOP3.LUT R2, R9, 0x1c0, RZ, 0xc0, !PT ;  /* 0x000001c009027812 */ /* 0x000fe200078ec0ff */
[----:B------:R-:W-:Y:S01]  /*0340*/  IMAD.IADD R11, R6, 0x1, -R5 ;  /* 0x00000001060b7824 */ /* 0x000fe200078e0a05 */
[C---:B------:R-:W-:Y:S01]  /*0350*/  LOP3.LUT P0, RZ, R0.reuse, 0x4, RZ, 0xc0, !PT ;  /* 0x0000000400ff7812 */ /* 0x040fe2000780c0ff */
[----:B------:R-:W-:Y:S01]  /*0360*/  IMAD.SHL.U32 R9, R0, 0x8, RZ ;  /* 0x0000000800097824 */ /* 0x000fe200078e00ff */
[----:B------:R-:W-:Y:S01]  /*0370*/  SHF.R.U32.HI R4, RZ, 0x3, R2 ;  /* 0x00000003ff047819 */ /* 0x000fe20000011602 */
[----:B------:R-:W-:Y:S01]  /*0380*/  IMAD.IADD R6, R8, 0x1, -R3 ;  /* 0x0000000108067824 */ /* 0x000fe200078e0a03 */
[----:B------:R-:W-:Y:S01]  /*0390*/  LOP3.LUT P5, RZ, R0, 0x2, RZ, 0xc0, !PT ;  /* 0x0000000200ff7812 */ /* 0x000fe200078ac0ff */
[----:B------:R-:W-:Y:S01]  /*03a0*/  IMAD.SHL.U32 R3, R11, 0x100, RZ ;  /* 0x000001000b037824 */ /* 0x000fe200078e00ff */
[----:B------:R-:W-:Y:S01]  /*03b0*/  LOP3.LUT R9, R2, 0x38, R9, 0xf8, !PT ;  /* 0x0000003802097812 */ /* 0x000fe200078ef809 */
[----:B------:R-:W-:Y:S01]  /*03c0*/  IMAD.SHL.U32 R5, R0, 0x20, RZ ;  /* 0x0000002000057824 */ /* 0x000fe200078e00ff */
[----:B------:R-:W-:-:S02]  /*03d0*/  LOP3.LUT R2, R10, 0x1c0, RZ, 0xc0, !PT ;  /* 0x000001c00a027812 */ /* 0x000fc400078ec0ff */
[----:B------:R-:W-:Y:S02]  /*03e0*/  LOP3.LUT R0, R3, 0x100, RZ, 0xc0, !PT ;  /* 0x0000010003007812 */ /* 0x000fe400078ec0ff */
[----:B------:R-:W-:Y:S02]  /*03f0*/  LOP3.LUT R9, R9, R4, RZ, 0x3c, !PT ;  /* 0x0000000409097212 */ /* 0x000fe400078e3cff */
[----:B------:R-:W-:Y:S02]  /*0400*/  SHF.R.S32.HI R3, RZ, 0x6, R14 ;  /* 0x00000006ff037819 */ /* 0x000fe4000001140e */
[----:B------:R-:W-:Y:S02]  /*0410*/  LOP3.LUT R8, R2, 0x8, R13, 0xf8, !PT ;  /* 0x0000000802087812 */ /* 0x000fe400078ef80d */
[----:B------:R-:W-:Y:S01]  /*0420*/  LOP3.LUT R10, R0, 0xe0, R5, 0xf8, !PT ;  /* 0x000000e0000a7812 */ /* 0x000fe200078ef805 */
[C---:B------:R-:W-:Y:S01]  /*0430*/  IMAD R237, R3.reuse, 0x200, R9 ;  /* 0x0000020003ed7824 */ /* 0x040fe200078e0209 */
[----:B------:R-:W-:Y:S01]  /*0440*/  SHF.R.U32.HI R2, RZ, 0x3, R2 ;  /* 0x00000003ff027819 */ /* 0x000fe20000011602 */
[----:B------:R-:W-:Y:S01]  /*0450*/  IMAD.SHL.U32 R5, R3, 0x8, RZ ;  /* 0x0000000803057824 */ /* 0x000fe200078e00ff */
[----:B------:R-:W-:Y:S01]  /*0460*/  SHF.R.S32.HI R0, RZ, 0x7, R15 ;  /* 0x00000007ff007819 */ /* 0x000fe2000001140f */
[----:B------:R-:W-:Y:S01]  /*0470*/  IMAD.SHL.U32 R3, R11, 0x20, RZ ;  /* 0x000000200b037824 */ /* 0x000fe200078e00ff */
[----:B------:R-:W-:-:S02]  /*0480*/  LOP3.LUT R4, R6, 0x1, RZ, 0xc0, !PT ;  /* 0x0000000106047812 */ /* 0x000fc400078ec0ff */
[----:B------:R-:W-:Y:S01]  /*0490*/  LOP3.LUT R2, R8, R2, RZ, 0x3c, !PT ;  /* 0x0000000208027212 */ /* 0x000fe200078e3cff */
[C---:B------:R-:W-:Y:S01]  /*04a0*/  IMAD.SHL.U32 R8, R0.reuse, 0x10, RZ ;  /* 0x0000001000087824 */ /* 0x040fe200078e00ff */
[----:B------:R-:W-:Y:S01]  /*04b0*/  SHF.R.S32.HI R226, RZ, 0x1f, R7 ;  /* 0x0000001fffe27819 */ /* 0x000fe20000011407 */
[----:B------:R-:W-:Y:S01]  /*04c0*/  IMAD R0, R0, 0x2, R11 ;  /* 0x0000000200007824 */ /* 0x000fe200078e020b */
[----:B------:R-:W-:Y:S01]  /*04d0*/  ISETP.NE.U32.AND P1, PT, R4, 0x1, PT ;  /* 0x000000010400780c */ /* 0x000fe20003f25070 */
[----:B------:R-:W-:Y:S01]  /*04e0*/  IMAD.SHL.U32 R4, R6, 0x20, RZ ;  /* 0x0000002006047824 */ /* 0x000fe200078e00ff */
[----:B------:R-:W-:Y:S01]  /*04f0*/  LOP3.LUT R3, R3, 0x20, RZ, 0xc0, !PT ;  /* 0x0000002003037812 */ /* 0x000fe200078ec0ff */
[----:B------:R-:W-:Y:S01]  /*0500*/  IMAD.U32 R234, R0, 0x200, R2 ;  /* 0x0000020000ea7824 */ /* 0x000fe200078e0002 */
[----:B------:R-:W-:Y:S01]  /*0510*/  LEA.HI R226, R226, R7, RZ, 0x3 ;  /* 0x00000007e2e27211 */ /* 0x000fe200078f18ff */
[----:B------:R-:W-:Y:S01]  /*0520*/  IMAD.SHL.U32 R2, R11, 0x8, RZ ;  /* 0x000000080b027824 */ /* 0x000fe200078e00ff */
[----:B------:R-:W-:Y:S01]  /*0530*/  LOP3.LUT R15, R3, 0x18, R5, 0xf8, !PT ;  /* 0x00000018030f7812 */ /* 0x000fe200078ef805 */
[----:B------:R-:W-:Y:S01]  /*0540*/  IMAD.SHL.U32 R0, R7, 0x20, RZ ;  /* 0x0000002007007824 */ /* 0x000fe200078e00ff */
[----:B------:R-:W-:Y:S01]  /*0550*/  LOP3.LUT R4, R4, 0xe0, RZ, 0xc0, !PT ;  /* 0x000000e004047812 */ /* 0x000fe200078ec0ff */
[----:B------:R-:W-:Y:S01]  /*0560*/  IMAD.SHL.U32 R5, R6, 0x4, RZ ;  /* 0x0000000406057824 */ /* 0x000fe200078e00ff */
[C---:B------:R-:W-:Y:S01]  /*0570*/  LOP3.LUT R3, R226.reuse, 0xfffffff8, RZ, 0xc0, !PT ;  /* 0xfffffff8e2037812 */ /* 0x040fe200078ec0ff */
[----:B------:R-:W-:Y:S01]  /*0580*/  IMAD.SHL.U32 R226, R226, 0x40, RZ ;  /* 0x00000040e2e27824 */ /* 0x000fe200078e00ff */
[----:B------:R-:W-:-:S02]  /*0590*/  LOP3.LUT R9, R2, 0x8, RZ, 0xc0, !PT ;  /* 0x0000000802097812 */ /* 0x000fc400078ec0ff */
[----:B------:R-:W-:Y:S01]  /*05a0*/  LOP3.LUT R8, R4, 0x10, R8, 0xf8, !PT ;  /* 0x0000001004087812 */ /* 0x000fe200078ef808 */
[C---:B------:R-:W-:Y:S01]  /*05b0*/  IMAD.IADD R4, R7.reuse, 0x1, -R3 ;  /* 0x0000000107047824 */ /* 0x040fe200078e0a03 */
[--C-:B------:R-:W-:Y:S02]  /*05c0*/  SHF.R.S32.HI R18, RZ, 0x5, R12.reuse ;  /* 0x00000005ff127819 */ /* 0x100fe4000001140c */
[----:B------:R-:W-:Y:S02]  /*05d0*/  SHF.R.S32.HI R14, RZ, 0x1f, R12 ;  /* 0x0000001fff0e7819 */ /* 0x000fe4000001140c */
[C---:B------:R-:W-:Y:S01]  /*05e0*/  LOP3.LUT P6, RZ, R7.reuse, 0x4, RZ, 0xc0, !PT ;  /* 0x0000000407ff7812 */ /* 0x040fe200078cc0ff */
[----:B------:R-:W-:Y:S01]  /*05f0*/  IMAD.SHL.U32 R7, R7, 0x4, RZ ;  /* 0x0000000407077824 */ /* 0x000fe200078e00ff */
[----:B------:R-:W-:Y:S02]  /*0600*/  LOP3.LUT P2, RZ, R6, 0x2, RZ, 0xc0, !PT ;  /* 0x0000000206ff7812 */ /* 0x000fe4000784c0ff */
[----:B------:R-:W-:-:S02]  /*0610*/  LOP3.LUT R0, R9, 0x1e0, R0, 0xf8, !PT ;  /* 0x000001e009007812 */ /* 0x000fc400078ef800 */
[-C--:B------:R-:W-:Y:S02]  /*0620*/  LEA.HI R6, R14, R18.reuse, RZ, 0x2 ;  /* 0x000000120e067211 */ /* 0x080fe400078f10ff */
[----:B------:R-:W-:Y:S01]  /*0630*/  LOP3.LUT R232, R0, 0x38, R7, 0x78, !PT ;  /* 0x0000003800e87812 */ /* 0x000fe200078e7807 */
[----:B------:R-:W-:Y:S01]  /*0640*/  IMAD.SHL.U32 R7, R18, 0x8, RZ ;  /* 0x0000000812077824 */ /* 0x000fe200078e00ff */
[----:B------:R-:W-:Y:S02]  /*0650*/  LOP3.LUT R2, R10, 0x8, R13, 0xf8, !PT ;  /* 0x000000080a027812 */ /* 0x000fe400078ef80d */
[----:B------:R-:W-:Y:S02]  /*0660*/  SHF.R.U32.HI R3, RZ, 0x3, R10 ;  /* 0x00000003ff037819 */ /* 0x000fe4000001160a */
[----:B------:R-:W-:Y:S02]  /*0670*/  LOP3.LUT R0, R6, 0xfffffffc, RZ, 0xc0, !PT ;  /* 0xfffffffc06007812 */ /* 0x000fe400078ec0ff */
[----:B------:R-:W-:Y:S01]  /*0680*/  LOP3.LUT R3, R2, 0x38, R3, 0x78, !PT ;  /* 0x0000003802037812 */ /* 0x000fe200078e7803 */
[----:B------:R-:W-:Y:S01]  /*0690*/  IMAD.SHL.U32 R2, R16, 0x2, RZ ;  /* 0x0000000210027824 */ /* 0x000fe200078e00ff */
[----:B------:R-:W-:Y:S01]  /*06a0*/  LOP3.LUT R8, R8, 0x18, R5, 0x78, !PT ;  /* 0x0000001808087812 */ /* 0x000fe200078e7805 */
[----:B------:R-:W-:Y:S01]  /*06b0*/  IMAD.IADD R6, R18, 0x1, -R0 ;  /* 0x0000000112067824 */ /* 0x000fe200078e0a00 */
[----:B------:R-:W-:-:S02]  /*06c0*/  LEA.HI R0, R12, R18, RZ, 0x1 ;  /* 0x000000120c007211 */ /* 0x000fc400078f08ff */
[----:B------:R-:W-:Y:S01]  /*06d0*/  LOP3.LUT P4, RZ, R4, 0x4, RZ, 0xc0, !PT ;  /* 0x0000000404ff7812 */ /* 0x000fe2000788c0ff */
[----:B------:R-:W-:Y:S01]  /*06e0*/  IMAD R5, R6, 0x200, R2 ;  /* 0x0000020006057824 */ /* 0x000fe200078e0202 */
[----:B------:R-:W-:Y:S01]  /*06f0*/  LOP3.LUT R0, R0, 0x3ffffe, RZ, 0xc0, !PT ;  /* 0x003ffffe00007812 */ /* 0x000fe200078ec0ff */
[C---:B------:R-:W-:Y:S01]  /*0700*/  IMAD.SHL.U32 R2, R4.reuse, 0x40, RZ ;  /* 0x0000004004027824 */ /* 0x040fe200078e00ff */
[----:B------:R-:W-:Y:S01]  /*0710*/  LOP3.LUT P3, RZ, R4, 0x2, RZ, 0xc0, !PT ;  /* 0x0000000204ff7812 */ /* 0x000fe2000786c0ff */
[----:B------:R-:W-:Y:S01]  /*0720*/  IMAD.IADD R10, R5, 0x1, R8 ;  /* 0x00000001050a7824 */ /* 0x000fe200078e0208 */
[----:B------:R-:W-:Y:S01]  /*0730*/  LOP3.LUT R7, R7, 0x38, RZ, 0xc0, !PT ;  /* 0x0000003807077812 */ /* 0x000fe200078ec0ff */
[----:B------:R-:W-:Y:S01]  /*0740*/  IMAD.IADD R0, R18, 0x1, -R0 ;  /* 0x0000000112007824 */ /* 0x000fe200078e0a00 */
[----:B------:R-:W-:Y:S02]  /*0750*/  LOP3.LUT R2, R2, 0x1c0, RZ, 0xc0, !PT ;  /* 0x000001c002027812 */ /* 0x000fe400078ec0ff */
[----:B------:R-:W-:Y:S01]  /*0760*/  LOP3.LUT R226, R226, 0xfffffe00, RZ, 0xc0, !PT ;  /* 0xfffffe00e2e27812 */ /* 0x000fe200078ec0ff */
[----:B------:R-:W-:Y:S01]  /*0770*/  IMAD R232, R0, 0x200, R232 ;  /* 0x0000020000e87824 */ /* 0x000fe200078e02e8 */
[----:B------:R-:W-:-:S02]  /*0780*/  SHF.R.U32.HI R4, RZ, 0x3, R2 ;  /* 0x00000003ff047819 */ /* 0x000fc40000011602 */
[----:B------:R-:W-:Y:S02]  /*0790*/  SHF.R.S32.HI R5, RZ, 0x1f, R17 ;  /* 0x0000001fff057819 */ /* 0x000fe40000011411 */
[CC--:B------:R-:W-:Y:S02]  /*07a0*/  LOP3.LUT R0, R4.reuse, R2.reuse, R7, 0x1e, !PT ;  /* 0x0000000204007212 */ /* 0x0c0fe400078e1e07 */
[C---:B------:R-:W-:Y:S02]  /*07b0*/  LOP3.LUT R8, R4.reuse, R2, R9, 0x1e, !PT ;  /* 0x0000000204087212 */ /* 0x040fe400078e1e09 */
[----:B------:R-:W-:Y:S01]  /*07c0*/  LOP3.LUT R7, R4, R15, R2, 0x1e, !PT ;  /* 0x0000000f04077212 */ /* 0x000fe200078e1e02 */
[----:B------:R-:W-:Y:S01]  /*07d0*/  IMAD R2, R11, 0x1000, R226 ;  /* 0x000010000b027824 */ /* 0x000fe200078e02e2 */
[----:B------:R-:W-:Y:S02]  /*07e0*/  LEA.HI R5, R5, R17, RZ, 0x2 ;  /* 0x0000001105057211 */ /* 0x000fe400078f10ff */
[----:B------:R-:W-:Y:S01]  /*07f0*/  SEL R225, R224, 0xffffffe0, !P0 ;  /* 0xffffffe0e0e17807 */ /* 0x000fe20004000000 */
[----:B------:R-:W-:Y:S01]  /*0800*/  IMAD.IADD R233, R2, 0x1, R0 ;  /* 0x0000000102e97824 */ /* 0x000fe200078e0200 */
[----:B------:R-:W-:Y:S01]  /*0810*/  SHF.R.S32.HI R4, RZ, 0x2, R5 ;  /* 0x00000002ff047819 */ /* 0x000fe20000011405 */
[----:B------:R-:W-:Y:S01]  /*0820*/  IMAD.U32 R0, RZ, RZ, UR5 ;  /* 0x00000005ff007e24 */ /* 0x000fe2000f8e00ff */
[----:B------:R-:W-:Y:S01]  /*0830*/  USHF.R.S32.HI UR5, URZ, 0x1f, UR49 ;  /* 0x0000001f3f057899 */ /* 0x000fe20008011431 */
[----:B------:R-:W-:Y:S01]  /*0840*/  IMAD.U32 R0, RZ, RZ, UR6 ;  /* 0x00000006ff007e24 */ /* 0x000fe2000f8e00ff */
[C---:B------:R-:W-:Y:S01]  /*0850*/  SEL R231, R227.reuse, 0xffffffc0, !P0 ;  /* 0xffffffc0e3e77807 */ /* 0x040fe20004000000 */
[C---:B------:R-:W-:Y:S01]  /*0860*/  IMAD R4, R6.reuse, 0x10, R4 ;  /* 0x0000001006047824 */ /* 0x040fe200078e0204 */
[----:B------:R-:W-:Y:S01]  /*0870*/  SEL R227, R227, 0xffffffc0, !P4 ;  /* 0xffffffc0e3e37807 */ /* 0x000fe20006000000 */
[----:B------:R-:W-:Y:S01]  /*0880*/  IMAD R2, R6, 0x400, R226 ;  /* 0x0000040006027824 */ /* 0x000fe200078e02e2 */
[----:B------:R-:W-:Y:S01]  /*0890*/  LEA R6, R10, UR4, 0x1 ;  /* 0x000000040a067c11 */ /* 0x000fe2000f8e08ff */
[----:B------:R-:W-:Y:S01]  /*08a0*/  IMAD.U32 R0, RZ, RZ, UR5 ;  /* 0x00000005ff007e24 */ /* 0x000fe2000f8e00ff */
[----:B------:R-:W-:Y:S01]  /*08b0*/  UIADD3 UR5, UR4, 0x14000, URZ ;  /* 0x0001400004057890 */ /* 0x000fe2000fffe03f */
[----:B------:R1:W-:Y:S01]  /*08c0*/  STL [R1+0x24], R4 ;  /* 0x0000240401007387 */ /* 0x0003e20000100800 */
[----:B------:R-:W-:Y:S01]  /*08d0*/  IMAD.U32 R0, RZ, RZ, UR6 ;  /* 0x00000006ff007e24 */ /* 0x000fe2000f8e00ff */
[----:B------:R-:W-:Y:S01]  /*08e0*/  SEL R0, R224, 0xffffffe0, !P5 ;  /* 0xffffffe0e0007807 */ /* 0x000fe20006800000 */
[----:B------:R-:W-:Y:S01]  /*08f0*/  IMAD.U32 R5, RZ, RZ, UR8 ;  /* 0x00000008ff057e24 */ /* 0x000fe2000f8e00ff */
[----:B------:R-:W-:Y:S01]  /*0900*/  STL [R1+0x10], R6 ;  /* 0x0000100601007387 */ /* 0x000fe20000100800 */
[----:B------:R-:W-:Y:S01]  /*0910*/  LEA R230, R234, UR5, 0x1 ;  /* 0x00000005eae67c11 */ /* 0x000fe2000f8e08ff */
[----:B------:R-:W-:Y:S01]  /*0920*/  IMAD.U32 R5, RZ, RZ, UR7 ;  /* 0x00000007ff057e24 */ /* 0x000fe2000f8e00ff */
[----:B------:R-:W-:Y:S01]  /*0930*/  LEA R232, R232, UR5, 0x1 ;  /* 0x00000005e8e87c11 */ /* 0x000fe2000f8e08ff */
[----:B------:R-:W-:Y:S01]  /*0940*/  VIADD R5, R6, 0x10 ;  /* 0x0000001006057836 */ /* 0x000fe20000000000 */
[----:B------:R-:W-:Y:S01]  /*0950*/  SEL R224, R224, 0xffffffe0, !P3 ;  /* 0xffffffe0e0e07807 */ /* 0x000fe20005800000 */
[----:B------:R-:W-:Y:S01]  /*0960*/  IMAD.IADD R229, R230, 0x1, R0 ;  /* 0x00000001e6e57824 */ /* 0x000fe200078e0200 */
[----:B------:R-:W-:Y:S01]  /*0970*/  LEA R3, R3, UR4, 0x1 ;  /* 0x0000000403037c11 */ /* 0x000fe2000f8e08ff */
[----:B------:R-:W-:Y:S01]  /*0980*/  @P2 VIADD R5, R6, 0xfffffff0 ;  /* 0xfffffff006052836 */ /* 0x000fe20000000000 */
[----:B------:R-:W-:Y:S01]  /*0990*/  UIADD3 UR6, UR4, 0x10000, URZ ;  /* 0x0001000004067890 */ /* 0x000fe2000fffe03f */
[----:B------:R-:W-:Y:S01]  /*09a0*/  IMAD.IADD R2, R2, 0x1, R8 ;  /* 0x0000000102027824 */ /* 0x000fe200078e0208 */
[----:B------:R-:W-:Y:S01]  /*09b0*/  LOP3.LUT R226, R7, R226, RZ, 0xfc, !PT ;  /* 0x000000e207e27212 */ /* 0x000fe200078efcff */
[C---:B------:R-:W-:Y:S01]  /*09c0*/  VIADD R235, R232.reuse, 0x20 ;  /* 0x00000020e8eb7836 */ /* 0x040fe20000000000 */
[----:B------:R-:W-:Y:S01]  /*09d0*/  LEA R237, R237, UR4, 0x1 ;  /* 0x00000004eded7c11 */ /* 0x000fe2000f8e08ff */
[----:B------:R-:W-:Y:S01]  /*09e0*/  @P6 VIADD R235, R232, 0xffffffe0 ;  /* 0xffffffe0e8eb6836 */ /* 0x000fe20000000000 */
[----:B------:R-:W-:Y:S01]  /*09f0*/  LEA R2, R2, UR4, 0x1 ;  /* 0x0000000402027c11 */ /* 0x000fe2000f8e08ff */
[--C-:B------:R-:W-:Y:S01]  /*0a00*/  IMAD.IADD R230, R230, 0x1, R231.reuse ;  /* 0x00000001e6e67824 */ /* 0x100fe200078e02e7 */
[----:B------:R-:W-:Y:S01]  /*0a10*/  LEA R226, R226, UR6, 0x1 ;  /* 0x00000006e2e27c11 */ /* 0x000fe2000f8e08ff */
[----:B------:R-:W-:Y:S01]  /*0a20*/  IMAD.IADD R231, R229, 0x1, R231 ;  /* 0x00000001e5e77824 */ /* 0x000fe200078e02e7 */
[----:B------:R-:W-:Y:S01]  /*0a30*/  ULDC.64 UR6, c[0x0][0x208] ;  /* 0x0000820000067ab9 */ /* 0x000fe20000000a00 */
[----:B------:R-:W-:-:S02]  /*0a40*/  IMAD.IADD R224, R2, 0x1, R224 ;  /* 0x0000000102e07824 */ /* 0x000fc400078e02e0 */
[----:B-1----:R-:W-:Y:S02]  /*0a50*/  IMAD.MOV.U32 R4, RZ, RZ, 0x1c0 ;  /* 0x000001c0ff047424 */ /* 0x002fe400078e00ff */
[----:B------:R-:W-:Y:S02]  /*0a60*/  IMAD.IADD R228, R2, 0x1, R227 ;  /* 0x0000000102e47824 */ /* 0x000fe400078e02e3 */
        /* <DEDUP_REMOVED lines=9> */
.L_x_184:
        /* <DEDUP_REMOVED lines=16> */
[----:B------:R-:W-:Y:S01]  /*0c00*/  IMAD.U32 R4, RZ, RZ, UR8 ;  /* 0x00000008ff047e24 */ /* 0x000fe2000f8e00ff */
        /* <DEDUP_REMOVED lines=50> */
.L_x_152:
        /* <DEDUP_REMOVED lines=29> */
[----:B------:R-:W-:Y:S02]  /*1100*/  UIMAD.WIDE UR8, UR33, UR61, URZ ;  /* 0x0000003d210872a5 */ /* 0x000fe4000f8e023f */
[----:B------:R-:W-:Y:S02]  /*1110*/  UIMAD UR19, UR16, UR29, URZ ;  /* 0x0000001d101372a4 */ /* 0x000fe4000f8e023f */
[----:B--2---:R-:W-:Y:S02]  /*1120*/  UIMAD.WIDE.U32 UR24, UR12, UR10, URZ ;  /* 0x0000000a0c1872a5 */ /* 0x004fe4000f8e003f */
[----:B------:R-:W-:-:S02]  /*1130*/  USHF.L.U64.HI UR17, UR49, 0x7, UR59 ;  /* 0x0000000731117899 */ /* 0x000fc4000801023b */
        /* <DEDUP_REMOVED lines=17> */
[----:B------:R-:W-:Y:S02]  /*1250*/  UIADD3 UR38, UR15, UR30, URZ ;  /* 0x0000001e0f267290 */ /* 0x000fe4000fffe03f */
[----:B------:R-:W-:Y:S02]  /*1260*/  UIMAD.WIDE.U32 UR14, UR8, UR10, URZ ;  /* 0x0000000a080e72a5 */ /* 0x000fe4000f8e003f */
[----:B------:R-:W-:Y:S02]  /*1270*/  UIMAD UR12, UR9, UR10, URZ ;  /* 0x0000000a090c72a4 */ /* 0x000fe4000f8e023f */
[----:B------:R-:W-:Y:S02]  /*1280*/  UIADD3 UR5, UR11, UR5, URZ ;  /* 0x000000050b057290 */ /* 0x000fe4000fffe03f */
[----:B------:R-:W-:-:S02]  /*1290*/  @UP1 UIADD3 UR38, UR13, UR19, URZ ;  /* 0x000000130d261290 */ /* 0x000fc4000fffe03f */
[----:B------:R-:W-:Y:S02]  /*12a0*/  UIMAD.WIDE.U32 UR10, UR8, UR16, URZ ;  /* 0x00000010080a72a5 */ /* 0x000fe4000f8e003f */
[----:B------:R-:W-:Y:S01]  /*12b0*/  ULOP3.LUT UR13, UR25, 0xffffffc0, URZ, 0xc0, !UPT ;  /* 0xffffffc0190d7892 */ /* 0x000fe2000f8ec03f */
[--C-:B-1----:R-:W-:Y:S01]  /*12c0*/  IMAD.MOV R0, RZ, RZ, -R5.reuse ;  /* 0x000000ffff007224 */ /* 0x102fe200078e0a05 */
[----:B------:R-:W-:Y:S01]  /*12d0*/  UIMAD UR5, UR8, UR5, UR12 ;  /* 0x00000005080572a4 */ /* 0x000fe2000f8e020c */
[----:B------:R-:W-:Y:S01]  /*12e0*/  IMAD.MOV.U32 R4, RZ, RZ, RZ ;  /* 0x000000ffff047224 */ /* 0x000fe200078e00ff */
[----:B------:R-:W-:Y:S01]  /*12f0*/  USEL UR57, UR14, UR10, !UP1 ;  /* 0x0000000a0e397287 */ /* 0x000fe2000c800000 */
[----:B------:R-:W-:Y:S01]  /*1300*/  IMAD R0, R0, R7, RZ ;  /* 0x0000000700007224 */ /* 0x000fe200078e02ff */
[----:B------:R-:W-:Y:S02]  /*1310*/  UIADD3 UR14, UR13, -0x40, URZ ;  /* 0xffffffc00d0e7890 */ /* 0x000fe4000fffe03f */
[----:B------:R-:W-:Y:S01]  /*1320*/  UISETP.NE.AND UP0, UPT, UR27, -0x1, UPT ;  /* 0xffffffff1b00788c */ /* 0x000fe2000bf05270 */
[----:B------:R-:W-:Y:S01]  /*1330*/  IMAD.HI.U32 R0, R5, R0, R4 ;  /* 0x0000000005007227 */ /* 0x000fe200078e0004 */
[----:B------:R-:W-:Y:S01]  /*1340*/  MOV R4, R6 ;  /* 0x0000000600047202 */ /* 0x000fe20000000f00 */
[----:B------:R-:W-:-:S02]  /*1350*/  USEL UR17, UR17, URZ, UP2 ;  /* 0x0000003f11117287 */ /* 0x000fc40009000000 */
[----:B------:R-:W-:Y:S01]  /*1360*/  UIADD3 UR51, UR15, UR5, URZ ;  /* 0x000000050f337290 */ /* 0x000fe2000fffe03f */
[----:B------:R-:W-:Y:S01]  /*1370*/  PLOP3.LUT P2, PT, PT, PT, UP0, 0x40, 0x0 ;  /* 0x000000000000781c */ /* 0x000fe20003f4e808 */
[----:B------:R-:W-:Y:S01]  /*1380*/  IMAD.HI.U32 R0, R0, R4, RZ ;  /* 0x0000000400007227 */ /* 0x000fe200078e00ff */
[----:B------:R-:W-:Y:S02]  /*1390*/  UIADD3 UR5, UP2, UR14, UR31, URZ ;  /* 0x0000001f0e057290 */ /* 0x000fe4000ff5e03f */
[----:B------:R-:W-:Y:S01]  /*13a0*/  USHF.R.S32.HI UR43, URZ, 0x1f, UR14 ;  /* 0x0000001f3f2b7899 */ /* 0x000fe2000801140e */
[----:B------:R-:W-:Y:S01]  /*13b0*/  IMAD.MOV R5, RZ, RZ, -R0 ;  /* 0x000000ffff057224 */ /* 0x000fe200078e0a00 */
[----:B------:R-:W-:Y:S01]  /*13c0*/  ULDC UR42, c[0x0][0x2c4] ;  /* 0x0000b100002a7ab9 */ /* 0x000fe20000000800 */
[----:B------:R-:W-:Y:S02]  /*13d0*/  UIMAD UR12, UR9, UR16, URZ ;  /* 0x00000010090c72a4 */ /* 0x000fe4000f8e023f */
[----:B------:R-:W-:Y:S01]  /*13e0*/  IMAD R4, R7, R5, R4 ;  /* 0x0000000507047224 */ /* 0x000fe200078e0204 */
[----:B------:R-:W-:-:S02]  /*13f0*/  UIMAD UR9, UR9, UR5, URZ ;  /* 0x00000005090972a4 */ /* 0x000fc4000f8e023f */
[----:B------:R-:W-:Y:S02]  /*1400*/  UIMAD.WIDE.U32 UR18, UR8, UR5, URZ ;  /* 0x00000005081272a5 */ /* 0x000fe4000f8e003f */
[----:B------:R-:W-:Y:S01]  /*1410*/  ISETP.GT.U32.AND P0, PT, R7, R4, PT ;  /* 0x000000040700720c */ /* 0x000fe20003f04070 */
[----:B------:R-:W-:Y:S02]  /*1420*/  UIADD3.X UR10, UR43, UR17, URZ, UP2, !UPT ;  /* 0x000000112b0a7290 */ /* 0x000fe400097fe43f */
[----:B------:R-:W-:Y:S01]  /*1430*/  @UP3 UIMAD UR5, UR49, UR42, URZ ;  /* 0x0000002a310532a4 */ /* 0x000fe2000f8e023f */
[----:B------:R-:W-:Y:S01]  /*1440*/  ULDC.U8 UR32, c[0x0][0x480] ;  /* 0x0001200000207ab9 */ /* 0x000fe20000000000 */
[----:B------:R-:W-:Y:S02]  /*1450*/  @UP0 UIADD3 UR22, UR21, UR27, URZ ;  /* 0x0000001b15160290 */ /* 0x000fe4000fffe03f */
[----:B------:R-:W-:Y:S02]  /*1460*/  @UP0 UIADD3 UR23, UR21, UR27, URZ ;  /* 0x0000001b15170290 */ /* 0x000fe4000fffe03f */
[----:B------:R-:W-:-:S02]  /*1470*/  UISETP.NE.AND UP4, UPT, UR32, URZ, UPT ;  /* 0x0000003f2000728c */ /* 0x000fc4000bf85270 */
[----:B------:R-:W-:Y:S02]  /*1480*/  UIMAD UR9, UR8, UR10, UR9 ;  /* 0x0000000a080972a4 */ /* 0x000fe4000f8e0209 */
[----:B------:R-:W-:Y:S01]  /*1490*/  @!P0 IMAD.IADD R4, R4, 0x1, -R7 ;  /* 0x0000000104048824 */ /* 0x000fe200078e0a07 */
[----:B------:R-:W-:Y:S01]  /*14a0*/  @!P0 IADD3 R0, R0, 0x1, RZ ;  /* 0x0000000100008810 */ /* 0x000fe20007ffe0ff */
[----:B------:R-:W-:Y:S01]  /*14b0*/  UIMAD UR52, UR56, UR33, URZ ;  /* 0x00000021383472a4 */ /* 0x000fe2000f8e023f */
[----:B------:R-:W-:Y:S01]  /*14c0*/  PLOP3.LUT P0, PT, PT, PT, UP0, 0x40, 0x0 ;  /* 0x000000000000781c */ /* 0x000fe20003f0e808 */
[----:B------:R-:W-:Y:S01]  /*14d0*/  @UP3 USEL UR8, UR5, UR16, !UP1 ;  /* 0x0000001005083287 */ /* 0x000fe2000c800000 */
[----:B------:R-:W-:Y:S01]  /*14e0*/  ISETP.GE.U32.AND P1, PT, R4, R7, PT ;  /* 0x000000070400720c */ /* 0x000fe20003f26070 */
[----:B------:R-:W-:Y:S01]  /*14f0*/  @UP0 ULDC.64 UR36, c[0x0][0x248] ;  /* 0x0000920000240ab9 */ /* 0x000fe20000000a00 */
[----:B------:R-:W-:Y:S01]  /*1500*/  LOP3.LUT R4, R8, UR56, RZ, 0x3c, !PT ;  /* 0x0000003808047c12 */ /* 0x000fe2000f8e3cff */
[----:B------:R-:W-:Y:S01]  /*1510*/  @UP0 ULDC.64 UR32, c[0x0][0x250] ;  /* 0x0000940000200ab9 */ /* 0x000fe20000000a00 */
[----:B------:R-:W-:-:S02]  /*1520*/  @UP1 UIADD3 UR51, UR11, UR12, URZ ;  /* 0x0000000c0b331290 */ /* 0x000fc4000fffe03f */
[----:B------:R-:W-:Y:S01]  /*1530*/  ISETP.GE.AND P3, PT, R4, RZ, PT ;  /* 0x000000ff0400720c */ /* 0x000fe20003f66270 */
[----:B------:R-:W-:Y:S01]  /*1540*/  @UP3 ULDC UR5, c[0x0][0x2e4] ;  /* 0x0000b90000053ab9 */ /* 0x000fe20000000800 */
[----:B------:R-:W-:Y:S02]  /*1550*/  @UP0 UIMAD.WIDE.U32 UR12, UR22, UR36, URZ ;  /* 0x00000024160c02a5 */ /* 0x000fe4000f8e003f */
[----:B------:R-:W-:Y:S02]  /*1560*/  @UP0 UIMAD.WIDE.U32 UR10, UR23, UR32, URZ ;  /* 0x00000020170a02a5 */ /* 0x000fe4000f8e003f */
[----:B------:R-:W-:Y:S01]  /*1570*/  USEL UR54, UR24, URZ, UP4 ;  /* 0x0000003f18367287 */ /* 0x000fe2000a000000 */
[----:B------:R-:W-:Y:S01]  /*1580*/  @P1 VIADD R0, R0, 0x1 ;  /* 0x0000000100001836 */ /* 0x000fe20000000000 */
[----:B------:R-:W-:Y:S01]  /*1590*/  @UP3 UIMAD UR24, UR56, UR5, UR8 ;  /* 0x00000005381832a4 */ /* 0x000fe2000f8e0208 */
[----:B------:R-:W-:Y:S01]  /*15a0*/  PLOP3.LUT P1, PT, PT, PT, UP3, 0x80, 0x0 ;  /* 0x000000000000781c */ /* 0x000fe20003f2f038 */
[----:B------:R-:W-:Y:S01]  /*15b0*/  @!UP3 UIMAD UR5, UR49, UR61, UR56 ;  /* 0x0000003d3105b2a4 */ /* 0x000fe2000f8e0238 */
[----:B------:R-:W-:Y:S01]  /*15c0*/  IMAD.MOV.U32 R23, RZ, RZ, R0 ;  /* 0x000000ffff177224 */ /* 0x000fe200078e0000 */
[----:B------:R-:W-:-:S02]  /*15d0*/  @UP0 UIMAD UR17, UR22, UR37, URZ ;  /* 0x00000025161102a4 */ /* 0x000fc4000f8e023f */
[----:B------:R-:W-:Y:S02]  /*15e0*/  @UP0 UIMAD UR15, UR23, UR33, URZ ;  /* 0x00000021170f02a4 */ /* 0x000fe4000f8e023f */
[----:B------:R-:W-:Y:S01]  /*15f0*/  USHF.R.S32.HI UR50, URZ, 0x6, UR25 ;  /* 0x000000063f327899 */ /* 0x000fe20008011419 */
[----:B------:R-:W-:Y:S01]  /*1600*/  @!P3 IADD3 R23, -R23, RZ, RZ ;  /* 0x000000ff1717b210 */ /* 0x000fe20007ffe1ff */
[----:B------:R-:W-:Y:S01]  /*1610*/  USEL UR53, UR40, URZ, UP4 ;  /* 0x0000003f28357287 */ /* 0x000fe2000a000000 */
[----:B------:R-:W-:Y:S01]  /*1620*/  @!P4 LOP3.LUT R23, RZ, R8, RZ, 0x33, !PT ;  /* 0x00000008ff17c212 */ /* 0x000fe200078e33ff */
[----:B------:R-:W-:Y:S02]  /*1630*/  @!UP3 UIMAD UR24, UR5, UR42, URZ ;  /* 0x0000002a0518b2a4 */ /* 0x000fe4000f8e023f */
[----:B------:R-:W-:Y:S02]  /*1640*/  @!UP1 UIADD3 UR39, UR45, UR35, URZ ;  /* 0x000000232d279290 */ /* 0x000fe4000fffe03f */
[----:B------:R-:W-:-:S02]  /*1650*/  USHF.R.S32.HI UR55, URZ, 0x1f, UR52 ;  /* 0x0000001f3f377899 */ /* 0x000fc40008011434 */
[----:B------:R-:W-:Y:S02]  /*1660*/  @UP0 UIADD3 UR41, UR11, UR15, URZ ;  /* 0x0000000f0b290290 */ /* 0x000fe4000fffe03f */
        /* <DEDUP_REMOVED lines=17> */
.L_x_154:
        /* <DEDUP_REMOVED lines=13> */
.L_x_155:
        /* <DEDUP_REMOVED lines=11> */
.L_x_156:
[----:B------:R-:W-:-:S04]  /*1900*/  UIMAD UR5, UR49, UR61, UR56 ;  /* 0x0000003d310572a4 */ /* 0x000fc8000f8e0238 */
[----:B------:R-:W-:-:S12]  /*1910*/  UIMAD UR5, UR5, UR60, URZ ;  /* 0x0000003c050572a4 */ /* 0x000fd8000f8e023f */
.L_x_157:
[----:B------:R-:W2:Y:S01]  /*1920*/  LDL R5, [R1+0x28] ;  /* 0x0000280001057983 */ /* 0x000ea20000100800 */
[----:B------:R-:W-:Y:S01]  /*1930*/  ULDC UR8, c[0x0][0x2dc] ;  /* 0x0000b70000087ab9 */ /* 0x000fe20000000800 */
[----:B------:R-:W-:Y:S01]  /*1940*/  UIADD3 UR15, UR14, UR5, URZ ;  /* 0x000000050e0f7290 */ /* 0x000fe2000fffe03f */
[----:B------:R-:W1:Y:S01]  /*1950*/  LDC.64 R8, c[0x0][0x420] ;  /* 0x00010800ff087b82 */ /* 0x000e620000000a00 */
[----:B------:R-:W3:Y:S01]  /*1960*/  S2R R0, SR_TID.X ;  /* 0x0000000000007919 */ /* 0x000ee20000002100 */
[----:B------:R-:W-:Y:S01]  /*1970*/  UIMAD UR9, UR8, UR61, URZ ;  /* 0x0000003d080972a4 */ /* 0x000fe2000f8e023f */
[----:B------:R-:W-:Y:S01]  /*1980*/  BSSY B1, `(.L_x_153) ;  /* 0x0000685000017945 */ /* 0x000fe20003800000 */
[----:B------:R-:W-:Y:S01]  /*1990*/  UIADD3 UR35, -UR20, UR34, UR26 ;  /* 0x0000002214237290 */ /* 0x000fe2000fffe11a */
[----:B------:R-:W4:Y:S01]  /*19a0*/  S2R R4, SR_TID.X ;  /* 0x0000000000047919 */ /* 0x000f220000002100 */
[----:B------:R-:W-:Y:S01]  /*19b0*/  USHF.L.U32 UR5, UR9, 0x6, URZ ;  /* 0x0000000609057899 */ /* 0x000fe2000800063f */
[----:B------:R-:W-:Y:S01]  /*19c0*/  ULDC.64 UR12, c[0x0][0x400] ;  /* 0x00010000000c7ab9 */ /* 0x000fe20000000a00 */
[----:B------:R-:W5:Y:S02]  /*19d0*/  S2R R40, SR_TID.X ;  /* 0x0000000000287919 */ /* 0x000f640000002100 */
[----:B------:R-:W-:-:S02]  /*19e0*/  UIADD3 UR10, UP2, UP1, UR18, UR5, UR52 ;  /* 0x00000005120a7290 */ /* 0x000fc4000f95e034 */
[----:B------:R-:W-:Y:S01]  /*19f0*/  USHF.R.S32.HI UR5, URZ, 0x1f, UR5 ;  /* 0x0000001f3f057899 */ /* 0x000fe20008011405 */
[----:B------:R-:W-:Y:S01]  /*1a00*/  ULDC UR60, c[0x0][0x398] ;  /* 0x0000e600003c7ab9 */ /* 0x000fe20000000800 */
[----:B------:R-:W-:Y:S02]  /*1a10*/  ULDC.64 UR46, c[0x0][0x478] ;  /* 0x00011e00002e7ab9 */ /* 0x000fe40000000a00 */
[----:B------:R-:W-:Y:S02]  /*1a20*/  UIADD3.X UR11, UR25, UR5, UR55, UP2, UP1 ;  /* 0x00000005190b7290 */ /* 0x000fe400097e2437 */
[----:B------:R-:W-:Y:S01]  /*1a30*/  UIADD3 UR5, UP2, UP1, UR54, UR10, UR57 ;  /* 0x0000000a36057290 */ /* 0x000fe2000f95e039 */
[----:B------:R-:W-:Y:S01]  /*1a40*/  ULDC UR45, c[0x0][0x2d0] ;  /* 0x0000b400002d7ab9 */ /* 0x000fe20000000800 */
[----:B------:R-:W-:Y:S02]  /*1a50*/  USHF.R.S32.HI UR61, URZ, 0x1f, UR56 ;  /* 0x0000001f3f3d7899 */ /* 0x000fe40008011438 */
[----:B------:R-:W-:-:S02]  /*1a60*/  UIADD3.X UR11, UR53, UR11, UR51, UP2, UP1 ;  /* 0x0000000b350b7290 */ /* 0x000fc400097e2433 */
[----:B------:R-:W-:Y:S01]  /*1a70*/  UIADD3 UR44, UR14, UR24, URZ ;  /* 0x000000180e2c7290 */ /* 0x000fe2000fffe03f */
[----:B------:R-:W-:Y:S02]  /*1a80*/  ULDC.64 UR30, c[0x0][0x258] ;  /* 0x00009600001e7ab9 */ /* 0x000fe40000000a00 */
[----:B------:R-:W-:Y:S01]  /*1a90*/  ULDC.64 UR24, c[0x0][0x428] ;  /* 0x00010a0000187ab9 */ /* 0x000fe20000000a00 */
[----:B------:R-:W-:Y:S01]  /*1aa0*/  IMAD.U32 R34, RZ, RZ, UR30 ;  /* 0x0000001eff227e24 */ /* 0x000fe2000f8e00ff */
[----:B------:R-:W-:Y:S01]  /*1ab0*/  ULDC.64 UR54, c[0x0][0x2b0] ;  /* 0x0000ac0000367ab9 */ /* 0x000fe20000000a00 */
[----:B------:R-:W-:Y:S01]  /*1ac0*/  IMAD.U32 R29, RZ, RZ, UR24 ;  /* 0x00000018ff1d7e24 */ /* 0x000fe2000f8e00ff */
[----:B------:R-:W-:Y:S01]  /*1ad0*/  ULDC.64 UR18, c[0x0][0x210] ;  /* 0x0000840000127ab9 */ /* 0x000fe20000000a00 */
[----:B---3--:R-:W-:Y:S01]  /*1ae0*/  SHF.R.S32.HI R0, RZ, 0x1f, R0 ;  /* 0x0000001fff007819 */ /* 0x008fe20000011400 */
[----:B------:R-:W-:Y:S01]  /*1af0*/  ULDC.64 UR16, c[0x0][0x3e0] ;  /* 0x0000f80000107ab9 */ /* 0x000fe20000000a00 */
[----:B------:R-:W-:-:S02]  /*1b00*/  UIADD3 UR8, UR50, -0x1, URZ ;  /* 0xffffffff32087890 */ /* 0x000fc4000fffe03f */
        /* <DEDUP_REMOVED lines=19> */
[----:B------:R-:W-:-:S03]  /*1c40*/  UIADD3 UR5, UR35, -UR60, URZ ;  /* 0x8000003c23057290 */ /* 0x000fc6000fffe03f */
[----:B------:R-:W-:Y:S01]  /*1c50*/  LEA.HI.X.SX32 R0, R0, UR11, 0x1, P0 ;  /* 0x0000000b00007c11 */ /* 0x000fe200080f0eff */
[----:B------:R-:W-:Y:S01]  /*1c60*/  UIMAD.WIDE UR10, UR15, 0x4, UR46 ;  /* 0x000000040f0a78a5 */ /* 0x000fe2000f8e022e */
[----:B------:R-:W-:Y:S01]  /*1c70*/  LEA R238, P0, R5, UR12, 0x2 ;  /* 0x0000000c05ee7c11 */ /* 0x000fe2000f8010ff */
[----:B------:R-:W-:-:S03]  /*1c80*/  USHF.R.S32.HI UR15, URZ, 0x1f, UR5 ;  /* 0x0000001f3f0f7899 */ /* 0x000fc60008011405 */
        /* <DEDUP_REMOVED lines=35> */
[-C--:B------:R-:W-:Y:S01]  /*1ec0*/  IMAD R6, R39, R8.reuse, RZ ;  /* 0x0000000827067224 */ /* 0x080fe200078e02ff */
[----:B------:R-:W-:Y:S01]  /*1ed0*/  UMOV UR12, UR10 ;  /* 0x0000000a000c7c82 */ /* 0x000fe20008000000 */
        /* <DEDUP_REMOVED lines=32> */
.L_x_159:
        /* <DEDUP_REMOVED lines=20> */
.L_x_160:
        /* <DEDUP_REMOVED lines=30> */
.L_x_162:
[----:B------:R-:W-:Y:S05]  /*2400*/  BSYNC B0 ;  /* 0x0000000000007941 */ /* 0x000fea0003800000 */
.L_x_161:
        /* <DEDUP_REMOVED lines=29> */
.L_x_158:
        /* <DEDUP_REMOVED lines=71> */
.L_x_165:
[----:B------:R-:W-:Y:S05]  /*2a50*/  BSYNC B0 ;  /* 0x0000000000007941 */ /* 0x000fea0003800000 */
.L_x_164:
        /* <DEDUP_REMOVED lines=22> */
[----:B------:R3:W-:Y:S02]  /*2bc0*/  @P3 STS.128 [R237+0x8000], RZ ;  /* 0x008000ffed003388 */ /* 0x0007e40000000c00 */
        /* <DEDUP_REMOVED lines=30> */
.L_x_167:
[----:B------:R-:W-:Y:S05]  /*2db0*/  BSYNC B0 ;  /* 0x0000000000007941 */ /* 0x000fea0003800000 */
.L_x_166:
        /* <DEDUP_REMOVED lines=44> */
.L_x_169:
[----:B------:R-:W-:Y:S05]  /*3080*/  BSYNC B0 ;  /* 0x0000000000007941 */ /* 0x000fea0003800000 */
.L_x_168:
        /* <DEDUP_REMOVED lines=39> */
.L_x_171:
[----:B------:R-:W-:Y:S05]  /*3300*/  BSYNC B0 ;  /* 0x0000000000007941 */ /* 0x000fea0003800000 */
.L_x_170:
        /* <DEDUP_REMOVED lines=42> */
.L_x_173:
[----:B------:R-:W-:Y:S05]  /*35b0*/  BSYNC B0 ;  /* 0x0000000000007941 */ /* 0x000fea0003800000 */
.L_x_172:
        /* <DEDUP_REMOVED lines=61> */
.L_x_175:
[----:B------:R-:W-:Y:S05]  /*3990*/  BSYNC B0 ;  /* 0x0000000000007941 */ /* 0x000fea0003800000 */
.L_x_174:
[----:B------:R-:W0:Y:S01]  /*39a0*/  LDGDEPBAR ;  /* 0x00000000000079af */ /* 0x000e220000000000 */
[----:B------:R-:W-:Y:S01]  /*39b0*/  ULDC.64 UR18, c[0x0][0x3c8] ;  /* 0x0000f20000127ab9 */ /* 0x000fe20000000a00 */
[----:B------:R-:W-:Y:S02]  /*39c0*/  USHF.R.S32.HI UR13, URZ, 0x1f, UR56 ;  /* 0x0000001f3f0d7899 */ /* 0x000fe40008011438 */
[----:B------:R-:W-:Y:S01]  /*39d0*/  UISETP.NE.U32.AND UP1, UPT, UR18, URZ, UPT ;  /* 0x0000003f1200728c */ /* 0x000fe2000bf25070 */
[----:B------:R-:W-:Y:S01]  /*39e0*/  LEA.HI R0, R41, R40, RZ, 0x7 ;  /* 0x0000002829007211 */ /* 0x000fe200078f38ff */
[----:B-12---:R-:W-:Y:S01]  /*39f0*/  IMAD.MOV.U32 R9, RZ, RZ, 0x20 ;  /* 0x00000020ff097424 */ /* 0x006fe200078e00ff */
[C---:B------:R-:W-:Y:S01]  /*3a00*/  LOP3.LUT P2, RZ, R37.reuse, 0x4, RZ, 0xc0, !PT ;  /* 0x0000000425ff7812 */ /* 0x040fe2000784c0ff */
[----:B------:R-:W-:Y:S01]  /*3a10*/  UISETP.NE.AND.EX UP1, UPT, UR19, URZ, UPT, UP1 ;  /* 0x0000003f1300728c */ /* 0x000fe2000bf25310 */
[----:B------:R-:W-:Y:S01]  /*3a20*/  IMAD.MOV.U32 R192, RZ, RZ, 0x40 ;  /* 0x00000040ffc07424 */ /* 0x000fe200078e00ff */
[----:B------:R-:W-:Y:S01]  /*3a30*/  LOP3.LUT P1, RZ, R37, 0x2, RZ, 0xc0, !PT ;  /* 0x0000000225ff7812 */ /* 0x000fe2000782c0ff */
[----:B------:R-:W-:Y:S01]  /*3a40*/  VIADD R8, R45, 0x1 ;  /* 0x000000012d087836 */ /* 0x000fe20000000000 */
[----:B------:R-:W-:Y:S01]  /*3a50*/  LEA R180, R234, UR4, 0x1 ;  /* 0x00000004eab47c11 */ /* 0x000fe2000f8e08ff */
[----:B---3--:R-:W-:Y:S01]  /*3a60*/  IMAD.U32 R6, RZ, RZ, UR34 ;  /* 0x00000022ff067e24 */ /* 0x008fe2000f8e00ff */
[----:B------:R-:W-:-:S02]  /*3a70*/  PLOP3.LUT P0, PT, PT, PT, UP1, 0x80, 0x0 ;  /* 0x000000000000781c */ /* 0x000fc40003f0f018 */
[----:B------:R-:W-:Y:S02]  /*3a80*/  CS2R R126, SRZ ;  /* 0x00000000007e7805 */ /* 0x000fe4000001ff00 */
[----:B------:R-:W-:Y:S02]  /*3a90*/  CS2R R124, SRZ ;  /* 0x00000000007c7805 */ /* 0x000fe4000001ff00 */
[----:B------:R-:W-:Y:S02]  /*3aa0*/  CS2R R130, SRZ ;  /* 0x0000000000827805 */ /* 0x000fe4000001ff00 */
[----:B------:R-:W-:Y:S01]  /*3ab0*/  CS2R R128, SRZ ;  /* 0x0000000000807805 */ /* 0x000fe2000001ff00 */
        /* <DEDUP_REMOVED lines=9> */
[----:B------:R-:W-:Y:S01]  /*3b50*/  @UP1 UIADD3 UR5, UR17, UR5, URZ ;  /* 0x0000000511051290 */ /* 0x000fe2000fffe03f */
[----:B------:R-:W-:Y:S01]  /*3b60*/  SHF.R.S32.HI R0, RZ, 0x7, R0 ;  /* 0x00000007ff007819 */ /* 0x000fe20000011400 */
[----:B------:R-:W-:Y:S02]  /*3b70*/  UIADD3 UR13, UR4, 0x14000, URZ ;  /* 0x00014000040d7890 */ /* 0x000fe4000fffe03f */
[----:B------:R-:W-:Y:S01]  /*3b80*/  @UP1 ULEA.HI.X UR19, UR16, UR19, UR5, 0x2, UP0 ;  /* 0x0000001310131291 */ /* 0x000fe200080f1405 */
[----:B------:R-:W-:Y:S01]  /*3b90*/  IMAD.U32 R4, RZ, RZ, UR18 ;  /* 0x00000012ff047e24 */ /* 0x000fe2000f8e00ff */
[----:B------:R-:W-:Y:S01]  /*3ba0*/  SEL R9, R9, 0xffffffe0, !P1 ;  /* 0xffffffe009097807 */ /* 0x000fe20004800000 */
[----:B------:R-:W-:Y:S01]  /*3bb0*/  @UP1 ULDC UR5, c[0x0][0x2e8] ;  /* 0x0000ba0000051ab9 */ /* 0x000fe20000000800 */
[----:B------:R-:W-:Y:S01]  /*3bc0*/  IMAD.SHL.U32 R40, R40, 0x2, RZ ;  /* 0x0000000228287824 */ /* 0x000fe200078e00ff */
[----:B------:R-:W-:Y:S01]  /*3bd0*/  SEL R192, R192, 0xffffffc0, !P2 ;  /* 0xffffffc0c0c07807 */ /* 0x000fe20005000000 */
[----:B------:R-:W-:Y:S01]  /*3be0*/  IMAD.U32 R5, RZ, RZ, UR19 ;  /* 0x00000013ff057e24 */ /* 0x000fe2000f8e00ff */
[----:B------:R-:W-:-:S02]  /*3bf0*/  CS2R R122, SRZ ;  /* 0x00000000007a7805 */ /* 0x000fc4000001ff00 */
[----:B------:R-:W-:Y:S02]  /*3c00*/  CS2R R120, SRZ ;  /* 0x0000000000787805 */ /* 0x000fe4000001ff00 */
[----:B------:R-:W-:Y:S02]  /*3c10*/  CS2R R118, SRZ ;  /* 0x0000000000767805 */ /* 0x000fe4000001ff00 */
[----:B------:R-:W-:Y:S02]  /*3c20*/  CS2R R116, SRZ ;  /* 0x0000000000747805 */ /* 0x000fe4000001ff00 */
[----:B------:R-:W-:Y:S02]  /*3c30*/  CS2R R110, SRZ ;  /* 0x00000000006e7805 */ /* 0x000fe4000001ff00 */
[----:B------:R-:W-:Y:S01]  /*3c40*/  CS2R R108, SRZ ;  /* 0x00000000006c7805 */ /* 0x000fe2000001ff00 */
[----:B------:R1:W2:Y:S01]  /*3c50*/  @P0 LDG.E R5, desc[UR6][R4.64] ;  /* 0x0000000604050981 */ /* 0x0002a2000c1e1900 */
[----:B------:R-:W-:Y:S01]  /*3c60*/  LEA R10, R234, UR13, 0x1 ;  /* 0x0000000dea0a7c11 */ /* 0x000fe2000f8e08ff */
[----:B------:R-:W-:Y:S01]  /*3c70*/  IMAD.SHL.U32 R7, R0, 0x10, RZ ;  /* 0x0000001000077824 */ /* 0x000fe200078e00ff */
[----:B------:R-:W-:Y:S01]  /*3c80*/  UIADD3 UR19, UR34, 0x20, UR26 ;  /* 0x0000002022137890 */ /* 0x000fe2000fffe01a */
[----:B------:R-:W3:Y:S01]  /*3c90*/  LDSM.16.M88.4 R132, [R180+0x14000] ;  /* 0x01400000b484783b */ /* 0x000ee20000000200 */
[----:B------:R-:W-:-:S02]  /*3ca0*/  IADD3 R192, R9, R10, R192 ;  /* 0x0000000a09c07210 */ /* 0x000fc40007ffe0c0 */
[----:B------:R-:W-:Y:S02]  /*3cb0*/  CS2R R114, SRZ ;  /* 0x0000000000727805 */ /* 0x000fe4000001ff00 */
[----:B------:R-:W-:Y:S01]  /*3cc0*/  LOP3.LUT R7, R7, 0x6, R40, 0xf8, !PT ;  /* 0x0000000607077812 */ /* 0x000fe200078ef828 */
[----:B------:R-:W2:Y:S01]  /*3cd0*/  LDSM.16.M88.4 R148, [R180+0x15000] ;  /* 0x01500000b494783b */ /* 0x000ea20000000200 */
[----:B------:R-:W-:Y:S02]  /*3ce0*/  CS2R R112, SRZ ;  /* 0x0000000000707805 */ /* 0x000fe4000001ff00 */
[----:B------:R-:W-:Y:S02]  /*3cf0*/  CS2R R106, SRZ ;  /* 0x00000000006a7805 */ /* 0x000fe4000001ff00 */
[----:B------:R-:W-:Y:S01]  /*3d00*/  CS2R R104, SRZ ;  /* 0x0000000000687805 */ /* 0x000fe2000001ff00 */
[----:B------:R-:W2:Y:S01]  /*3d10*/  LDSM.16.M88.4 R164, [R180+0x16000] ;  /* 0x01600000b4a4783b */ /* 0x000ea20000000200 */
[----:B------:R-:W-:Y:S01]  /*3d20*/  VIADD R247, R7, UR26 ;  /* 0x0000001a07f77c36 */ /* 0x000fe20008000000 */
[----:B------:R-:W-:-:S02]  /*3d30*/  CS2R R102, SRZ ;  /* 0x0000000000667805 */ /* 0x000fc4000001ff00 */
[----:B------:R-:W-:Y:S01]  /*3d40*/  CS2R R100, SRZ ;  /* 0x0000000000647805 */ /* 0x000fe2000001ff00 */
[----:B------:R-:W2:Y:S01]  /*3d50*/  LDSM.16.M88.4 R160, [R192+0x1000] ;  /* 0x00100000c0a0783b */ /* 0x000ea20000000200 */
[C---:B------:R-:W-:Y:S01]  /*3d60*/  VIADD R248, R247.reuse, 0x1 ;  /* 0x00000001f7f87836 */ /* 0x040fe20000000000 */
[----:B------:R-:W-:Y:S01]  /*3d70*/  CS2R R38, SRZ ;  /* 0x0000000000267805 */ /* 0x000fe2000001ff00 */
[C---:B------:R-:W-:Y:S01]  /*3d80*/  VIADD R250, R247.reuse, 0x9 ;  /* 0x00000009f7fa7836 */ /* 0x040fe20000000000 */
[----:B------:R-:W2:Y:S01]  /*3d90*/  LDSM.16.M88.4 R176, [R192+0x2000] ;  /* 0x00200000c0b0783b */ /* 0x000ea20000000200 */
[----:B------:R-:W-:Y:S01]  /*3da0*/  VIADD R249, R247, 0x8 ;  /* 0x00000008f7f97836 */ /* 0x000fe20000000000 */
[----:B------:R-:W-:Y:S02]  /*3db0*/  CS2R R36, SRZ ;  /* 0x0000000000247805 */ /* 0x000fe4000001ff00 */
[----:B------:R-:W-:Y:S01]  /*3dc0*/  CS2R R42, SRZ ;  /* 0x00000000002a7805 */ /* 0x000fe2000001ff00 */
[----:B------:R-:W2:Y:S01]  /*3dd0*/  LDSM.16.M88.4 R180, [R180+0x17000] ;  /* 0x01700000b4b4783b */ /* 0x000ea20000000200 */
[----:B-1----:R-:W2:Y:S01]  /*3de0*/  @P0 MUFU.RCP R4, UR5 ;  /* 0x0000000500040d08 */ /* 0x002ea20008001000 */
[----:B------:R-:W-:-:S02]  /*3df0*/  CS2R R40, SRZ ;  /* 0x0000000000287805 */ /* 0x000fc4000001ff00 */
[----:B------:R-:W-:Y:S01]  /*3e00*/  CS2R R34, SRZ ;  /* 0x0000000000227805 */ /* 0x000fe2000001ff00 */
[----:B------:R-:W1:Y:S01]  /*3e10*/  LDSM.16.M88.4 R192, [R192+0x3000] ;  /* 0x00300000c0c0783b */ /* 0x000e620000000200 */
[----:B------:R-:W-:Y:S02]  /*3e20*/  CS2R R32, SRZ ;  /* 0x0000000000207805 */ /* 0x000fe4000001ff00 */
[----:B------:R-:W-:Y:S02]  /*3e30*/  CS2R R30, SRZ ;  /* 0x00000000001e7805 */ /* 0x000fe4000001ff00 */
[----:B------:R-:W-:Y:S01]  /*3e40*/  CS2R R28, SRZ ;  /* 0x00000000001c7805 */ /* 0x000fe2000001ff00 */
[----:B------:R-:W1:Y:S01]  /*3e50*/  LDSM.16.M88.4 R136, [R229] ;  /* 0x00000000e588783b */ /* 0x000e620000000200 */
[----:B------:R-:W-:Y:S02]  /*3e60*/  CS2R R22, SRZ ;  /* 0x0000000000167805 */ /* 0x000fe4000001ff00 */
[----:B------:R-:W-:-:S02]  /*3e70*/  CS2R R20, SRZ ;  /* 0x0000000000147805 */ /* 0x000fc4000001ff00 */
[----:B------:R-:W-:Y:S01]  /*3e80*/  CS2R R26, SRZ ;  /* 0x00000000001a7805 */ /* 0x000fe2000001ff00 */
[----:B------:R-:W1:Y:S01]  /*3e90*/  LDSM.16.M88.4 R140, [R230] ;  /* 0x00000000e68c783b */ /* 0x000e620000000200 */
[----:B------:R-:W-:Y:S02]  /*3ea0*/  CS2R R24, SRZ ;  /* 0x0000000000187805 */ /* 0x000fe4000001ff00 */
[----:B------:R-:W-:Y:S02]  /*3eb0*/  CS2R R18, SRZ ;  /* 0x0000000000127805 */ /* 0x000fe4000001ff00 */
[----:B------:R-:W-:Y:S01]  /*3ec0*/  CS2R R16, SRZ ;  /* 0x0000000000107805 */ /* 0x000fe2000001ff00 */
[----:B------:R-:W1:Y:S01]  /*3ed0*/  LDSM.16.M88.4 R144, [R231] ;  /* 0x00000000e790783b */ /* 0x000e620000000200 */
[----:B------:R-:W-:Y:S02]  /*3ee0*/  CS2R R14, SRZ ;  /* 0x00000000000e7805 */ /* 0x000fe4000001ff00 */
[----:B------:R-:W-:-:S02]  /*3ef0*/  CS2R R12, SRZ ;  /* 0x00000000000c7805 */ /* 0x000fc4000001ff00 */
[----:B------:R-:W-:Y:S01]  /*3f00*/  I2FP.F32.S32 R252, R250 ;  /* 0x000000fa00fc7245 */ /* 0x000fe20000201400 */
[----:B------:R-:W1:Y:S01]  /*3f10*/  LDSM.16.M88.4 R152, [R229+0x1000] ;  /* 0x00100000e598783b */ /* 0x000e620000000200 */
[----:B------:R-:W-:Y:S01]  /*3f20*/  I2FP.F32.S32 R251, R249 ;  /* 0x000000f900fb7245 */ /* 0x000fe20000201400 */
[----:B------:R-:W-:Y:S01]  /*3f30*/  UMOV UR5, URZ ;  /* 0x0000003f00057c82 */ /* 0x000fe20008000000 */
[----:B------:R-:W-:Y:S01]  /*3f40*/  ULDC UR22, c[0x0][0x2dc] ;  /* 0x0000b70000167ab9 */ /* 0x000fe20000000800 */
[----:B------:R-:W1:Y:S01]  /*3f50*/  LDSM.16.M88.4 R156, [R230+0x1000] ;  /* 0x00100000e69c783b */ /* 0x000e620000000200 */
[----:B------:R-:W-:Y:S02]  /*3f60*/  UIADD3 UR18, UR26, 0x20, URZ ;  /* 0x000000201a127890 */ /* 0x000fe4000fffe03f */
[----:B------:R-:W-:Y:S01]  /*3f70*/  UIADD3 UR19, UR19, -UR20, URZ ;  /* 0x8000001413137290 */ /* 0x000fe2000fffe03f */
[----:B------:R-:W1:Y:S01]  /*3f80*/  LDSM.16.M88.4 R168, [R229+0x2000] ;  /* 0x00200000e5a8783b */ /* 0x000e620000000200 */
[----:B------:R-:W-:Y:S01]  /*3f90*/  ULDC UR14, c[0x0][0x39c] ;  /* 0x0000e700000e7ab9 */ /* 0x000fe20000000800 */
[----:B------:R-:W-:-:S02]  /*3fa0*/  ULDC UR17, c[0x0][0x2ec] ;  /* 0x0000bb0000117ab9 */ /* 0x000fc40000000800 */
[----:B------:R-:W1:Y:S04]  /*3fb0*/  LDSM.16.M88.4 R172, [R230+0x2000] ;  /* 0x00200000e6ac783b */ /* 0x000e680000000200 */
[----:B------:R-:W1:Y:S04]  /*3fc0*/  LDSM.16.M88.4 R184, [R229+0x3000] ;  /* 0x00300000e5b8783b */ /* 0x000e680000000200 */
[----:B------:R-:W1:Y:S01]  /*3fd0*/  LDSM.16.M88.4 R188, [R230+0x3000] ;  /* 0x00300000e6bc783b */ /* 0x000e620000000200 */
[----:B--2---:R-:W-:Y:S01]  /*3fe0*/  @P0 FMUL.FTZ R0, R5, R4 ;  /* 0x0000000405000220 */ /* 0x004fe20000410000 */
[----:B------:R-:W-:-:S04]  /*3ff0*/  IADD3 R4, R8, UR20, -R6 ;  /* 0x0000001408047c10 */ /* 0x000fc8000fffe806 */
[----:B------:R-:W-:Y:S01]  /*4000*/  @P0 R2UR UR13, R0 ;  /* 0x00000000000d02ca */ /* 0x000fe200000e0000 */
[C---:B------:R-:W-:Y:S01]  /*4010*/  IMAD.SHL.U32 R0, R45.reuse, 0x4, RZ ;  /* 0x000000042d007824 */ /* 0x040fe200078e00ff */
[----:B------:R2:W-:Y:S04]  /*4020*/  STL [R1+0x20], R4 ;  /* 0x0000200401007387 */ /* 0x0005e80000100800 */
[----:B------:R4:W-:Y:S07]  /*4030*/  STL [R1+0xc], R0 ;  /* 0x00000c0001007387 */ /* 0x0009ee0000100800 */
[----:B------:R-:W-:Y:S01]  /*4040*/  @UP1 UMOV UR5, UR13 ;  /* 0x0000000d00051c82 */ /* 0x000fe20008000000 */
[----:B--2---:R-:W-:-:S02]  /*4050*/  SHF.L.U64.HI R4, R45, 0x2, R44 ;  /* 0x000000022d047819 */ /* 0x004fc4000001022c */
[----:B----4-:R-:W-:-:S03]  /*4060*/  I2FP.F32.S32 R0, R247 ;  /* 0x000000f700007245 */ /* 0x010fc60000201400 */
[----:B------:R-:W-:Y:S04]  /*4070*/  STL [R1+0x4], R4 ;  /* 0x0000040401007387 */ /* 0x000fe80000100800 */
[----:B------:R2:W-:Y:S02]  /*4080*/  STL [R1], R0 ;  /* 0x0000000001007387 */ /* 0x0005e40000100800 */
[----:B--2---:R-:W-:-:S05]  /*4090*/  I2FP.F32.S32 R0, R248 ;  /* 0x000000f800007245 */ /* 0x004fca0000201400 */
[----:B-1-3--:R2:W-:Y:S02]  /*40a0*/  STL [R1+0x8], R0 ;  /* 0x0000080001007387 */ /* 0x00a5e40000100800 */
.L_x_178:
[----:B------:R-:W0:Y:S01]  /*40b0*/  LDGDEPBAR ;  /* 0x00000000000079af */ /* 0x000e220000000000 */
[----:B--2---:R-:W-:Y:S01]  /*40c0*/  LEA R0, R234, UR4, 0x1 ;  /* 0x00000004ea007c11 */ /* 0x004fe2000f8e08ff */
[----:B------:R-:W-:Y:S01]  /*40d0*/  USHF.L.U32 UR13, UR8, 0x6, URZ ;  /* 0x00000006080d7899 */ /* 0x000fe2000800063f */
[----:B-----5:R-:W-:Y:S01]  /*40e0*/  FSETP.NEU.FTZ.AND P0, PT, R245, -INF , PT ;  /* 0xff800000f500780b */ /* 0x020fe20003f1d000 */
[----:B------:R-:W2:Y:S02]  /*40f0*/  LDL R70, [R1+0x20] ;  /* 0x0000200001467983 */ /* 0x000ea40000100800 */
[----:B------:R-:W-:Y:S02]  /*4100*/  UISETP.GE.AND UP0, UPT, UR13, UR19, UPT ;  /* 0x000000130d00728c */ /* 0x000fe4000bf06270 */
[----:B------:R-:W3:Y:S02]  /*4110*/  LDL R69, [R1] ;  /* 0x0000000001457983 */ /* 0x000ee40000100800 */
[----:B------:R-:W-:Y:S02]  /*4120*/  UISETP.LT.AND UP0, UPT, UR18, UR20, UP0 ;  /* 0x000000141200728c */ /* 0x000fe40008701270 */
[----:B------:R-:W4:Y:S04]  /*4130*/  LDL R68, [R1+0x8] ;  /* 0x0000080001447983 */ /* 0x000f280000100800 */
[----:B------:R-:W-:Y:S01]  /*4140*/  PLOP3.LUT P1, PT, PT, PT, UP0, 0x80, 0x0 ;  /* 0x000000000000781c */ /* 0x000fe20003f2f008 */
[----:B------:R-:W4:Y:S01]  /*4150*/  LDL R73, [R1+0x10] ;  /* 0x0000100001497983 */ /* 0x000f220000100800 */
[----:B------:R-:W-:Y:S03]  /*4160*/  UISETP.GT.AND UP0, UPT, UR8, UR15, UPT ;  /* 0x0000000f0800728c */ /* 0x000fe6000bf04270 */
[----:B------:R-:W4:Y:S04]  /*4170*/  LDL R72, [R1+0x1c] ;  /* 0x00001c0001487983 */ /* 0x000f280000100800 */
[----:B------:R-:W4:Y:S04]  /*4180*/  LDL R71, [R1+0x14] ;  /* 0x0000140001477983 */ /* 0x000f280000100800 */
[----:B------:R-:W4:Y:S01]  /*4190*/  LDL R74, [R1+0x4] ;  /* 0x00000400014a7983 */ /* 0x000f220000100800 */
[----:B------:R-:W-:Y:S04]  /*41a0*/  DEPBAR.LE SB0, 0x0 ;  /* 0x000080000000791a */ /* 0x000fe80000000000 */
[----:B------:R-:W-:Y:S06]  /*41b0*/  BAR.SYNC.DEFER_BLOCKING 0x0 ;  /* 0x0000000000007b1d */ /* 0x000fec0000010000 */
[----:B-1----:R-:W-:Y:S04]  /*41c0*/  LDSM.16.M88.4 R8, [R2] ;  /* 0x000000000208783b */ /* 0x002fe80000000200 */
[----:B------:R-:W1:Y:S04]  /*41d0*/  LDSM.16.M88.4 R44, [R0+0x10000] ;  /* 0x01000000002c783b */ /* 0x000e680000000200 */
[----:B------:R-:W-:Y:S04]  /*41e0*/  LDSM.16.M88.4 R48, [R224] ;  /* 0x00000000e030783b */ /* 0x000fe80000000200 */
[----:B------:R-:W1:Y:S04]  /*41f0*/  LDSM.16.M88.4 R52, [R229+-0x4000] ;  /* 0xffc00000e534783b */ /* 0x000e680000000200 */
[----:B------:R-:W-:Y:S04]  /*4200*/  LDSM.16.M88.4 R56, [R228] ;  /* 0x00000000e438783b */ /* 0x000fe80000000200 */
[----:B------:R-:W1:Y:S04]  /*4210*/  LDSM.16.M88.4 R60, [R230+-0x4000] ;  /* 0xffc00000e63c783b */ /* 0x000e680000000200 */
[----:B------:R-:W-:Y:S01]  /*4220*/  LDSM.16.M88.4 R64, [R231+-0x4000] ;  /* 0xffc00000e740783b */ /* 0x000fe20000000200 */
[C---:B-1----:R-:W-:Y:S06]  /*4230*/  HMMA.16816.F32 R4, R8.reuse, R44, RZ ;  /* 0x0000002c0804723c */ /* 0x042fec00000018ff */
[----:B------:R-:W-:Y:S01]  /*4240*/  HMMA.16816.F32 R8, R8, R46, RZ ;  /* 0x0000002e0808723c */ /* 0x000fe200000018ff */
[----:B------:R-:W1:Y:S11]  /*4250*/  LDSM.16.M88.4 R44, [R227] ;  /* 0x00000000e32c783b */ /* 0x000e760000000200 */
[----:B------:R-:W-:Y:S06]  /*4260*/  @!UPT UIADD3 URZ, URZ, URZ, URZ ;  /* 0x0000003f3f3ff290 */ /* 0x000fec000fffe03f */
[C---:B------:R-:W-:Y:S06]  /*4270*/  HMMA.16816.F32 R4, R48.reuse, R52, R4 ;  /* 0x000000343004723c */ /* 0x040fec0000001804 */
        /* <DEDUP_REMOVED lines=49> */
[C---:B---3--:R-:W-:Y:S06]  /*4590*/  HMMA.16816.F32 R4, R56.reuse, R60, R4 ;  /* 0x0000003c3804723c */ /* 0x048fec0000001804 */
[----:B------:R-:W-:Y:S01]  /*45a0*/  HMMA.16816.F32 R8, R56, R62, R8 ;  /* 0x0000003e3808723c */ /* 0x000fe20000001808 */
[----:B------:R-:W-:Y:S04]  /*45b0*/  LDSM.16.M88.4 R56, [R228+0x6000] ;  /* 0x00600000e438783b */ /* 0x000fe80000000200 */
[----:B------:R-:W3:Y:S11]  /*45c0*/  LDSM.16.M88.4 R60, [R230+-0x1000] ;  /* 0xfff00000e63c783b */ /* 0x000ef60000000200 */
[----:B------:R-:W-:Y:S02]  /*45d0*/  @!UPT UIADD3 URZ, URZ, URZ, URZ ;  /* 0x0000003f3f3ff290 */ /* 0x000fe4000fffe03f */
[C---:B-1----:R-:W-:Y:S06]  /*45e0*/  HMMA.16816.F32 R4, R44.reuse, R64, R4 ;  /* 0x000000402c04723c */ /* 0x042fec0000001804 */
[----:B------:R-:W-:Y:S01]  /*45f0*/  HMMA.16816.F32 R8, R44, R66, R8 ;  /* 0x000000422c08723c */ /* 0x000fe20000001808 */
[----:B------:R-:W-:Y:S04]  /*4600*/  LDSM.16.M88.4 R44, [R227+0x6000] ;  /* 0x00600000e32c783b */ /* 0x000fe80000000200 */
[----:B------:R-:W1:Y:S11]  /*4610*/  LDSM.16.M88.4 R64, [R231+-0x1000] ;  /* 0xfff00000e740783b */ /* 0x000e760000000200 */
[----:B------:R-:W-:Y:S02]  /*4620*/  @!UPT UIADD3 URZ, URZ, URZ, URZ ;  /* 0x0000003f3f3ff290 */ /* 0x000fe4000fffe03f */
[C---:B--2---:R-:W-:Y:S01]  /*4630*/  HMMA.16816.F32 R4, R48.reuse, R52, R4 ;  /* 0x000000343004723c */ /* 0x044fe20000001804 */
[----:B------:R-:W2:Y:S05]  /*4640*/  LDL R52, [R1+0xc] ;  /* 0x00000c0001347983 */ /* 0x000eaa0000100800 */
[----:B------:R-:W-:Y:S11]  /*4650*/  HMMA.16816.F32 R8, R48, R54, R8 ;  /* 0x000000363008723c */ /* 0x000ff60000001808 */
[----:B------:R-:W-:Y:S07]  /*4660*/  @!UPT UIADD3 URZ, URZ, URZ, URZ ;  /* 0x0000003f3f3ff290 */ /* 0x000fee000fffe03f */
[C---:B---3--:R-:W-:Y:S06]  /*4670*/  HMMA.16816.F32 R4, R56.reuse, R60, R4 ;  /* 0x0000003c3804723c */ /* 0x048fec0000001804 */
        /* <DEDUP_REMOVED lines=15> */
[----:B------:R4:W4:Y:S01]  /*4770*/  MUFU.TANH R58, R4 ;  /* 0x00000004003a7308 */ /* 0x0009220000002400 */
[----:B-1----:R-:W-:Y:S02]  /*4780*/  @!P1 IADD3 R7, R70, UR13, RZ ;  /* 0x0000000d46079c10 */ /* 0x002fe4000fffe0ff */
[----:B------:R-:W-:Y:S07]  /*4790*/  MOV R70, 0x8 ;  /* 0x0000000800467802 */ /* 0x000fee0000000f00 */
[----:B------:R1:W1:Y:S01]  /*47a0*/  MUFU.TANH R55, R5 ;  /* 0x0000000500377308 */ /* 0x0002620000002400 */
[C---:B---3--:R-:W-:Y:S02]  /*47b0*/  @!P1 VIMNMX R8, R7.reuse, UR20, PT ;  /* 0x0000001407089c48 */ /* 0x048fe4000bfe0100 */
[----:B------:R-:W-:Y:S02]  /*47c0*/  @!P1 VIADDMNMX R7, R7, R70, UR20, PT ;  /* 0x0000001407079e46 */ /* 0x000fe4000b800146 */
[----:B------:R-:W3:Y:S01]  /*47d0*/  LDL R70, [R1+0x18] ;  /* 0x0000180001467983 */ /* 0x000ee20000100800 */
[-C--:B------:R-:W-:Y:S04]  /*47e0*/  @!P1 ISETP.GE.AND P2, PT, R247, R8.reuse, PT ;  /* 0x00000008f700920c */ /* 0x080fe80003f46270 */
[----:B------:R-:W1:Y:S01]  /*47f0*/  MUFU.TANH R56, R6 ;  /* 0x0000000600387308 */ /* 0x000e620000002400 */
[----:B----4-:R-:W-:Y:S05]  /*4800*/  FMUL.FTZ R4, R245, 1.4426950216293334961 ;  /* 0x3fb8aa3bf5047820 */ /* 0x010fea0000410000 */
[----:B------:R-:W-:Y:S04]  /*4810*/  FSEL R4, R4, RZ, P0 ;  /* 0x000000ff04047208 */ /* 0x000fe80000000000 */
[----:B------:R4:W4:Y:S01]  /*4820*/  MUFU.TANH R60, R9 ;  /* 0x00000009003c7308 */ /* 0x0009220000002400 */
[----:B-1----:R-:W-:Y:S01]  /*4830*/  FFMA.FTZ R5, R69, UR5, R58 ;  /* 0x0000000545057c23 */ /* 0x002fe2000801003a */
[----:B------:R-:W-:Y:S01]  /*4840*/  FFMA.FTZ R0, R68, UR5, R55 ;  /* 0x0000000544007c23 */ /* 0x000fe20008010037 */
[-C--:B------:R-:W-:Y:S03]  /*4850*/  @!P1 ISETP.GE.AND P0, PT, R248, R8.reuse, PT ;  /* 0x00000008f800920c */ /* 0x080fe60003f06270 */
[----:B------:R-:W-:Y:S02]  /*4860*/  @!P1 FSEL R5, R5, -INF , !P2 ;  /* 0xff80000005059808 */ /* 0x000fe40005000000 */
[----:B------:R-:W-:Y:S01]  /*4870*/  @!P1 FSEL R0, R0, -INF , !P0 ;  /* 0xff80000000009808 */ /* 0x000fe20004000000 */
[----:B------:R-:W-:Y:S01]  /*4880*/  FFMA.FTZ R6, R69, UR5, R56 ;  /* 0x0000000545067c23 */ /* 0x000fe20008010038 */
[----:B------:R-:W-:Y:S01]  /*4890*/  FSETP.NEU.FTZ.AND P2, PT, R246, -INF , PT ;  /* 0xff800000f600780b */ /* 0x000fe20003f5d000 */
[--C-:B------:R-:W-:Y:S01]  /*48a0*/  FFMA.FTZ R5, R5, UR17, -R4.reuse ;  /* 0x0000001105057c23 */ /* 0x100fe20008010804 */
[-C--:B------:R-:W-:Y:S01]  /*48b0*/  @!P1 ISETP.GE.AND P0, PT, R247, R7.reuse, PT ;  /* 0x00000007f700920c */ /* 0x080fe20003f06270 */
[----:B------:R-:W1:Y:S03]  /*48c0*/  MUFU.TANH R59, R10 ;  /* 0x0000000a003b7308 */ /* 0x000e660000002400 */
[----:B------:R-:W-:Y:S01]  /*48d0*/  @!P1 FSEL R6, R6, -INF , !P0 ;  /* 0xff80000006069808 */ /* 0x000fe20004000000 */
[----:B----4-:R-:W-:Y:S01]  /*48e0*/  FFMA.FTZ R9, R0, UR17, -R4 ;  /* 0x0000001100097c23 */ /* 0x010fe20008010804 */
[-C--:B------:R-:W-:Y:S05]  /*48f0*/  @!P1 ISETP.GE.AND P0, PT, R248, R7.reuse, PT ;  /* 0x00000007f800920c */ /* 0x080fea0003f06270 */
[----:B------:R4:W-:Y:S10]  /*4900*/  MUFU.EX2 R65, R5 ;  /* 0x0000000500417308 */ /* 0x0009f40000000800 */
[----:B------:R-:W1:Y:S10]  /*4910*/  MUFU.TANH R57, R11 ;  /* 0x0000000b00397308 */ /* 0x000e740000002400 */
[----:B------:R-:W-:Y:S01]  /*4920*/  MUFU.EX2 R64, R9 ;  /* 0x0000000900407308 */ /* 0x000fe20000000800 */
[----:B----4-:R-:W-:Y:S05]  /*4930*/  FMUL.FTZ R5, R246, 1.4426950216293334961 ;  /* 0x3fb8aa3bf6057820 */ /* 0x010fea0000410000 */
[----:B------:R-:W-:Y:S01]  /*4940*/  FSEL R0, R5, RZ, P2 ;  /* 0x000000ff05007208 */ /* 0x000fe20001000000 */
[----:B------:R-:W-:Y:S01]  /*4950*/  FFMA.FTZ R5, R68, UR5, R61 ;  /* 0x0000000544057c23 */ /* 0x000fe2000801003d */
[-C--:B------:R-:W-:Y:S03]  /*4960*/  @!P1 ISETP.GE.AND P2, PT, R249, R7.reuse, PT ;  /* 0x00000007f900920c */ /* 0x080fe60003f46270 */
[--C-:B------:R-:W-:Y:S01]  /*4970*/  FFMA.FTZ R6, R6, UR17, -R0.reuse ;  /* 0x0000001106067c23 */ /* 0x100fe20008010800 */
[----:B------:R-:W-:Y:S02]  /*4980*/  @!P1 FSEL R5, R5, -INF , !P0 ;  /* 0xff80000005059808 */ /* 0x000fe40004000000 */
[-C--:B------:R-:W-:Y:S01]  /*4990*/  @!P1 ISETP.GE.AND P0, PT, R249, R8.reuse, PT ;  /* 0x00000008f900920c */ /* 0x080fe20003f06270 */
[----:B------:R4:W-:Y:S02]  /*49a0*/  MUFU.EX2 R69, R6 ;  /* 0x0000000600457308 */ /* 0x0009e40000000800 */
[----:B------:R-:W-:Y:S08]  /*49b0*/  FFMA.FTZ R5, R5, UR17, -R0 ;  /* 0x0000001105057c23 */ /* 0x000ff00008010800 */
[----:B------:R1:W1:Y:S01]  /*49c0*/  MUFU.EX2 R68, R5 ;  /* 0x0000000500447308 */ /* 0x0002620000000800 */
[C---:B----4-:R-:W-:Y:S05]  /*49d0*/  FFMA.FTZ R6, R251.reuse, UR5, R54 ;  /* 0x00000005fb067c23 */ /* 0x050fea0008010036 */
[----:B------:R-:W-:Y:S02]  /*49e0*/  @!P1 FSEL R6, R6, -INF , !P0 ;  /* 0xff80000006069808 */ /* 0x000fe40004000000 */
[----:B------:R-:W-:Y:S01]  /*49f0*/  @!P1 ISETP.GE.AND P0, PT, R250, R8, PT ;  /* 0x00000008fa00920c */ /* 0x000fe20003f06270 */
[----:B-1----:R-:W-:Y:S02]  /*4a00*/  FFMA.FTZ R5, R252, UR5, R60 ;  /* 0x00000005fc057c23 */ /* 0x002fe4000801003c */
[--C-:B------:R-:W-:Y:S01]  /*4a10*/  FFMA.FTZ R8, R6, UR17, -R4.reuse ;  /* 0x0000001106087c23 */ /* 0x100fe20008010804 */
[----:B------:R-:W-:Y:S02]  /*4a20*/  FFMA.FTZ R6, R251, UR5, R59 ;  /* 0x00000005fb067c23 */ /* 0x000fe4000801003b */
[----:B------:R-:W-:Y:S01]  /*4a30*/  @!P1 FSEL R5, R5, -INF , !P0 ;  /* 0xff80000005059808 */ /* 0x000fe20004000000 */
[----:B------:R-:W-:Y:S01]  /*4a40*/  MUFU.EX2 R63, R8 ;  /* 0x00000008003f7308 */ /* 0x000fe20000000800 */
[----:B------:R-:W-:Y:S02]  /*4a50*/  @!P1 ISETP.GE.AND P0, PT, R250, R7, PT ;  /* 0x00000007fa00920c */ /* 0x000fe40003f06270 */
[----:B------:R-:W-:Y:S01]  /*4a60*/  @!P1 FSEL R6, R6, -INF , !P2 ;  /* 0xff80000006069808 */ /* 0x000fe20005000000 */
[----:B------:R-:W-:Y:S01]  /*4a70*/  FFMA.FTZ R4, R5, UR17, -R4 ;  /* 0x0000001105047c23 */ /* 0x000fe20008010804 */
[----:B------:R-:W-:Y:S01]  /*4a80*/  FFMA.FTZ R5, R252, UR5, R57 ;  /* 0x00000005fc057c23 */ /* 0x000fe20008010039 */
[----:B------:R-:W-:Y:S02]  /*4a90*/  PLOP3.LUT P2, PT, PT, PT, UP0, 0x80, 0x0 ;  /* 0x000000000000781c */ /* 0x000fe40003f4f008 */
[--C-:B------:R-:W-:Y:S02]  /*4aa0*/  FFMA.FTZ R6, R6, UR17, -R0.reuse ;  /* 0x0000001106067c23 */ /* 0x100fe40008010800 */
[----:B------:R-:W1:Y:S01]  /*4ab0*/  MUFU.EX2 R62, R4 ;  /* 0x00000004003e7308 */ /* 0x000e620000000800 */
[----:B------:R-:W-:Y:S02]  /*4ac0*/  @!P1 FSEL R5, R5, -INF , !P0 ;  /* 0xff80000005059808 */ /* 0x000fe40004000000 */
[----:B------:R-:W-:Y:S03]  /*4ad0*/  P2R R240, PR, RZ, 0x4 ;  /* 0x00000004fff07803 */ /* 0x000fe60000000000 */
[----:B------:R-:W-:Y:S01]  /*4ae0*/  FFMA.FTZ R0, R5, UR17, -R0 ;  /* 0x0000001105007c23 */ /* 0x000fe20008010800 */
[----:B------:R-:W-:Y:S03]  /*4af0*/  F2FP.F16.F32.PACK_AB R5, R68, R69 ;  /* 0x000000454405723e */ /* 0x000fe600000000ff */
[----:B------:R4:W-:Y:S10]  /*4b00*/  MUFU.EX2 R67, R6 ;  /* 0x0000000600437308 */ /* 0x0009f40000000800 */
[----:B------:R-:W4:Y:S01]  /*4b10*/  MUFU.EX2 R66, R0 ;  /* 0x0000000000427308 */ /* 0x000f220000000800 */
[----:B-1----:R-:W-:Y:S02]  /*4b20*/  F2FP.F16.F32.PACK_AB R4, R62, R63 ;  /* 0x0000003f3e04723e */ /* 0x002fe400000000ff */
[----:B----4-:R-:W-:Y:S05]  /*4b30*/  F2FP.F16.F32.PACK_AB R6, R64, R65 ;  /* 0x000000414006723e */ /* 0x010fea00000000ff */
[----:B------:R-:W-:Y:S01]  /*4b40*/  STS [R73+0x15000], R6 ;  /* 0x0150000649007388 */ /* 0x000fe20000000800 */
[----:B------:R-:W-:Y:S03]  /*4b50*/  F2FP.F16.F32.PACK_AB R0, R66, R67 ;  /* 0x000000434200723e */ /* 0x000fe600000000ff */
[----:B------:R-:W-:Y:S04]  /*4b60*/  STS [R72+0x15000], R5 ;  /* 0x0150000548007388 */ /* 0x000fe80000000800 */
[----:B------:R-:W-:Y:S01]  /*4b70*/  STS [R71+0x15000], R4 ;  /* 0x0150000447007388 */ /* 0x000fe20000000800 */
[----:B--2---:R-:W-:Y:S04]  /*4b80*/  IADD3 R52, P0, R52, UR12, RZ ;  /* 0x0000000c34347c10 */ /* 0x004fe8000ff1e0ff */
[----:B------:R-:W-:Y:S01]  /*4b90*/  IADD3.X R53, R74, UR11, RZ, P0, !PT ;  /* 0x0000000b4a357c10 */ /* 0x000fe200087fe4ff */
[----:B---3--:R1:W-:Y:S04]  /*4ba0*/  STS [R70+0x15000], R0 ;  /* 0x0150000046007388 */ /* 0x0083e80000000800 */
        /* <DEDUP_REMOVED lines=228> */
.L_x_176:
        /* <DEDUP_REMOVED lines=387> */
.L_x_177:
        /* <DEDUP_REMOVED lines=11> */
[----:B------:R-:W-:Y:S01]  /*72d0*/  UIADD3 UR8, UR4, 0x10000, URZ ;  /* 0x0001000004087890 */ /* 0x000fe2000fffe03f */
        /* <DEDUP_REMOVED lines=42> */
[----:B------:R-:W-:Y:S01]  /*7580*/  FMUL.FTZ R127, R127, UR5 ;  /* 0x000000057f7f7c20 */ /* 0x000fe20008410000 */
[----:B------:R-:W-:Y:S01]  /*7590*/  LOP3.LUT R0, R0, 0xfffffff8, RZ, 0xc0, !PT ;  /* 0xfffffff800007812 */ /* 0x000fe200078ec0ff */
[----:B------:R-:W-:Y:S01]  /*75a0*/  UISETP.NE.AND UP0, UPT, UR27, -0x1, UPT ;  /* 0xffffffff1b00788c */ /* 0x000fe2000bf05270 */
        /* <DEDUP_REMOVED lines=14> */
[----:B------:R-:W-:-:S02]  /*7690*/  F2FP.F16.F32.PACK_AB R30, R31, R30 ;  /* 0x0000001e1f1e723e */ /* 0x000fc400000000ff */
[----:B------:R-:W-:Y:S02]  /*76a0*/  SHF.R.U32.HI R5, RZ, 0x3, R0 ;  /* 0x00000003ff057819 */ /* 0x000fe40000011600 */
[----:B------:R-:W-:Y:S02]  /*76b0*/  F2FP.F16.F32.PACK_AB R32, R33, R32 ;  /* 0x000000202120723e */ /* 0x000fe400000000ff */
[----:B------:R-:W-:Y:S02]  /*76c0*/  LOP3.LUT R5, R5, R0, R6, 0x1e, !PT ;  /* 0x0000000005057212 */ /* 0x000fe400078e1e06 */
[----:B------:R-:W-:Y:S02]  /*76d0*/  F2FP.F16.F32.PACK_AB R34, R35, R34 ;  /* 0x000000222322723e */ /* 0x000fe400000000ff */
[----:B------:R-:W-:Y:S01]  /*76e0*/  F2FP.F16.F32.PACK_AB R40, R41, R40 ;  /* 0x000000282928723e */ /* 0x000fe200000000ff */
[----:B------:R-:W-:Y:S01]  /*76f0*/  IMAD.IADD R0, R4, 0x1, R5 ;  /* 0x0000000104007824 */ /* 0x000fe200078e0205 */
        /* <DEDUP_REMOVED lines=16> */
[----:B------:R-:W-:Y:S01]  /*7800*/  LEA R0, R0, UR8, 0x1 ;  /* 0x0000000800007c11 */ /* 0x000fe2000f8e08ff */
[----:B------:R-:W-:Y:S01]  /*7810*/  BAR.SYNC.DEFER_BLOCKING 0x0 ;  /* 0x0000000000007b1d */ /* 0x000fe20000010000 */
[----:B------:R-:W-:Y:S01]  /*7820*/  F2FP.F16.F32.PACK_AB R6, R131, R130 ;  /* 0x000000828306723e */ /* 0x000fe200000000ff */
[----:B------:R-:W-:Y:S01]  /*7830*/  @UP0 UIMAD.WIDE.U32 UR8, UR5, UR14, URZ ;  /* 0x0000000e050802a5 */ /* 0x000fe2000f8e003f */
[----:B------:R-:W-:Y:S01]  /*7840*/  F2FP.F16.F32.PACK_AB R5, R125, R124 ;  /* 0x0000007c7d05723e */ /* 0x000fe200000000ff */
[----:B------:R-:W-:Y:S01]  /*7850*/  @UP0 UIMAD UR5, UR5, UR15, URZ ;  /* 0x0000000f050502a4 */ /* 0x000fe2000f8e023f */
[----:B------:R-:W-:-:S02]  /*7860*/  F2FP.F16.F32.PACK_AB R4, R127, R126 ;  /* 0x0000007e7f04723e */ /* 0x000fc400000000ff */
        /* <DEDUP_REMOVED lines=49> */
.L_x_179:
        /* <DEDUP_REMOVED lines=20> */
.L_x_180:
        /* <DEDUP_REMOVED lines=50> */
.L_x_182:
[----:B------:R-:W-:Y:S05]  /*7fe0*/  BSYNC B0 ;  /* 0x0000000000007941 */ /* 0x000fea0003800000 */
.L_x_181:
        /* <DEDUP_REMOVED lines=30> */
.L_x_163:
[----:B------:R-:W-:Y:S05]  /*81d0*/  BSYNC B1 ;  /* 0x0000000000017941 */ /* 0x000fea0003800000 */
.L_x_153:
        /* <DEDUP_REMOVED lines=8> */
.L_x_183:
[----:B------:R-:W-:Y:S05]  /*8260*/  EXIT ;  /* 0x000000000000794d */ /* 0x000fea0003800000 */
.L_x_185:
        /* <DEDUP_REMOVED lines=9> */
.L_x_1035:


//--------------------- .text._ZN5flash25flash_bwd_dot_do_o_kernelILb0E23Flash_bwd_kernel_traitsILi256ELi64ELi32ELi8ELi4ELi1ELi2ELb1ELb1EN7cutlass6half_tE19Flash_kernel_traitsILi256ELi64ELi32ELi8ES3_EEEEvNS_16Flash_bwd_paramsE --------------------------
	.section	.text._ZN5flash25flash_bwd_dot_do_o_kernelILb0E23Flash_bwd_kernel_traitsILi256ELi64ELi32ELi8ELi4ELi1ELi2ELb1ELb1EN7cutlass6half_tE19Flash_kernel_traitsILi256ELi64ELi32ELi8ES3_EEEEvNS_16Flash_bwd_paramsE,"ax",@progbits
	.align	128
        .global         _ZN5flash25flash_bwd_dot_do_o_kernelILb0E23Flash_bwd_kernel_traitsILi256ELi64ELi32ELi8ELi4ELi1ELi2ELb1ELb1EN7cutlass6half_tE19Flash_kernel_traitsILi256ELi64ELi32ELi8ES3_EEEEvNS_16Flash_bwd_paramsE
        .type           _ZN5flash25flash_bwd_dot_do_o_kernelILb0E23Flash_bwd_kernel_traitsILi256ELi64ELi32ELi8ELi4ELi1ELi2ELb1ELb1EN7cutlass6half_tE19Flash_kernel_traitsILi256ELi64ELi32ELi8ES3_EEEEvNS_16Flash_bwd_paramsE,@function
        .size           _ZN5flash25flash_bwd_dot_do_o_kernelILb0E23Flash_bwd_kernel_traitsILi256ELi64ELi32ELi8ELi4ELi1ELi2ELb1ELb1EN7cutlass6half_tE19Flash_kernel_traitsILi256ELi64ELi32ELi8ES3_EEEEvNS_16Flash_bwd_paramsE,(.L_x_1036 - _ZN5flash25flash_bwd_dot_do_o_kernelILb0E23Flash_bwd_kernel_traitsILi256ELi64ELi32ELi8ELi4ELi1ELi2ELb1ELb1EN7cutlass6half_tE19Flash_kernel_traitsILi256ELi64ELi32ELi8ES3_EEEEvNS_16Flash_bwd_paramsE)
        .other          _ZN5flash25flash_bwd_dot_do_o_kernelILb0E23Flash_bwd_kernel_traitsILi256ELi64ELi32ELi8ELi4ELi1ELi2ELb1ELb1EN7cutlass6half_tE19Flash_kernel_traitsILi256ELi64ELi32ELi8ES3_EEEEvNS_16Flash_bwd_paramsE,@"STO_CUDA_ENTRY STV_DEFAULT"
_ZN5flash25flash_bwd_dot_do_o_kernelILb0E23Flash_bwd_kernel_traitsILi256ELi64ELi32ELi8ELi4ELi1ELi2ELb1ELb1EN7cutlass6half_tE19Flash_kernel_traitsILi256ELi64ELi32ELi8ES3_EEEEvNS_16Flash_bwd_paramsE:
.text._ZN5flash25flash_bwd_dot_do_o_kernelILb0E23Flash_bwd_kernel_traitsILi256ELi64ELi32ELi8ELi4ELi1ELi2ELb1ELb1EN7cutlass6half_tE19Flash_kernel_traitsILi256ELi64ELi32ELi8ES3_EEEEvNS_16Flash_bwd_paramsE:
        /* <DEDUP_REMOVED lines=13> */
[----:B--2---:R-:W-:-:S06]  /*00d0*/  @P0 IADD3 R0, R0, -R9, RZ ;  /* 0x8000000900000210 */ /* 0x004fcc0007ffe0ff */
[----:B------:R-:W0:Y:S02]  /*00e0*/  @!P0 LDC R0, c[0x0][0x2c4] ;  /* 0x0000b100ff008b82 */ /* 0x000e240000000800 */
[----:B0-----:R-:W-:-:S13]  /*00f0*/  ISETP.GT.AND P0, PT, R0, UR4, PT ;  /* 0x0000000400007c0c */ /* 0x001fda000bf04270 */
[----:B------:R-:W-:Y:S05]  /*0100*/  @!P0 EXIT ;  /* 0x000000000000894d */ /* 0x000fea0003800000 */
[----:B------:R-:W-:Y:S01]  /*0110*/  ISETP.NE.AND P1, PT, R9, -0x1, PT ;  /* 0xffffffff0900780c */ /* 0x000fe20003f25270 */
[----:B------:R-:W0:Y:S01]  /*0120*/  S2R R49, SR_TID.X ;  /* 0x0000000000317919 */ /* 0x000e220000002100 */
[----:B------:R-:W-:Y:S01]  /*0130*/  ULDC.U8 UR8, c[0x0][0x3d8] ;  /* 0x0000f60000087ab9 */ /* 0x000fe20000000000 */
[----:B------:R-:W1:Y:S01]  /*0140*/  S2UR UR5, SR_CTAID.Z ;  /* 0x00000000000579c3 */ /* 0x000e620000002700 */
[----:B------:R-:W-:-:S09]  /*0150*/  ISETP.NE.AND P0, PT, RZ, UR8, PT ;  /* 0x00000008ff007c0c */ /* 0x000fd2000bf05270 */
[----:B------:R-:W2:Y:S01]  /*0160*/  @!P1 LDC.64 R12, c[0x0][0x418] ;  /* 0x00010600ff0c9b82 */ /* 0x000ea20000000a00 */
[--C-:B------:R-:W-:Y:S02]  /*0170*/  @!P1 SHF.R.S32.HI R3, RZ, 0x1f, R7.reuse ;  /* 0x0000001fff039819 */ /* 0x100fe40000011407 */
[----:B------:R-:W-:-:S05]  /*0180*/  @!P1 SHF.R.S32.HI R5, RZ, 0x1f, R7 ;  /* 0x0000001fff059819 */ /* 0x000fca0000011407 */
[----:B------:R-:W3:Y:S08]  /*0190*/  @P1 LDC.64 R10, c[0x0][0x420] ;  /* 0x00010800ff0a1b82 */ /* 0x000ef00000000a00 */
[----:B------:R-:W4:Y:S08]  /*01a0*/  @!P1 LDC.64 R14, c[0x0][0x290] ;  /* 0x0000a400ff0e9b82 */ /* 0x000f300000000a00 */
[----:B------:R-:W5:Y:S01]  /*01b0*/  @P1 LDC.64 R40, c[0x0][0x298] ;  /* 0x0000a600ff281b82 */ /* 0x000f620000000a00 */
[----:B--2---:R-:W-:-:S04]  /*01c0*/  @!P1 IMAD R4, R3, R12, RZ ;  /* 0x0000000c03049224 */ /* 0x004fc800078e02ff */
[----:B------:R-:W-:Y:S02]  /*01d0*/  @!P1 IMAD R13, R7, R13, R4 ;  /* 0x0000000d070d9224 */ /* 0x000fe400078e0204 */
[----:B---3--:R-:W-:-:S04]  /*01e0*/  @P1 IMAD.WIDE.U32 R2, R9, R10, RZ ;  /* 0x0000000a09021225 */ /* 0x008fc800078e00ff */
[----:B------:R-:W-:Y:S01]  /*01f0*/  @P1 IMAD R11, R9, R11, R3 ;  /* 0x0000000b090b1224 */ /* 0x000fe200078e0203 */
[----:B------:R-:W-:Y:S01]  /*0200*/  @P1 MOV R35, R2 ;  /* 0x0000000200231202 */ /* 0x000fe20000000f00 */
[----:B------:R-:W-:-:S04]  /*0210*/  @!P1 IMAD.WIDE.U32 R2, R7, R12, RZ ;  /* 0x0000000c07029225 */ /* 0x000fc800078e00ff */
[-C--:B----4-:R-:W-:Y:S01]  /*0220*/  @!P1 IMAD R6, R5, R14.reuse, RZ ;  /* 0x0000000e05069224 */ /* 0x090fe200078e02ff */
[----:B------:R-:W-:Y:S01]  /*0230*/  @!P1 IADD3 R11, R3, R13, RZ ;  /* 0x0000000d030b9210 */ /* 0x000fe20007ffe0ff */
[----:B------:R-:W-:Y:S01]  /*0240*/  @!P1 IMAD.WIDE.U32 R4, R7, R14, RZ ;  /* 0x0000000e07049225 */ /* 0x000fe200078e00ff */
[----:B------:R-:W-:-:S03]  /*0250*/  @!P1 MOV R35, R2 ;  /* 0x0000000200239202 */ /* 0x000fc60000000f00 */
[----:B------:R-:W-:Y:S02]  /*0260*/  @!P1 IMAD R15, R7, R15, R6 ;  /* 0x0000000f070f9224 */ /* 0x000fe400078e0206 */
[----:B-----5:R-:W-:Y:S01]  /*0270*/  @P1 IMAD.WIDE.U32 R66, R9, R40, RZ ;  /* 0x0000002809421225 */ /* 0x020fe200078e00ff */
[----:B------:R-:W-:-:S03]  /*0280*/  @!P1 MOV R66, R4 ;  /* 0x0000000400429202 */ /* 0x000fc60000000f00 */
[----:B------:R-:W-:Y:S01]  /*0290*/  @P1 IMAD R41, R9, R41, R67 ;  /* 0x0000002909291224 */ /* 0x000fe200078e0243 */
[----:B------:R-:W-:Y:S01]  /*02a0*/  @!P1 IADD3 R41, R5, R15, RZ ;  /* 0x0000000f05299210 */ /* 0x000fe20007ffe0ff */
[----:B01----:R-:W-:Y:S06]  /*02b0*/  @!P0 BRA `(.L_x_186) ;  /* 0x0000000000208947 */ /* 0x003fec0003800000 */
[----:B------:R-:W0:Y:S08]  /*02c0*/  LDC R2, c[0x0][0x2d4] ;  /* 0x0000b500ff027b82 */ /* 0x000e300000000800 */
[----:B------:R-:W1:Y:S08]  /*02d0*/  LDC R54, c[0x0][0x2c0] ;  /* 0x0000b000ff367b82 */ /* 0x000e700000000800 */
[----:B------:R-:W1:Y:S01]  /*02e0*/  LDC R3, c[0x0][0x2e4] ;  /* 0x0000b900ff037b82 */ /* 0x000e620000000800 */
[----:B0-----:R-:W-:Y:S01]  /*02f0*/  @!P1 IMAD R9, R7, R2, RZ ;  /* 0x0000000207099224 */ /* 0x001fe200078e02ff */
[----:B-1----:R-:W-:-:S04]  /*0300*/  LEA R54, R54, R3, 0x7 ;  /* 0x0000000336367211 */ /* 0x002fc800078e38ff */
[----:B------:R-:W-:-:S05]  /*0310*/  LEA R3, R7, R9, 0x7 ;  /* 0x0000000907037211 */ /* 0x000fca00078e38ff */
[----:B------:R-:W-:Y:S01]  /*0320*/  IMAD R54, R54, UR5, R3 ;  /* 0x0000000536367c24 */ /* 0x000fe2000f8e0203 */
[----:B------:R-:W-:Y:S06]  /*0330*/  BRA `(.L_x_187) ;  /* 0x0000000000107947 */ /* 0x000fec0003800000 */
.L_x_186:
[----:B------:R-:W0:Y:S08]  /*0340*/  LDC R54, c[0x0][0x270] ;  /* 0x00009c00ff367b82 */ /* 0x000e300000000800 */
[----:B------:R-:W1:Y:S01]  /*0350*/  LDC R3, c[0x0][0x2d4] ;  /* 0x0000b500ff037b82 */ /* 0x000e620000000800 */
[----:B0-----:R-:W-:-:S04]  /*0360*/  IMAD R54, R7, R54, UR5 ;  /* 0x0000000507367e24 */ /* 0x001fc8000f8e0236 */
[----:B-1----:R-:W-:-:S07]  /*0370*/  IMAD R54, R54, R3, RZ ;  /* 0x0000000336367224 */ /* 0x002fce00078e02ff */
.L_x_187:
[----:B------:R-:W-:Y:S01]  /*0380*/  SHF.R.S32.HI R2, RZ, 0x1f, R49 ;  /* 0x0000001fff027819 */ /* 0x000fe20000011431 */
[----:B------:R-:W0:Y:S01]  /*0390*/  LDC.64 R36, c[0x0][0x420] ;  /* 0x00010800ff247b82 */ /* 0x000e220000000a00 */
[----:B------:R-:W-:Y:S01]  /*03a0*/  USHF.R.S32.HI UR8, URZ, 0x1f, UR4 ;  /* 0x0000001f3f087899 */ /* 0x000fe20008011404 */
[----:B------:R-:W-:Y:S01]  /*03b0*/  BSSY B0, `(.L_x_188) ;  /* 0x0000036000007945 */ /* 0x000fe20003800000 */
[----:B------:R-:W-:Y:S01]  /*03c0*/  LEA.HI R48, R2, R49, RZ, 0x3 ;  /* 0x0000003102307211 */ /* 0x000fe200078f18ff */
[----:B------:R-:W-:Y:S01]  /*03d0*/  USHF.R.S32.HI UR9, URZ, 0x1f, UR5 ;  /* 0x0000001f3f097899 */ /* 0x000fe20008011405 */
[----:B------:R-:W-:Y:S01]  /*03e0*/  HFMA2.MMA R18, -RZ, RZ, 0, 0 ;  /* 0x00000000ff127435 */ /* 0x000fe200000001ff */
[----:B------:R-:W-:Y:S02]  /*03f0*/  CS2R R22, SRZ ;  /* 0x0000000000167805 */ /* 0x000fe4000001ff00 */
[----:B------:R-:W-:Y:S01]  /*0400*/  LOP3.LUT R2, R48, 0x1ffffff8, RZ, 0xc0, !PT ;  /* 0x1ffffff830027812 */ /* 0x000fe200078ec0ff */
[----:B------:R-:W1:Y:S01]  /*0410*/  LDC.64 R38, c[0x0][0x428] ;  /* 0x00010a00ff267b82 */ /* 0x000e620000000a00 */
[----:B------:R-:W-:-:S02]  /*0420*/  SHF.R.S32.HI R48, RZ, 0x3, R48 ;  /* 0x00000003ff307819 */ /* 0x000fc40000011430 */
[----:B------:R-:W-:Y:S02]  /*0430*/  CS2R R6, SRZ ;  /* 0x0000000000067805 */ /* 0x000fe4000001ff00 */
[----:B------:R-:W-:Y:S02]  /*0440*/  IADD3 R2, -R2, R49, RZ ;  /* 0x0000003102027210 */ /* 0x000fe40007ffe1ff */
[----:B------:R-:W-:Y:S02]  /*0450*/  CS2R R30, SRZ ;  /* 0x00000000001e7805 */ /* 0x000fe4000001ff00 */
[----:B------:R-:W-:Y:S02]  /*0460*/  CS2R R28, SRZ ;  /* 0x00000000001c7805 */ /* 0x000fe4000001ff00 */
[----:B------:R-:W-:Y:S02]  /*0470*/  CS2R R26, SRZ ;  /* 0x00000000001a7805 */ /* 0x000fe4000001ff00 */
[----:B------:R-:W-:-:S02]  /*0480*/  SHF.L.U32 R46, R2, 0x3, RZ ;  /* 0x00000003022e7819 */ /* 0x000fc400000006ff */
[----:B------:R-:W-:Y:S02]  /*0490*/  CS2R R24, SRZ ;  /* 0x0000000000187805 */ /* 0x000fe4000001ff00 */
[----:B------:R-:W-:Y:S02]  /*04a0*/  CS2R R14, SRZ ;  /* 0x00000000000e7805 */ /* 0x000fe4000001ff00 */
[----:B------:R-:W-:Y:S02]  /*04b0*/  CS2R R12, SRZ ;  /* 0x00000000000c7805 */ /* 0x000fe4000001ff00 */
[--C-:B------:R-:W-:Y:S02]  /*04c0*/  SHF.R.S32.HI R47, RZ, 0x1f, R46.reuse ;  /* 0x0000001fff2f7819 */ /* 0x100fe4000001142e */
[----:B------:R-:W-:Y:S01]  /*04d0*/  IADD3 R10, R46, 0x40, RZ ;  /* 0x000000402e0a7810 */ /* 0x000fe20007ffe0ff */
[C---:B0-----:R-:W-:Y:S02]  /*04e0*/  IMAD R4, R36.reuse, UR8, RZ ;  /* 0x0000000824047c24 */ /* 0x041fe4000f8e02ff */
[----:B------:R-:W-:-:S04]  /*04f0*/  IMAD.WIDE.U32 R2, R36, UR4, R46 ;  /* 0x0000000424027c25 */ /* 0x000fc8000f8e002e */
[----:B------:R-:W-:Y:S01]  /*0500*/  IMAD R4, R37, UR4, R4 ;  /* 0x0000000425047c24 */ /* 0x000fe2000f8e0204 */
[----:B------:R-:W-:Y:S01]  /*0510*/  IADD3 R34, P0, R35, R2, RZ ;  /* 0x0000000223227210 */ /* 0x000fe20007f1e0ff */
[----:B-1----:R-:W-:-:S03]  /*0520*/  IMAD R2, R38, UR9, RZ ;  /* 0x0000000926027c24 */ /* 0x002fc6000f8e02ff */
[----:B------:R-:W-:Y:S01]  /*0530*/  IADD3.X R35, R11, R3, R4, P0, !PT ;  /* 0x000000030b237210 */ /* 0x000fe200007fe404 */
[----:B------:R-:W-:Y:S01]  /*0540*/  IMAD R39, R39, UR5, R2 ;  /* 0x0000000527277c24 */ /* 0x000fe2000f8e0202 */
[----:B------:R-:W-:Y:S02]  /*0550*/  IADD3 R3, R0, -UR4, RZ ;  /* 0x8000000400037c10 */ /* 0x000fe4000fffe0ff */
[----:B------:R-:W-:Y:S02]  /*0560*/  CS2R R4, SRZ ;  /* 0x0000000000047805 */ /* 0x000fe4000001ff00 */
[----:B------:R-:W-:Y:S01]  /*0570*/  IADD3 R0, R48, 0x20, RZ ;  /* 0x0000002030007810 */ /* 0x000fe20007ffe0ff */
[----:B------:R-:W-:Y:S01]  /*0580*/  IMAD.WIDE.U32 R34, R38, UR5, R34 ;  /* 0x0000000526227c25 */ /* 0x000fe2000f8e0022 */
[-C--:B------:R-:W-:Y:S02]  /*0590*/  ISETP.GE.AND P0, PT, R48, R3.reuse, PT ;  /* 0x000000033000720c */ /* 0x080fe40003f06270 */
[----:B------:R-:W-:-:S02]  /*05a0*/  ISETP.GE.AND P1, PT, R0, R3, PT ;  /* 0x000000030000720c */ /* 0x000fc40003f26270 */
[----:B------:R-:W-:Y:S02]  /*05b0*/  SHF.R.S32.HI R11, RZ, 0x1f, R48 ;  /* 0x0000001fff0b7819 */ /* 0x000fe40000011430 */
[----:B------:R-:W-:-:S07]  /*05c0*/  IADD3 R39, R35, R39, RZ ;  /* 0x0000002723277210 */ /* 0x000fce0007ffe0ff */
[----:B------:R-:W-:Y:S05]  /*05d0*/  @P0 BRA `(.L_x_189) ;  /* 0x00000000004c0947 */ /* 0x000fea0003800000 */
[C---:B------:R-:W-:Y:S01]  /*05e0*/  IADD3 R2, R46.reuse, 0x80, RZ ;  /* 0x000000802e027810 */ /* 0x040fe20007ffe0ff */
[----:B------:R-:W-:Y:S01]  /*05f0*/  IMAD R0, R11, R36, RZ ;  /* 0x000000240b007224 */ /* 0x000fe200078e02ff */
[----:B------:R-:W-:Y:S01]  /*0600*/  MOV R38, R34 ;  /* 0x0000002200267202 */ /* 0x000fe20000000f00 */
[----:B------:R-:W-:Y:S01]  /*0610*/  ULDC UR10, c[0x0][0x2d0] ;  /* 0x0000b400000a7ab9 */ /* 0x000fe20000000800 */
[----:B------:R-:W-:Y:S01]  /*0620*/  IADD3 R8, R46, 0xc0, RZ ;  /* 0x000000c02e087810 */ /* 0x000fe20007ffe0ff */
[----:B------:R-:W-:Y:S01]  /*0630*/  IMAD R9, R48, R37, R0 ;  /* 0x0000002530097224 */ /* 0x000fe200078e0200 */
[----:B------:R-:W-:Y:S01]  /*0640*/  ISETP.GE.AND P4, PT, R2, UR10, PT ;  /* 0x0000000a02007c0c */ /* 0x000fe2000bf86270 */
[----:B------:R-:W-:Y:S01]  /*0650*/  IMAD.WIDE.U32 R2, R48, R36, R38 ;  /* 0x0000002430027225 */ /* 0x000fe200078e0026 */
[----:B------:R-:W-:Y:S01]  /*0660*/  ISETP.GE.AND P5, PT, R8, UR10, PT ;  /* 0x0000000a08007c0c */ /* 0x000fe2000bfa6270 */
[----:B------:R-:W-:Y:S01]  /*0670*/  ULDC.64 UR12, c[0x0][0x3e0] ;  /* 0x0000f800000c7ab9 */ /* 0x000fe20000000a00 */
[----:B------:R-:W-:-:S02]  /*0680*/  ISETP.GE.AND P2, PT, R46, UR10, PT ;  /* 0x0000000a2e007c0c */ /* 0x000fc4000bf46270 */
[----:B------:R-:W-:Y:S02]  /*0690*/  ISETP.GE.AND P3, PT, R10, UR10, PT ;  /* 0x0000000a0a007c0c */ /* 0x000fe4000bf66270 */
[----:B------:R-:W-:Y:S02]  /*06a0*/  IADD3 R3, R3, R9, RZ ;  /* 0x0000000903037210 */ /* 0x000fe40007ffe0ff */
[----:B------:R-:W-:-:S04]  /*06b0*/  LEA R8, P6, R2, UR12, 0x1 ;  /* 0x0000000c02087c11 */ /* 0x000fc8000f8c08ff */
[----:B------:R-:W-:-:S05]  /*06c0*/  LEA.HI.X R9, R2, UR13, R3, 0x1, P6 ;  /* 0x0000000d02097c11 */ /* 0x000fca000b0f0c03 */
[----:B------:R0:W5:Y:S04]  /*06d0*/  @!P2 LDG.E.128 R24, desc[UR6][R8.64] ;  /* 0x000000060818a981 */ /* 0x000168000c1e1d00 */
[----:B------:R0:W5:Y:S04]  /*06e0*/  @!P3 LDG.E.128 R28, desc[UR6][R8.64+0x80] ;  /* 0x00008006081cb981 */ /* 0x000168000c1e1d00 */
[----:B------:R0:W5:Y:S04]  /*06f0*/  @!P4 LDG.E.128 R4, desc[UR6][R8.64+0x100] ;  /* 0x000100060804c981 */ /* 0x000168000c1e1d00 */
[----:B------:R0:W5:Y:S02]  /*0700*/  @!P5 LDG.E.128 R12, desc[UR6][R8.64+0x180] ;  /* 0x00018006080cd981 */ /* 0x000164000c1e1d00 */
.L_x_189:
[----:B------:R-:W-:Y:S05]  /*0710*/  BSYNC B0 ;  /* 0x0000000000007941 */ /* 0x000fea0003800000 */
.L_x_188:
[----:B------:R-:W1:Y:S01]  /*0720*/  LDC.64 R44, c[0x0][0x298] ;  /* 0x0000a600ff2c7b82 */ /* 0x000e620000000a00 */
[----:B0----5:R-:W-:Y:S01]  /*0730*/  MOV R8, R6 ;  /* 0x0000000600087202 */ /* 0x021fe20000000f00 */
[----:B------:R-:W-:Y:S01]  /*0740*/  BSSY B0, `(.L_x_190) ;  /* 0x000002b000007945 */ /* 0x000fe20003800000 */
[----:B------:R-:W-:Y:S01]  /*0750*/  MOV R9, R7 ;  /* 0x0000000700097202 */ /* 0x000fe20000000f00 */
[----:B------:R-:W-:Y:S01]  /*0760*/  HFMA2.MMA R19, -RZ, RZ, 0, 0 ;  /* 0x00000000ff137435 */ /* 0x000fe200000001ff */
[----:B------:R-:W-:Y:S02]  /*0770*/  MOV R6, R4 ;  /* 0x0000000400067202 */ /* 0x000fe40000000f00 */
[----:B------:R-:W-:Y:S02]  /*0780*/  CS2R R20, SRZ ;  /* 0x0000000000147805 */ /* 0x000fe4000001ff00 */
[----:B------:R-:W-:Y:S01]  /*0790*/  MOV R7, R5 ;  /* 0x0000000500077202 */ /* 0x000fe20000000f00 */
[----:B------:R-:W0:Y:S01]  /*07a0*/  LDC.64 R32, c[0x0][0x2a0] ;  /* 0x0000a800ff207b82 */ /* 0x000e220000000a00 */
[----:B------:R-:W-:-:S02]  /*07b0*/  MOV R4, R30 ;  /* 0x0000001e00047202 */ /* 0x000fc40000000f00 */
[----:B------:R-:W-:Y:S02]  /*07c0*/  CS2R R16, SRZ ;  /* 0x0000000000107805 */ /* 0x000fe4000001ff00 */
[----:B------:R-:W-:Y:S02]  /*07d0*/  MOV R5, R31 ;  /* 0x0000001f00057202 */ /* 0x000fe40000000f00 */
[----:B------:R-:W-:Y:S02]  /*07e0*/  CS2R R30, SRZ ;  /* 0x00000000001e7805 */ /* 0x000fe4000001ff00 */
[----:B------:R-:W-:Y:S02]  /*07f0*/  MOV R2, R28 ;  /* 0x0000001c00027202 */ /* 0x000fe40000000f00 */
[----:B------:R-:W-:Y:S02]  /*0800*/  MOV R3, R29 ;  /* 0x0000001d00037202 */ /* 0x000fe40000000f00 */
[----:B------:R-:W-:-:S02]  /*0810*/  CS2R R28, SRZ ;  /* 0x00000000001c7805 */ /* 0x000fc4000001ff00 */
[----:B------:R-:W-:Y:S02]  /*0820*/  MOV R0, R26 ;  /* 0x0000001a00007202 */ /* 0x000fe40000000f00 */
[----:B------:R-:W-:Y:S02]  /*0830*/  MOV R51, R27 ;  /* 0x0000001b00337202 */ /* 0x000fe40000000f00 */
[----:B------:R-:W-:Y:S02]  /*0840*/  CS2R R26, SRZ ;  /* 0x00000000001a7805 */ /* 0x000fe4000001ff00 */
[----:B------:R-:W-:Y:S02]  /*0850*/  MOV R50, R24 ;  /* 0x0000001800327202 */ /* 0x000fe40000000f00 */
[----:B------:R-:W-:Y:S02]  /*0860*/  MOV R52, R25 ;  /* 0x0000001900347202 */ /* 0x000fe40000000f00 */
[----:B------:R-:W-:-:S02]  /*0870*/  CS2R R24, SRZ ;  /* 0x0000000000187805 */ /* 0x000fc4000001ff00 */
[----:B------:R-:W-:Y:S01]  /*0880*/  IADD3 R54, R54, UR4, RZ ;  /* 0x0000000436367c10 */ /* 0x000fe2000fffe0ff */
[----:B------:R-:W-:Y:S06]  /*0890*/  @P1 BRA `(.L_x_191) ;  /* 0x0000000000541947 */ /* 0x000fec0003800000 */
[----:B------:R-:W-:Y:S01]  /*08a0*/  IADD3 R43, P2, R48, 0x20, RZ ;  /* 0x00000020302b7810 */ /* 0x000fe20007f5e0ff */
[----:B------:R-:W-:Y:S01]  /*08b0*/  ULDC UR10, c[0x0][0x2d0] ;  /* 0x0000b400000a7ab9 */ /* 0x000fe20000000800 */
[----:B------:R-:W-:Y:S01]  /*08c0*/  MOV R35, R39 ;  /* 0x0000002700237202 */ /* 0x000fe20000000f00 */
[----:B------:R-:W-:Y:S01]  /*08d0*/  ULDC.64 UR12, c[0x0][0x3e0] ;  /* 0x0000f800000c7ab9 */ /* 0x000fe20000000a00 */
[----:B------:R-:W-:Y:S02]  /*08e0*/  IADD3.X R53, RZ, R11, RZ, P2, !PT ;  /* 0x0000000bff357210 */ /* 0x000fe400017fe4ff */
[C---:B------:R-:W-:Y:S01]  /*08f0*/  IADD3 R39, R46.reuse, 0x80, RZ ;  /* 0x000000802e277810 */ /* 0x040fe20007ffe0ff */
[-C--:B------:R-:W-:Y:S01]  /*0900*/  IMAD.WIDE.U32 R34, R43, R36.reuse, R34 ;  /* 0x000000242b227225 */ /* 0x080fe200078e0022 */
[----:B------:R-:W-:Y:S02]  /*0910*/  IADD3 R40, R46, 0xc0, RZ ;  /* 0x000000c02e287810 */ /* 0x000fe40007ffe0ff */
[----:B------:R-:W-:Y:S01]  /*0920*/  ISETP.GE.AND P5, PT, R39, UR10, PT ;  /* 0x0000000a27007c0c */ /* 0x000fe2000bfa6270 */
[----:B------:R-:W-:Y:S01]  /*0930*/  IMAD R38, R53, R36, RZ ;  /* 0x0000002435267224 */ /* 0x000fe200078e02ff */
[----:B------:R-:W-:-:S02]  /*0940*/  ISETP.GE.AND P6, PT, R40, UR10, PT ;  /* 0x0000000a28007c0c */ /* 0x000fc4000bfc6270 */
[----:B------:R-:W-:Y:S01]  /*0950*/  ISETP.GE.AND P3, PT, R46, UR10, PT ;  /* 0x0000000a2e007c0c */ /* 0x000fe2000bf66270 */
[----:B------:R-:W-:Y:S01]  /*0960*/  IMAD R37, R43, R37, R38 ;  /* 0x000000252b257224 */ /* 0x000fe200078e0226 */
[----:B------:R-:W-:Y:S02]  /*0970*/  ISETP.GE.AND P4, PT, R10, UR10, PT ;  /* 0x0000000a0a007c0c */ /* 0x000fe4000bf86270 */
[----:B------:R-:W-:Y:S02]  /*0980*/  LEA R36, P2, R34, UR12, 0x1 ;  /* 0x0000000c22247c11 */ /* 0x000fe4000f8408ff */
[----:B------:R-:W-:-:S04]  /*0990*/  IADD3 R35, R35, R37, RZ ;  /* 0x0000002523237210 */ /* 0x000fc80007ffe0ff */
[----:B------:R-:W-:-:S05]  /*09a0*/  LEA.HI.X R37, R34, UR13, R35, 0x1, P2 ;  /* 0x0000000d22257c11 */ /* 0x000fca00090f0c23 */
[----:B------:R2:W5:Y:S04]  /*09b0*/  @!P3 LDG.E.128 R28, desc[UR6][R36.64] ;  /* 0x00000006241cb981 */ /* 0x000568000c1e1d00 */
[----:B------:R2:W5:Y:S04]  /*09c0*/  @!P4 LDG.E.128 R24, desc[UR6][R36.64+0x80] ;  /* 0x000080062418c981 */ /* 0x000568000c1e1d00 */
[----:B------:R2:W5:Y:S04]  /*09d0*/  @!P5 LDG.E.128 R20, desc[UR6][R36.64+0x100] ;  /* 0x000100062414d981 */ /* 0x000568000c1e1d00 */
[----:B------:R2:W5:Y:S02]  /*09e0*/  @!P6 LDG.E.128 R16, desc[UR6][R36.64+0x180] ;  /* 0x000180062410e981 */ /* 0x000564000c1e1d00 */
.L_x_191:
[----:B------:R-:W-:Y:S05]  /*09f0*/  BSYNC B0 ;  /* 0x0000000000007941 */ /* 0x000fea0003800000 */
.L_x_190:
[C---:B-12---:R-:W-:Y:S01]  /*0a00*/  IMAD R36, R44.reuse, UR8, RZ ;  /* 0x000000082c247c24 */ /* 0x046fe2000f8e02ff */
[----:B-----5:R-:W-:Y:S01]  /*0a10*/  MOV R55, R20 ;  /* 0x0000001400377202 */ /* 0x020fe20000000f00 */
[----:B------:R-:W-:Y:S01]  /*0a20*/  IMAD.WIDE.U32 R34, R44, UR4, R46 ;  /* 0x000000042c227c25 */ /* 0x000fe2000f8e002e */
[----:B------:R-:W-:Y:S01]  /*0a30*/  BSSY B0, `(.L_x_192) ;  /* 0x0000031000007945 */ /* 0x000fe20003800000 */
[----:B------:R-:W-:Y:S01]  /*0a40*/  HFMA2.MMA R42, -RZ, RZ, 0, 0 ;  /* 0x00000000ff2a7435 */ /* 0x000fe200000001ff */
[----:B------:R-:W-:Y:S01]  /*0a50*/  MOV R53, R22 ;  /* 0x0000001600357202 */ /* 0x000fe20000000f00 */
[----:B------:R-:W-:Y:S01]  /*0a60*/  IMAD R36, R45, UR4, R36 ;  /* 0x000000042d247c24 */ /* 0x000fe2000f8e0224 */
[----:B------:R-:W-:Y:S01]  /*0a70*/  IADD3 R66, P2, R66, R34, RZ ;  /* 0x0000002242427210 */ /* 0x000fe20007f5e0ff */
[----:B0-----:R-:W-:Y:S01]  /*0a80*/  IMAD R20, R32, UR9, RZ ;  /* 0x0000000920147c24 */ /* 0x001fe2000f8e02ff */
[----:B------:R-:W-:Y:S02]  /*0a90*/  MOV R56, R23 ;  /* 0x0000001700387202 */ /* 0x000fe40000000f00 */
[----:B------:R-:W-:-:S02]  /*0aa0*/  CS2R R38, SRZ ;  /* 0x0000000000267805 */ /* 0x000fc4000001ff00 */
[----:B------:R-:W-:Y:S01]  /*0ab0*/  IADD3.X R67, R41, R35, R36, P2, !PT ;  /* 0x0000002329437210 */ /* 0x000fe200017fe424 */
[----:B------:R-:W-:Y:S01]  /*0ac0*/  IMAD R77, R33, UR5, R20 ;  /* 0x00000005214d7c24 */ /* 0x000fe2000f8e0214 */
[----:B------:R-:W-:Y:S02]  /*0ad0*/  MOV R58, R21 ;  /* 0x00000015003a7202 */ /* 0x000fe40000000f00 */
[----:B------:R-:W-:Y:S02]  /*0ae0*/  CS2R R22, SRZ ;  /* 0x0000000000167805 */ /* 0x000fe4000001ff00 */
[----:B------:R-:W-:Y:S01]  /*0af0*/  MOV R57, R26 ;  /* 0x0000001a00397202 */ /* 0x000fe20000000f00 */
[----:B------:R-:W-:Y:S01]  /*0b00*/  IMAD.WIDE.U32 R66, R32, UR5, R66 ;  /* 0x0000000520427c25 */ /* 0x000fe2000f8e0042 */
[----:B------:R-:W-:Y:S02]  /*0b10*/  MOV R60, R27 ;  /* 0x0000001b003c7202 */ /* 0x000fe40000000f00 */
[----:B------:R-:W-:-:S02]  /*0b20*/  CS2R R20, SRZ ;  /* 0x0000000000147805 */ /* 0x000fc4000001ff00 */
[----:B------:R-:W-:Y:S02]  /*0b30*/  MOV R59, R24 ;  /* 0x00000018003b7202 */ /* 0x000fe40000000f00 */
[----:B------:R-:W-:Y:S02]  /*0b40*/  CS2R R26, SRZ ;  /* 0x00000000001a7805 */ /* 0x000fe4000001ff00 */
[----:B------:R-:W-:Y:S02]  /*0b50*/  MOV R62, R25 ;  /* 0x00000019003e7202 */ /* 0x000fe40000000f00 */
[----:B------:R-:W-:Y:S02]  /*0b60*/  CS2R R24, SRZ ;  /* 0x0000000000187805 */ /* 0x000fe4000001ff00 */
        /* <DEDUP_REMOVED lines=8> */
[----:B------:R-:W-:Y:S01]  /*0bf0*/  IADD3 R77, R67, R77, RZ ;  /* 0x0000004d434d7210 */ /* 0x000fe20007ffe0ff */
[----:B------:R-:W-:Y:S06]  /*0c00*/  @P0 BRA `(.L_x_193) ;  /* 0x00000000004c0947 */ /* 0x000fec0003800000 */
[C---:B------:R-:W-:Y:S01]  /*0c10*/  IADD3 R37, R46.reuse, 0x80, RZ ;  /* 0x000000802e257810 */ /* 0x040fe20007ffe0ff */
[----:B------:R-:W-:Y:S01]  /*0c20*/  IMAD R36, R11, R44, RZ ;  /* 0x0000002c0b247224 */ /* 0x000fe200078e02ff */
[----:B------:R-:W-:Y:S01]  /*0c30*/  MOV R76, R66 ;  /* 0x00000042004c7202 */ /* 0x000fe20000000f00 */
[----:B------:R-:W-:Y:S01]  /*0c40*/  ULDC UR8, c[0x0][0x2d0] ;  /* 0x0000b40000087ab9 */ /* 0x000fe20000000800 */
[----:B------:R-:W-:Y:S01]  /*0c50*/  IADD3 R43, R46, 0xc0, RZ ;  /* 0x000000c02e2b7810 */ /* 0x000fe20007ffe0ff */
[----:B------:R-:W-:Y:S01]  /*0c60*/  ULDC.64 UR4, c[0x0][0x280] ;  /* 0x0000a00000047ab9 */ /* 0x000fe20000000a00 */
[----:B------:R-:W-:Y:S01]  /*0c70*/  ISETP.GE.AND P4, PT, R37, UR8, PT ;  /* 0x0000000825007c0c */ /* 0x000fe2000bf86270 */
[----:B------:R-:W-:Y:S01]  /*0c80*/  IMAD.WIDE.U32 R40, R48, R44, R76 ;  /* 0x0000002c30287225 */ /* 0x000fe200078e004c */
[----:B------:R-:W-:Y:S02]  /*0c90*/  ISETP.GE.AND P5, PT, R43, UR8, PT ;  /* 0x000000082b007c0c */ /* 0x000fe4000bfa6270 */
[----:B------:R-:W-:Y:S01]  /*0ca0*/  ISETP.GE.AND P2, PT, R46, UR8, PT ;  /* 0x000000082e007c0c */ /* 0x000fe2000bf46270 */
[----:B------:R-:W-:Y:S01]  /*0cb0*/  IMAD R37, R48, R45, R36 ;  /* 0x0000002d30257224 */ /* 0x000fe200078e0224 */
[----:B------:R-:W-:-:S02]  /*0cc0*/  ISETP.GE.AND P3, PT, R10, UR8, PT ;  /* 0x000000080a007c0c */ /* 0x000fc4000bf66270 */
[----:B------:R-:W-:Y:S02]  /*0cd0*/  LEA R36, P0, R40, UR4, 0x1 ;  /* 0x0000000428247c11 */ /* 0x000fe4000f8008ff */
[----:B------:R-:W-:-:S04]  /*0ce0*/  IADD3 R37, R41, R37, RZ ;  /* 0x0000002529257210 */ /* 0x000fc80007ffe0ff */
[----:B------:R-:W-:-:S05]  /*0cf0*/  LEA.HI.X R37, R40, UR5, R37, 0x1, P0 ;  /* 0x0000000528257c11 */ /* 0x000fca00080f0c25 */
[----:B------:R0:W5:Y:S04]  /*0d00*/  @!P2 LDG.E.128 R28, desc[UR6][R36.64] ;  /* 0x00000006241ca981 */ /* 0x000168000c1e1d00 */
[----:B------:R0:W5:Y:S04]  /*0d10*/  @!P3 LDG.E.128 R24, desc[UR6][R36.64+0x80] ;  /* 0x000080062418b981 */ /* 0x000168000c1e1d00 */
[----:B------:R0:W5:Y:S04]  /*0d20*/  @!P4 LDG.E.128 R20, desc[UR6][R36.64+0x100] ;  /* 0x000100062414c981 */ /* 0x000168000c1e1d00 */
[----:B------:R0:W5:Y:S02]  /*0d30*/  @!P5 LDG.E.128 R32, desc[UR6][R36.64+0x180] ;  /* 0x000180062420d981 */ /* 0x000164000c1e1d00 */
.L_x_193:
[----:B------:R-:W-:Y:S05]  /*0d40*/  BSYNC B0 ;  /* 0x0000000000007941 */ /* 0x000fea0003800000 */
.L_x_192:
[----:B------:R-:W-:Y:S01]  /*0d50*/  BSSY B0, `(.L_x_194) ;  /* 0x0000026000007945 */ /* 0x000fe20003800000 */
[----:B------:R-:W-:Y:S01]  /*0d60*/  HFMA2.MMA R43, -RZ, RZ, 0, 0 ;  /* 0x00000000ff2b7435 */ /* 0x000fe200000001ff */
[----:B-----5:R-:W-:Y:S02]  /*0d70*/  MOV R68, R22 ;  /* 0x0000001600447202 */ /* 0x020fe40000000f00 */
[----:B0-----:R-:W-:Y:S02]  /*0d80*/  CS2R R36, SRZ ;  /* 0x0000000000247805 */ /* 0x001fe4000001ff00 */
[----:B------:R-:W-:Y:S02]  /*0d90*/  MOV R70, R23 ;  /* 0x0000001700467202 */ /* 0x000fe40000000f00 */
[----:B------:R-:W-:Y:S02]  /*0da0*/  CS2R R22, SRZ ;  /* 0x0000000000167805 */ /* 0x000fe4000001ff00 */
        /* <DEDUP_REMOVED lines=9> */
[----:B------:R-:W-:Y:S01]  /*0e40*/  CS2R R24, SRZ ;  /* 0x0000000000187805 */ /* 0x000fe2000001ff00 */
[----:B------:R-:W-:Y:S06]  /*0e50*/  @P1 BRA `(.L_x_195) ;  /* 0x0000000000541947 */ /* 0x000fec0003800000 */
[----:B------:R-:W-:Y:S01]  /*0e60*/  IADD3 R48, P0, R48, 0x20, RZ ;  /* 0x0000002030307810 */ /* 0x000fe20007f1e0ff */
[----:B------:R-:W-:Y:S01]  /*0e70*/  ULDC UR4, c[0x0][0x2d0] ;  /* 0x0000b40000047ab9 */ /* 0x000fe20000000800 */
[----:B------:R-:W-:Y:S02]  /*0e80*/  MOV R67, R77 ;  /* 0x0000004d00437202 */ /* 0x000fe40000000f00 */
[----:B------:R-:W-:Y:S02]  /*0e90*/  IADD3.X R11, RZ, R11, RZ, P0, !PT ;  /* 0x0000000bff0b7210 */ /* 0x000fe400007fe4ff */
[----:B------:R-:W-:Y:S01]  /*0ea0*/  ISETP.GE.AND P2, PT, R10, UR4, PT ;  /* 0x000000040a007c0c */ /* 0x000fe2000bf46270 */
[-C--:B------:R-:W-:Y:S01]  /*0eb0*/  IMAD.WIDE.U32 R66, R48, R44.reuse, R66 ;  /* 0x0000002c30427225 */ /* 0x080fe200078e0042 */
[C---:B------:R-:W-:Y:S02]  /*0ec0*/  ISETP.GE.AND P1, PT, R46.reuse, UR4, PT ;  /* 0x000000042e007c0c */ /* 0x040fe4000bf26270 */
[C---:B------:R-:W-:Y:S01]  /*0ed0*/  IADD3 R10, R46.reuse, 0x80, RZ ;  /* 0x000000802e0a7810 */ /* 0x040fe20007ffe0ff */
[----:B------:R-:W-:Y:S01]  /*0ee0*/  IMAD R11, R11, R44, RZ ;  /* 0x0000002c0b0b7224 */ /* 0x000fe200078e02ff */
[----:B------:R-:W-:-:S02]  /*0ef0*/  IADD3 R46, R46, 0xc0, RZ ;  /* 0x000000c02e2e7810 */ /* 0x000fc40007ffe0ff */
[----:B------:R-:W-:Y:S01]  /*0f00*/  ISETP.GE.AND P3, PT, R10, UR4, PT ;  /* 0x000000040a007c0c */ /* 0x000fe2000bf66270 */
[----:B------:R-:W-:Y:S01]  /*0f10*/  IMAD R11, R48, R45, R11 ;  /* 0x0000002d300b7224 */ /* 0x000fe200078e020b */
[----:B------:R-:W-:Y:S01]  /*0f20*/  ISETP.GE.AND P4, PT, R46, UR4, PT ;  /* 0x000000042e007c0c */ /* 0x000fe2000bf86270 */
[----:B------:R-:W-:Y:S02]  /*0f30*/  ULDC.64 UR4, c[0x0][0x280] ;  /* 0x0000a00000047ab9 */ /* 0x000fe40000000a00 */
[----:B------:R-:W-:Y:S02]  /*0f40*/  LEA R10, P0, R66, UR4, 0x1 ;  /* 0x00000004420a7c11 */ /* 0x000fe4000f8008ff */
[----:B------:R-:W-:-:S04]  /*0f50*/  IADD3 R11, R67, R11, RZ ;  /* 0x0000000b430b7210 */ /* 0x000fc80007ffe0ff */
[----:B------:R-:W-:-:S05]  /*0f60*/  LEA.HI.X R11, R66, UR5, R11, 0x1, P0 ;  /* 0x00000005420b7c11 */ /* 0x000fca00080f0c0b */
[----:B------:R0:W5:Y:S04]  /*0f70*/  @!P1 LDG.E.128 R24, desc[UR6][R10.64] ;  /* 0x000000060a189981 */ /* 0x000168000c1e1d00 */
[----:B------:R0:W5:Y:S04]  /*0f80*/  @!P2 LDG.E.128 R20, desc[UR6][R10.64+0x80] ;  /* 0x000080060a14a981 */ /* 0x000168000c1e1d00 */
[----:B------:R0:W5:Y:S04]  /*0f90*/  @!P3 LDG.E.128 R36, desc[UR6][R10.64+0x100] ;  /* 0x000100060a24b981 */ /* 0x000168000c1e1d00 */
[----:B------:R0:W5:Y:S02]  /*0fa0*/  @!P4 LDG.E.128 R40, desc[UR6][R10.64+0x180] ;  /* 0x000180060a28c981 */ /* 0x000164000c1e1d00 */
.L_x_195:
[----:B------:R-:W-:Y:S05]  /*0fb0*/  BSYNC B0 ;  /* 0x0000000000007941 */ /* 0x000fea0003800000 */
.L_x_194:
[----:B0-----:R-:W-:Y:S01]  /*0fc0*/  HADD2.F32 R10, -RZ, R50.H1_H1 ;  /* 0x30000032ff0a7230 */ /* 0x001fe20000004100 */
[----:B------:R-:W-:Y:S01]  /*0fd0*/  LOP3.LUT P0, RZ, R49, 0x7, RZ, 0xc0, !PT ;  /* 0x0000000731ff7812 */ /* 0x000fe2000780c0ff */
[----:B------:R-:W-:Y:S01]  /*0fe0*/  HADD2.F32 R45, -RZ, R28.H1_H1 ;  /* 0x3000001cff2d7230 */ /* 0x000fe20000004100 */
[----:B------:R-:W-:Y:S01]  /*0ff0*/  ULDC.64 UR4, c[0x0][0x478] ;  /* 0x00011e0000047ab9 */ /* 0x000fe20000000a00 */
[----:B------:R-:W-:Y:S02]  /*1000*/  HADD2.F32 R50, -RZ, R50.H0_H0 ;  /* 0x20000032ff327230 */ /* 0x000fe40000004100 */
[----:B------:R-:W-:Y:S02]  /*1010*/  HADD2.F32 R11, -RZ, R28.H0_H0 ;  /* 0x2000001cff0b7230 */ /* 0x000fe40000004100 */
[----:B------:R-:W-:Y:S01]  /*1020*/  FMUL.FTZ R45, R10, R45 ;  /* 0x0000002d0a2d7220 */ /* 0x000fe20000410000 */
[--C-:B------:R-:W-:Y:S02]  /*1030*/  HADD2.F32 R10, -RZ, R52.reuse.H0_H0 ;  /* 0x20000034ff0a7230 */ /* 0x100fe40000004100 */
[----:B------:R-:W-:-:S02]  /*1040*/  HADD2.F32 R52, -RZ, R52.H1_H1 ;  /* 0x30000034ff347230 */ /* 0x000fc40000004100 */
[----:B------:R-:W-:Y:S01]  /*1050*/  FFMA.FTZ R45, R50, R11, R45 ;  /* 0x0000000b322d7223 */ /* 0x000fe2000001002d */
[--C-:B------:R-:W-:Y:S02]  /*1060*/  HADD2.F32 R11, -RZ, R29.reuse.H0_H0 ;  /* 0x2000001dff0b7230 */ /* 0x100fe40000004100 */
[----:B------:R-:W-:Y:S02]  /*1070*/  HADD2.F32 R29, -RZ, R29.H1_H1 ;  /* 0x3000001dff1d7230 */ /* 0x000fe40000004100 */
[----:B------:R-:W-:Y:S02]  /*1080*/  HADD2.F32 R47, -RZ, R65.H0_H0 ;  /* 0x20000041ff2f7230 */ /* 0x000fe40000004100 */
[----:B------:R-:W-:Y:S01]  /*1090*/  FFMA.FTZ R11, R10, R11, R45 ;  /* 0x0000000b0a0b7223 */ /* 0x000fe2000001002d */
[----:B------:R-:W-:Y:S02]  /*10a0*/  HADD2.F32 R10, -RZ, R63.H1_H1 ;  /* 0x3000003fff0a7230 */ /* 0x000fe40000004100 */
[----:B-----5:R-:W-:-:S02]  /*10b0*/  HADD2.F32 R45, -RZ, R24.H1_H1 ;  /* 0x30000018ff2d7230 */ /* 0x020fc40000004100 */
[----:B------:R-:W-:Y:S02]  /*10c0*/  HADD2.F32 R63, -RZ, R63.H0_H0 ;  /* 0x2000003fff3f7230 */ /* 0x000fe40000004100 */
[----:B------:R-:W-:Y:S02]  /*10d0*/  HADD2.F32 R24, -RZ, R24.H0_H0 ;  /* 0x20000018ff187230 */ /* 0x000fe40000004100 */
[----:B------:R-:W-:Y:S01]  /*10e0*/  FMUL.FTZ R10, R10, R45 ;  /* 0x0000002d0a0a7220 */ /* 0x000fe20000410000 */
[----:B------:R-:W-:Y:S01]  /*10f0*/  FFMA.FTZ R45, R52, R29, R11 ;  /* 0x0000001d342d7223 */ /* 0x000fe2000001000b */
[----:B------:R-:W-:Y:S02]  /*1100*/  HADD2.F32 R11, -RZ, R30.H0_H0 ;  /* 0x2000001eff0b7230 */ /* 0x000fe40000004100 */
[----:B------:R-:W-:Y:S01]  /*1110*/  FFMA.FTZ R24, R63, R24, R10 ;  /* 0x000000183f187223 */ /* 0x000fe2000001000a */
[----:B------:R-:W-:Y:S02]  /*1120*/  HADD2.F32 R10, -RZ, R0.H0_H0 ;  /* 0x20000000ff0a7230 */ /* 0x000fe40000004100 */
[----:B------:R-:W-:-:S02]  /*1130*/  HADD2.F32 R28, -RZ, R25.H0_H0 ;  /* 0x20000019ff1c7230 */ /* 0x000fc40000004100 */
[----:B------:R-:W-:Y:S02]  /*1140*/  HADD2.F32 R0, -RZ, R0.H1_H1 ;  /* 0x30000000ff007230 */ /* 0x000fe40000004100 */
[----:B------:R-:W-:Y:S01]  /*1150*/  FFMA.FTZ R11, R10, R11, R45 ;  /* 0x0000000b0a0b7223 */ /* 0x000fe2000001002d */
[----:B------:R-:W-:Y:S02]  /*1160*/  HADD2.F32 R29, -RZ, R30.H1_H1 ;  /* 0x3000001eff1d7230 */ /* 0x000fe40000004100 */
[----:B------:R-:W-:Y:S01]  /*1170*/  FFMA.FTZ R24, R47, R28, R24 ;  /* 0x0000001c2f187223 */ /* 0x000fe20000010018 */
[----:B------:R-:W-:Y:S02]  /*1180*/  HADD2.F32 R65, -RZ, R65.H1_H1 ;  /* 0x30000041ff417230 */ /* 0x000fe40000004100 */
[----:B------:R-:W-:Y:S02]  /*1190*/  HADD2.F32 R10, -RZ, R25.H1_H1 ;  /* 0x30000019ff0a7230 */ /* 0x000fe40000004100 */
[----:B------:R-:W-:Y:S01]  /*11a0*/  FFMA.FTZ R29, R0, R29, R11 ;  /* 0x0000001d001d7223 */ /* 0x000fe2000001000b */
[----:B------:R-:W-:-:S02]  /*11b0*/  HADD2.F32 R25, -RZ, R61.H0_H0 ;  /* 0x2000003dff197230 */ /* 0x000fc40000004100 */
[----:B------:R-:W-:Y:S02]  /*11c0*/  HADD2.F32 R28, -RZ, R26.H0_H0 ;  /* 0x2000001aff1c7230 */ /* 0x000fe40000004100 */
[----:B------:R-:W-:Y:S01]  /*11d0*/  FFMA.FTZ R10, R65, R10, R24 ;  /* 0x0000000a410a7223 */ /* 0x000fe20000010018 */
[----:B------:R-:W-:Y:S02]  /*11e0*/  HADD2.F32 R0, -RZ, R51.H0_H0 ;  /* 0x20000033ff007230 */ /* 0x000fe40000004100 */
[----:B------:R-:W-:Y:S02]  /*11f0*/  HADD2.F32 R11, -RZ, R31.H0_H0 ;  /* 0x2000001fff0b7230 */ /* 0x000fe40000004100 */
[----:B------:R-:W-:Y:S01]  /*1200*/  FFMA.FTZ R25, R25, R28, R10 ;  /* 0x0000001c19197223 */ /* 0x000fe2000001000a */
[----:B------:R-:W-:Y:S02]  /*1210*/  HADD2.F32 R51, -RZ, R51.H1_H1 ;  /* 0x30000033ff337230 */ /* 0x000fe40000004100 */
[----:B------:R-:W-:-:S02]  /*1220*/  HADD2.F32 R10, -RZ, R31.H1_H1 ;  /* 0x3000001fff0a7230 */ /* 0x000fc40000004100 */
[----:B------:R-:W-:Y:S01]  /*1230*/  FFMA.FTZ R24, R0, R11, R29 ;  /* 0x0000000b00187223 */ /* 0x000fe2000001001d */
[----:B------:R-:W-:Y:S02]  /*1240*/  HADD2.F32 R0, -RZ, R2.H0_H0 ;  /* 0x20000002ff007230 */ /* 0x000fe40000004100 */
[----:B------:R-:W-:Y:S02]  /*1250*/  HADD2.F32 R11, -RZ, R73.H0_H0 ;  /* 0x20000049ff0b7230 */ /* 0x000fe40000004100 */
[----:B------:R-:W-:Y:S01]  /*1260*/  FFMA.FTZ R51, R51, R10, R24 ;  /* 0x0000000a33337223 */ /* 0x000fe20000010018 */
[----:B------:R-:W-:Y:S02]  /*1270*/  HADD2.F32 R28, -RZ, R61.H1_H1 ;  /* 0x3000003dff1c7230 */ /* 0x000fe40000004100 */
[----:B------:R-:W-:Y:S02]  /*1280*/  HADD2.F32 R26, -RZ, R26.H1_H1 ;  /* 0x3000001aff1a7230 */ /* 0x000fe40000004100 */
[----:B------:R-:W-:Y:S01]  /*1290*/  FFMA.FTZ R11, R0, R11, R51 ;  /* 0x0000000b000b7223 */ /* 0x000fe20000010033 */
[----:B------:R-:W-:-:S02]  /*12a0*/  HADD2.F32 R0, -RZ, R64.H0_H0 ;  /* 0x20000040ff007230 */ /* 0x000fc40000004100 */
[----:B------:R-:W-:Y:S02]  /*12b0*/  HADD2.F32 R10, -RZ, R27.H0_H0 ;  /* 0x2000001bff0a7230 */ /* 0x000fe40000004100 */
[----:B------:R-:W-:Y:S01]  /*12c0*/  FFMA.FTZ R25, R28, R26, R25 ;  /* 0x0000001a1c197223 */ /* 0x000fe20000010019 */
[----:B------:R-:W-:Y:S02]  /*12d0*/  HADD2.F32 R2, -RZ, R2.H1_H1 ;  /* 0x30000002ff027230 */ /* 0x000fe40000004100 */
[----:B------:R-:W-:Y:S02]  /*12e0*/  HADD2.F32 R73, -RZ, R73.H1_H1 ;  /* 0x30000049ff497230 */ /* 0x000fe40000004100 */
[----:B------:R-:W-:Y:S01]  /*12f0*/  FFMA.FTZ R25, R0, R10, R25 ;  /* 0x0000000a00197223 */ /* 0x000fe20000010019 */
[----:B------:R-:W-:Y:S02]  /*1300*/  HADD2.F32 R0, -RZ, R3.H0_H0 ;  /* 0x20000003ff007230 */ /* 0x000fe40000004100 */
[----:B------:R-:W-:-:S02]  /*1310*/  HADD2.F32 R64, -RZ, R64.H1_H1 ;  /* 0x30000040ff407230 */ /* 0x000fc40000004100 */
[----:B------:R-:W-:Y:S01]  /*1320*/  FFMA.FTZ R73, R2, R73, R11 ;  /* 0x0000004902497223 */ /* 0x000fe2000001000b */
[----:B------:R-:W-:Y:S02]  /*1330*/  HADD2.F32 R11, -RZ, R75.H0_H0 ;  /* 0x2000004bff0b7230 */ /* 0x000fe40000004100 */
[----:B------:R-:W-:Y:S02]  /*1340*/  HADD2.F32 R27, -RZ, R27.H1_H1 ;  /* 0x3000001bff1b7230 */ /* 0x000fe40000004100 */
[----:B------:R-:W-:Y:S02]  /*1350*/  HADD2.F32 R3, -RZ, R3.H1_H1 ;  /* 0x30000003ff037230 */ /* 0x000fe40000004100 */
[----:B------:R-:W-:Y:S01]  /*1360*/  FFMA.FTZ R0, R0, R11, R73 ;  /* 0x0000000b00007223 */ /* 0x000fe20000010049 */
        /* <DEDUP_REMOVED lines=11> */
[----:B------:R-:W-:Y:S02]  /*1420*/  HADD2.F32 R4, -RZ, R4.H1_H1 ;  /* 0x30000004ff047230 */ /* 0x000fe40000004100 */
[----:B------:R-:W-:Y:S02]  /*1430*/  HADD2.F32 R71, -RZ, R71.H1_H1 ;  /* 0x30000047ff477230 */ /* 0x000fe40000004100 */
[----:B------:R-:W-:Y:S01]  /*1440*/  FFMA.FTZ R25, R2, R20, R25 ;  /* 0x0000001402197223 */ /* 0x000fe20000010019 */
[----:B------:R-:W-:Y:S02]  /*1450*/  HADD2.F32 R10, -RZ, R62.H0_H0 ;  /* 0x2000003eff0a7230 */ /* 0x000fe40000004100 */
[----:B------:R-:W-:Y:S02]  /*1460*/  HADD2.F32 R24, -RZ, R21.H0_H0 ;  /* 0x20000015ff187230 */ /* 0x000fe40000004100 */
        /* <DEDUP_REMOVED lines=8> */
[----:B------:R-:W-:-:S02]  /*14f0*/  HADD2.F32 R3, -RZ, R22.H0_H0 ;  /* 0x20000016ff037230 */ /* 0x000fc40000004100 */
[----:B------:R-:W-:Y:S01]  /*1500*/  FFMA.FTZ R25, R62, R21, R25 ;  /* 0x000000153e197223 */ /* 0x000fe20000010019 */
[----:B------:R-:W-:Y:S02]  /*1510*/  HADD2.F32 R4, -RZ, R57.H1_H1 ;  /* 0x30000039ff047230 */ /* 0x000fe40000004100 */
        /* <DEDUP_REMOVED lines=32> */
[----:B------:R-:W-:Y:S02]  /*1720*/  HADD2.F32 R4, -RZ, R8.H0_H0 ;  /* 0x20000008ff047230 */ /* 0x000fe40000004100 */
[----:B------:R-:W-:Y:S02]  /*1730*/  HADD2.F32 R5, -RZ, R68.H0_H0 ;  /* 0x20000044ff057230 */ /* 0x000fe40000004100 */
[----:B------:R-:W-:Y:S01]  /*1740*/  FFMA.FTZ R11, R7, R72, R0 ;  /* 0x00000048070b7223 */ /* 0x000fe20000010000 */
[----:B------:R-:W-:-:S02]  /*1750*/  HADD2.F32 R6, -RZ, R58.H1_H1 ;  /* 0x3000003aff067230 */ /* 0x000fc40000004100 */
[----:B------:R-:W-:Y:S02]  /*1760*/  HADD2.F32 R37, -RZ, R37.H1_H1 ;  /* 0x30000025ff257230 */ /* 0x000fe40000004100 */
[----:B------:R-:W-:Y:S01]  /*1770*/  FFMA.FTZ R27, R4, R5, R11 ;  /* 0x00000005041b7223 */ /* 0x000fe2000001000b */
[----:B------:R-:W-:Y:S02]  /*1780*/  HADD2.F32 R8, -RZ, R8.H1_H1 ;  /* 0x30000008ff087230 */ /* 0x000fe40000004100 */
[----:B------:R-:W-:Y:S02]  /*1790*/  HADD2.F32 R11, -RZ, R68.H1_H1 ;  /* 0x30000044ff0b7230 */ /* 0x000fe40000004100 */
[----:B------:R-:W-:Y:S01]  /*17a0*/  FFMA.FTZ R6, R6, R37, R25 ;  /* 0x0000002506067223 */ /* 0x000fe20000010019 */
[----:B------:R-:W-:Y:S02]  /*17b0*/  HADD2.F32 R29, -RZ, R53.H0_H0 ;  /* 0x20000035ff1d7230 */ /* 0x000fe40000004100 */
[----:B------:R-:W-:-:S02]  /*17c0*/  HADD2.F32 R24, -RZ, R38.H0_H0 ;  /* 0x20000026ff187230 */ /* 0x000fc40000004100 */
[----:B------:R-:W-:Y:S01]  /*17d0*/  FFMA.FTZ R27, R8, R11, R27 ;  /* 0x0000000b081b7223 */ /* 0x000fe2000001001b */
[----:B------:R-:W-:Y:S02]  /*17e0*/  HADD2.F32 R11, -RZ, R70.H0_H0 ;  /* 0x20000046ff0b7230 */ /* 0x000fe40000004100 */
[----:B------:R-:W-:Y:S02]  /*17f0*/  HADD2.F32 R53, -RZ, R53.H1_H1 ;  /* 0x30000035ff357230 */ /* 0x000fe40000004100 */
[----:B------:R-:W-:Y:S01]  /*1800*/  FFMA.FTZ R8, R29, R24, R6 ;  /* 0x000000181d087223 */ /* 0x000fe20000010006 */
[--C-:B------:R-:W-:Y:S02]  /*1810*/  HADD2.F32 R6, -RZ, R9.reuse.H0_H0 ;  /* 0x20000009ff067230 */ /* 0x100fe40000004100 */
[----:B------:R-:W-:Y:S02]  /*1820*/  HADD2.F32 R38, -RZ, R38.H1_H1 ;  /* 0x30000026ff267230 */ /* 0x000fe40000004100 */
[----:B------:R-:W-:-:S02]  /*1830*/  HADD2.F32 R9, -RZ, R9.H1_H1 ;  /* 0x30000009ff097230 */ /* 0x000fc40000004100 */
[----:B------:R-:W-:Y:S01]  /*1840*/  FFMA.FTZ R6, R6, R11, R27 ;  /* 0x0000000b06067223 */ /* 0x000fe2000001001b */
[----:B------:R-:W-:Y:S02]  /*1850*/  HADD2.F32 R70, -RZ, R70.H1_H1 ;  /* 0x30000046ff467230 */ /* 0x000fe40000004100 */
[----:B------:R-:W-:Y:S01]  /*1860*/  FFMA.FTZ R8, R53, R38, R8 ;  /* 0x0000002635087223 */ /* 0x000fe20000010008 */
[----:B------:R-:W-:Y:S02]  /*1870*/  HADD2.F32 R11, -RZ, R56.H0_H0 ;  /* 0x20000038ff0b7230 */ /* 0x000fe40000004100 */
[----:B------:R-:W-:Y:S02]  /*1880*/  HADD2.F32 R24, -RZ, R39.H0_H0 ;  /* 0x20000027ff187230 */ /* 0x000fe40000004100 */
        /* <DEDUP_REMOVED lines=31> */
[----:B------:R-:W-:Y:S02]  /*1a80*/  HADD2.F32 R14, -RZ, R14.H1_H1 ;  /* 0x3000000eff0e7230 */ /* 0x000fe40000004100 */
[----:B------:R-:W-:-:S02]  /*1a90*/  HADD2.F32 R25, -RZ, R34.H1_H1 ;  /* 0x30000022ff197230 */ /* 0x000fc40000004100 */
[----:B------:R-:W-:Y:S01]  /*1aa0*/  FFMA.FTZ R8, R17, R41, R8 ;  /* 0x0000002911087223 */ /* 0x000fe20000010008 */
[----:B------:R-:W-:Y:S02]  /*1ab0*/  HADD2.F32 R3, -RZ, R18.H0_H0 ;  /* 0x20000012ff037230 */ /* 0x000fe40000004100 */
[----:B------:R-:W-:Y:S02]  /*1ac0*/  HADD2.F32 R2, -RZ, R42.H0_H0 ;  /* 0x2000002aff027230 */ /* 0x000fe40000004100 */
        /* <DEDUP_REMOVED lines=15> */
[----:B------:R-:W-:Y:S02]  /*1bc0*/  FFMA.FTZ R8, R3, R2, R8 ;  /* 0x0000000203087223 */ /* 0x000fe40000010008 */
[----:B------:R-:W0:Y:S02]  /*1bd0*/  SHFL.BFLY PT, R3, R0, 0x4, 0x1f ;  /* 0x0c801f0000037f89 */ /* 0x000e2400000e0000 */
[----:B------:R-:W-:-:S05]  /*1be0*/  FFMA.FTZ R8, R19, R43, R8 ;  /* 0x0000002b13087223 */ /* 0x000fca0000010008 */
[----:B------:R-:W1:Y:S01]  /*1bf0*/  SHFL.BFLY PT, R5, R8, 0x4, 0x1f ;  /* 0x0c801f0008057f89 */ /* 0x000e6200000e0000 */
[----:B0-----:R-:W-:Y:S01]  /*1c00*/  FADD.FTZ R3, R0, R3 ;  /* 0x0000000300037221 */ /* 0x001fe20000010000 */
[----:B------:R-:W-:Y:S02]  /*1c10*/  SHF.R.S32.HI R0, RZ, 0x1f, R54 ;  /* 0x0000001fff007819 */ /* 0x000fe40000011436 */
[----:B------:R-:W-:Y:S02]  /*1c20*/  LEA.HI R54, P1, R49, R54, RZ, 0x1d ;  /* 0x0000003631367211 */ /* 0x000fe4000783e8ff */
[----:B------:R-:W0:Y:S01]  /*1c30*/  SHFL.BFLY PT, R2, R3, 0x2, 0x1f ;  /* 0x0c401f0003027f89 */ /* 0x000e2200000e0000 */
[----:B-1----:R-:W-:-:S05]  /*1c40*/  FADD.FTZ R6, R8, R5 ;  /* 0x0000000508067221 */ /* 0x002fca0000010000 */
[----:B------:R-:W1:Y:S01]  /*1c50*/  SHFL.BFLY PT, R7, R6, 0x2, 0x1f ;  /* 0x0c401f0006077f89 */ /* 0x000e6200000e0000 */
[----:B0-----:R-:W-:Y:S01]  /*1c60*/  FADD.FTZ R4, R3, R2 ;  /* 0x0000000203047221 */ /* 0x001fe20000010000 */
[----:B------:R-:W-:Y:S02]  /*1c70*/  IADD3.X R3, RZ, R0, RZ, P1, !PT ;  /* 0x00000000ff037210 */ /* 0x000fe40000ffe4ff */
[----:B------:R-:W-:Y:S01]  /*1c80*/  LEA R2, P1, R54, UR4, 0x2 ;  /* 0x0000000436027c11 */ /* 0x000fe2000f8210ff */
[----:B------:R-:W-:Y:S01]  /*1c90*/  ULDC UR4, c[0x0][0x384] ;  /* 0x0000e10000047ab9 */ /* 0x000fe20000000800 */
[----:B------:R-:W0:Y:S01]  /*1ca0*/  SHFL.BFLY PT, R5, R4, 0x1, 0x1f ;  /* 0x0c201f0004057f89 */ /* 0x000e2200000e0000 */
[----:B-1----:R-:W-:Y:S01]  /*1cb0*/  FADD.FTZ R7, R6, R7 ;  /* 0x0000000706077221 */ /* 0x002fe20000010000 */
[----:B------:R-:W-:-:S04]  /*1cc0*/  LEA.HI.X R3, R54, UR5, R3, 0x2, P1 ;  /* 0x0000000536037c11 */ /* 0x000fc800088f1403 */
[----:B------:R-:W1:Y:S01]  /*1cd0*/  SHFL.BFLY PT, R10, R7, 0x1, 0x1f ;  /* 0x0c201f00070a7f89 */ /* 0x000e6200000e0000 */
[----:B0-----:R-:W-:-:S04]  /*1ce0*/  FADD.FTZ R5, R4, R5 ;  /* 0x0000000504057221 */ /* 0x001fc80000010000 */
[----:B------:R-:W-:Y:S01]  /*1cf0*/  FMUL.FTZ R5, R5, UR4 ;  /* 0x0000000405057c20 */ /* 0x000fe20008410000 */
[----:B-1----:R-:W-:-:S04]  /*1d00*/  FADD.FTZ R10, R7, R10 ;  /* 0x0000000a070a7221 */ /* 0x002fc80000010000 */
[----:B------:R0:W-:Y:S01]  /*1d10*/  @!P0 STG.E desc[UR6][R2.64], R5 ;  /* 0x0000000502008986 */ /* 0x0001e2000c101906 */
[----:B------:R-:W-:Y:S01]  /*1d20*/  FMUL.FTZ R7, R10, UR4 ;  /* 0x000000040a077c20 */ /* 0x000fe20008410000 */
[----:B------:R-:W-:Y:S06]  /*1d30*/  @P0 EXIT ;  /* 0x000000000000094d */ /* 0x000fec0003800000 */
[----:B------:R-:W-:Y:S01]  /*1d40*/  STG.E desc[UR6][R2.64+0x80], R7 ;  /* 0x0000800702007986 */ /* 0x000fe2000c101906 */
[----:B------:R-:W-:Y:S05]  /*1d50*/  EXIT ;  /* 0x000000000000794d */ /* 0x000fea0003800000 */
.L_x_196:
        /* <DEDUP_REMOVED lines=10> */
.L_x_1036:


//--------------------- .text._ZN5flash25flash_bwd_dot_do_o_kernelILb1E23Flash_bwd_kernel_traitsILi256ELi64ELi32ELi8ELi4ELi1ELi2ELb1ELb1EN7cutlass6half_tE19Flash_kernel_traitsILi256ELi64ELi32ELi8ES3_EEEEvNS_16Flash_bwd_paramsE --------------------------
	.section	.text._ZN5flash25flash_bwd_dot_do_o_kernelILb1E23Flash_bwd_kernel_traitsILi256ELi64ELi32ELi8ELi4ELi1ELi2ELb1ELb1EN7cutlass6half_tE19Flash_kernel_traitsILi256ELi64ELi32ELi8ES3_EEEEvNS_16Flash_bwd_paramsE,"ax",@progbits
	.align	128
        .global         _ZN5flash25flash_bwd_dot_do_o_kernelILb1E23Flash_bwd_kernel_traitsILi256ELi64ELi32ELi8ELi4ELi1ELi2ELb1ELb1EN7cutlass6half_tE19Flash_kernel_traitsILi256ELi64ELi32ELi8ES3_EEEEvNS_16Flash_bwd_paramsE
        .type           _ZN5flash25flash_bwd_dot_do_o_kernelILb1E23Flash_bwd_kernel_traitsILi256ELi64ELi32ELi8ELi4ELi1ELi2ELb1ELb1EN7cutlass6half_tE19Flash_kernel_traitsILi256ELi64ELi32ELi8ES3_EEEEvNS_16Flash_bwd_paramsE,@function
        .size           _ZN5flash25flash_bwd_dot_do_o_kernelILb1E23Flash_bwd_kernel_traitsILi256ELi64ELi32ELi8ELi4ELi1ELi2ELb1ELb1EN7cutlass6half_tE19Flash_kernel_traitsILi256ELi64ELi32ELi8ES3_EEEEvNS_16Flash_bwd_paramsE,(.L_x_1037 - _ZN5flash25flash_bwd_dot_do_o_kernelILb1E23Flash_bwd_kernel_traitsILi256ELi64ELi32ELi8ELi4ELi1ELi2ELb1ELb1EN7cutlass6half_tE19Flash_kernel_traitsILi256ELi64ELi32ELi8ES3_EEEEvNS_16Flash_bwd_paramsE)
        .other          _ZN5flash25flash_bwd_dot_do_o_kernelILb1E23Flash_bwd_kernel_traitsILi256ELi64ELi32ELi8ELi4ELi1ELi2ELb1ELb1EN7cutlass6half_tE19Flash_kernel_traitsILi256ELi64ELi32ELi8ES3_EEEEvNS_16Flash_bwd_paramsE,@"STO_CUDA_ENTRY STV_DEFAULT"
_ZN5flash25flash_bwd_dot_do_o_kernelILb1E23Flash_bwd_kernel_traitsILi256ELi64ELi32ELi8ELi4ELi1ELi2ELb1ELb1EN7cutlass6half_tE19Flash_kernel_traitsILi256ELi64ELi32ELi8ES3_EEEEvNS_16Flash_bwd_paramsE:
.text._ZN5flash25flash_bwd_dot_do_o_kernelILb1E23Flash_bwd_kernel_traitsILi256ELi64ELi32ELi8ELi4ELi1ELi2ELb1ELb1EN7cutlass6half_tE19Flash_kernel_traitsILi256ELi64ELi32ELi8ES3_EEEEvNS_16Flash_bwd_paramsE:
[----:B------:R-:W-:Y:S01]  /*0000*/  LDC R1, c[0x0][0x28] ;  /* 0x00000a00ff017b82 */ /* 0x000fe20000000800 */
[----:B------:R-:W0:Y:S07]  /*0010*/  S2R R52, SR_CTAID.Y ;  /* 0x0000000000347919 */ /* 0x000e2e0000002600 */
[----:B------:R-:W0:Y:S01]  /*0020*/  LDC.64 R2, c[0x0][0x2f0] ;  /* 0x0000bc00ff027b82 */ /* 0x000e220000000a00 */
[----:B------:R-:W-:Y:S01]  /*0030*/  ULDC.64 UR4, c[0x0][0x2f0] ;  /* 0x0000bc0000047ab9 */ /* 0x000fe20000000a00 */
[----:B------:R-:W-:-:S02]  /*0040*/  MOV R15, 0xffffffff ;  /* 0xffffffff000f7802 */ /* 0x000fc40000000f00 */
[----:B------:R-:W-:-:S04]  /*0050*/  ISETP.NE.U32.AND P0, PT, RZ, UR4, PT ;  /* 0x00000004ff007c0c */ /* 0x000fc8000bf05070 */
[----:B------:R-:W-:Y:S01]  /*0060*/  ISETP.NE.AND.EX P0, PT, RZ, UR5, PT, P0 ;  /* 0x00000005ff007c0c */ /* 0x000fe2000bf05300 */
[----:B------:R-:W-:Y:S01]  /*0070*/  ULDC.64 UR4, c[0x0][0x208] ;  /* 0x0000820000047ab9 */ /* 0x000fe20000000a00 */
[----:B0-----:R-:W-:-:S11]  /*0080*/  IMAD.WIDE R2, R52, 0x4, R2 ;  /* 0x0000000434027825 */ /* 0x001fd600078e0202 */
[----:B------:R-:W2:Y:S04]  /*0090*/  @P0 LDG.E R15, desc[UR4][R2.64] ;  /* 0x00000004020f0981 */ /* 0x000ea8000c1e1900 */
[----:B------:R-:W2:Y:S01]  /*00a0*/  @P0 LDG.E R0, desc[UR4][R2.64+0x4] ;  /* 0x0000040402000981 */ /* 0x000ea2000c1e1900 */
[----:B------:R-:W0:Y:S02]  /*00b0*/  S2R R5, SR_CTAID.X ;  /* 0x0000000000057919 */ /* 0x000e240000002500 */
[----:B0-----:R-:W-:Y:S02]  /*00c0*/  SHF.L.U32 R5, R5, 0x6, RZ ;  /* 0x0000000605057819 */ /* 0x001fe400000006ff */
[----:B--2---:R-:W-:-:S06]  /*00d0*/  @P0 IADD3 R0, R0, -R15, RZ ;  /* 0x8000000f00000210 */ /* 0x004fcc0007ffe0ff */
[----:B------:R-:W0:Y:S02]  /*00e0*/  @!P0 LDC R0, c[0x0][0x2c4] ;  /* 0x0000b100ff008b82 */ /* 0x000e240000000800 */
[----:B0-----:R-:W-:-:S13]  /*00f0*/  ISETP.GT.AND P1, PT, R0, R5, PT ;  /* 0x000000050000720c */ /* 0x001fda0003f24270 */
[----:B------:R-:W-:Y:S05]  /*0100*/  @!P1 EXIT ;  /* 0x000000000000994d */ /* 0x000fea0003800000 */
[----:B------:R-:W-:Y:S01]  /*0110*/  ISETP.NE.AND P1, PT, R15, -0x1, PT ;  /* 0xffffffff0f00780c */ /* 0x000fe20003f25270 */
[----:B------:R-:W0:Y:S01]  /*0120*/  LDC R31, c[0x0][0x2d4] ;  /* 0x0000b500ff1f7b82 */ /* 0x000e220000000800 */
[----:B------:R-:W-:Y:S01]  /*0130*/  IMAD.WIDE R2, R52, 0x80, RZ ;  /* 0x0000008034027825 */ /* 0x000fe200078e02ff */
[----:B------:R-:W1:Y:S01]  /*0140*/  S2R R55, SR_TID.X ;  /* 0x0000000000377919 */ /* 0x000e620000002100 */
[----:B------:R-:W-:Y:S01]  /*0150*/  HFMA2.MMA R27, -RZ, RZ, 0, 0 ;  /* 0x00000000ff1b7435 */ /* 0x000fe200000001ff */
[----:B------:R-:W-:Y:S01]  /*0160*/  SEL R12, R2, RZ, P0 ;  /* 0x000000ff020c7207 */ /* 0x000fe20000000000 */
[----:B------:R-:W2:Y:S03]  /*0170*/  S2R R25, SR_CTAID.Z ;  /* 0x0000000000197919 */ /* 0x000ea60000002700 */
[----:B------:R-:W3:Y:S01]  /*0180*/  LDC R53, c[0x0][0x270] ;  /* 0x00009c00ff357b82 */ /* 0x000ee20000000800 */
[----:B------:R-:W-:-:S02]  /*0190*/  SEL R19, R3, RZ, P0 ;  /* 0x000000ff03137207 */ /* 0x000fc40000000000 */
[----:B------:R-:W-:Y:S02]  /*01a0*/  IADD3 R17, P0, R5, R12, RZ ;  /* 0x0000000c05117210 */ /* 0x000fe40007f1e0ff */
[----:B------:R-:W-:Y:S02]  /*01b0*/  @!P1 SHF.R.S32.HI R7, RZ, 0x1f, R52 ;  /* 0x0000001fff079819 */ /* 0x000fe40000011434 */
[----:B------:R-:W-:Y:S01]  /*01c0*/  SHF.R.S32.HI R12, RZ, 0x1f, R5 ;  /* 0x0000001fff0c7819 */ /* 0x000fe20000011405 */
[----:B------:R-:W4:Y:S01]  /*01d0*/  @!P1 LDC.64 R8, c[0x0][0x418] ;  /* 0x00010600ff089b82 */ /* 0x000f220000000a00 */
[----:B------:R-:W-:-:S07]  /*01e0*/  @P1 MOV R23, R15 ;  /* 0x0000000f00171202 */ /* 0x000fce0000000f00 */
[----:B------:R-:W5:Y:S01]  /*01f0*/  @P1 LDC.64 R10, c[0x0][0x420] ;  /* 0x00010800ff0a1b82 */ /* 0x000f620000000a00 */
[----:B0-----:R-:W-:-:S07]  /*0200*/  IMAD.WIDE R2, R52, R31, RZ ;  /* 0x0000001f34027225 */ /* 0x001fce00078e02ff */
[----:B------:R-:W0:Y:S01]  /*0210*/  @P1 LDC.64 R20, c[0x0][0x298] ;  /* 0x0000a600ff141b82 */ /* 0x000e220000000a00 */
[----:B---3--:R-:W-:-:S07]  /*0220*/  IMAD R3, R3, R53, RZ ;  /* 0x0000003503037224 */ /* 0x008fce00078e02ff */
[----:B------:R-:W3:Y:S01]  /*0230*/  LDC R18, c[0x0][0x2dc] ;  /* 0x0000b700ff127b82 */ /* 0x000ee20000000800 */
[----:B----4-:R-:W-:-:S04]  /*0240*/  @!P1 IMAD R4, R7, R8, RZ ;  /* 0x0000000807049224 */ /* 0x010fc800078e02ff */
[C---:B------:R-:W-:Y:S02]  /*0250*/  @!P1 IMAD R13, R52.reuse, R9, R4 ;  /* 0x00000009340d9224 */ /* 0x040fe400078e0204 */
[----:B------:R-:W-:-:S04]  /*0260*/  @!P1 IMAD.WIDE.U32 R8, R52, R8, RZ ;  /* 0x0000000834089225 */ /* 0x000fc800078e00ff */
[----:B-----5:R-:W-:-:S04]  /*0270*/  @P1 IMAD.WIDE.U32 R6, R15, R10, RZ ;  /* 0x0000000a0f061225 */ /* 0x020fc800078e00ff */
[C---:B------:R-:W-:Y:S01]  /*0280*/  @P1 IMAD R4, R15.reuse, R11, R7 ;  /* 0x0000000b0f041224 */ /* 0x040fe200078e0207 */
[----:B------:R-:W-:Y:S02]  /*0290*/  SHF.R.S32.HI R11, RZ, 0x1f, R53 ;  /* 0x0000001fff0b7819 */ /* 0x000fe40000011435 */
[----:B------:R-:W-:Y:S01]  /*02a0*/  @P1 MOV R29, R6 ;  /* 0x00000006001d1202 */ /* 0x000fe20000000f00 */
[----:B0-----:R-:W-:Y:S01]  /*02b0*/  @P1 IMAD.WIDE.U32 R6, R15, R20, RZ ;  /* 0x000000140f061225 */ /* 0x001fe200078e00ff */
[----:B------:R-:W-:-:S03]  /*02c0*/  @!P1 IADD3 R4, R9, R13, RZ ;  /* 0x0000000d09049210 */ /* 0x000fc60007ffe0ff */
[C---:B------:R-:W-:Y:S01]  /*02d0*/  IMAD R3, R2.reuse, R11, R3 ;  /* 0x0000000b02037224 */ /* 0x040fe200078e0203 */
[----:B------:R-:W-:Y:S01]  /*02e0*/  @P1 MOV R39, R6 ;  /* 0x0000000600271202 */ /* 0x000fe20000000f00 */
[----:B------:R-:W-:Y:S01]  /*02f0*/  IMAD.WIDE.U32 R10, R2, R53, RZ ;  /* 0x00000035020a7225 */ /* 0x000fe200078e00ff */
[----:B---3--:R-:W-:-:S03]  /*0300*/  SHF.R.S32.HI R13, RZ, 0x1f, R18 ;  /* 0x0000001fff0d7819 */ /* 0x008fc60000011412 */
[----:B------:R-:W-:Y:S01]  /*0310*/  @P1 IMAD R21, R15, R21, R7 ;  /* 0x000000150f151224 */ /* 0x000fe200078e0207 */
[----:B------:R-:W-:Y:S01]  /*0320*/  IADD3 R6, R11, R3, RZ ;  /* 0x000000030b067210 */ /* 0x000fe20007ffe0ff */
[----:B------:R-:W-:-:S04]  /*0330*/  IMAD.WIDE R2, R53, R18, RZ ;  /* 0x0000001235027225 */ /* 0x000fc800078e02ff */
[----:B------:R-:W-:Y:S01]  /*0340*/  IMAD R16, R6, R18, RZ ;  /* 0x0000001206107224 */ /* 0x000fe200078e02ff */
[----:B-12---:R-:W-:Y:S06]  /*0350*/  @P1 BRA `(.L_x_197) ;  /* 0x0000000000201947 */ /* 0x006fec0003800000 */
[----:B------:R-:W0:Y:S01]  /*0360*/  LDC.64 R20, c[0x0][0x290] ;  /* 0x0000a400ff147b82 */ /* 0x000e220000000a00 */
[----:B------:R-:W-:Y:S02]  /*0370*/  SHF.R.S32.HI R7, RZ, 0x1f, R52 ;  /* 0x0000001fff077819 */ /* 0x000fe40000011434 */
[----:B------:R-:W-:-:S03]  /*0380*/  MOV R23, 0xffffffff ;  /* 0xffffffff00177802 */ /* 0x000fc60000000f00 */
[-C--:B0-----:R-:W-:Y:S02]  /*0390*/  IMAD R14, R7, R20.reuse, RZ ;  /* 0x00000014070e7224 */ /* 0x081fe400078e02ff */
[----:B------:R-:W-:-:S04]  /*03a0*/  IMAD.WIDE.U32 R6, R52, R20, RZ ;  /* 0x0000001434067225 */ /* 0x000fc800078e00ff */
[----:B------:R-:W-:Y:S01]  /*03b0*/  IMAD R21, R52, R21, R14 ;  /* 0x0000001534157224 */ /* 0x000fe200078e020e */
[----:B------:R-:W-:-:S04]  /*03c0*/  MOV R39, R6 ;  /* 0x0000000600277202 */ /* 0x000fc80000000f00 */
[----:B------:R-:W-:-:S07]  /*03d0*/  IADD3 R21, R7, R21, RZ ;  /* 0x0000001507157210 */ /* 0x000fce0007ffe0ff */
.L_x_197:
[----:B------:R-:W-:Y:S01]  /*03e0*/  ULDC.U8 UR6, c[0x0][0x3d8] ;  /* 0x0000f60000067ab9 */ /* 0x000fe20000000000 */
[----:B------:R-:W-:Y:S01]  /*03f0*/  IADD3.X R7, R12, R19, RZ, P0, !PT ;  /* 0x000000130c077210 */ /* 0x000fe200007fe4ff */
[----:B------:R-:W-:Y:S01]  /*0400*/  IMAD R9, R13, R10, R16 ;  /* 0x0000000a0d097224 */ /* 0x000fe200078e0210 */
[----:B------:R-:W-:Y:S01]  /*0410*/  ISETP.NE.AND P0, PT, RZ, UR6, PT ;  /* 0x00000006ff007c0c */ /* 0x000fe2000bf05270 */
[----:B------:R-:W-:Y:S01]  /*0420*/  IMAD R6, R3, R23, RZ ;  /* 0x0000001703067224 */ /* 0x000fe200078e02ff */
[----:B------:R-:W-:Y:S01]  /*0430*/  @!P1 MOV R29, R8 ;  /* 0x00000008001d9202 */ /* 0x000fe20000000f00 */
[----:B------:R-:W-:Y:S01]  /*0440*/  IMAD.WIDE.U32 R10, R10, R18, RZ ;  /* 0x000000120a0a7225 */ /* 0x000fe200078e00ff */
[----:B------:R-:W-:-:S03]  /*0450*/  SHF.R.S32.HI R24, RZ, 0x1f, R25 ;  /* 0x0000001fff187819 */ /* 0x000fc60000011419 */
[----:B------:R-:W-:Y:S01]  /*0460*/  IMAD R14, R7, R2, RZ ;  /* 0x00000002070e7224 */ /* 0x000fe200078e02ff */
[----:B------:R-:W-:Y:S01]  /*0470*/  IADD3 R16, R11, R9, RZ ;  /* 0x000000090b107210 */ /* 0x000fe20007ffe0ff */
[C---:B------:R-:W-:Y:S02]  /*0480*/  IMAD R27, R2.reuse, R27, R6 ;  /* 0x0000001b021b7224 */ /* 0x040fe400078e0206 */
[----:B------:R-:W-:-:S04]  /*0490*/  IMAD.WIDE.U32 R6, R2, R23, RZ ;  /* 0x0000001702067225 */ /* 0x000fc800078e00ff */
[----:B------:R-:W-:Y:S01]  /*04a0*/  IMAD R13, R25, R18, RZ ;  /* 0x00000012190d7224 */ /* 0x000fe200078e02ff */
[----:B------:R-:W-:Y:S01]  /*04b0*/  @P1 IADD3 R16, R7, R27, RZ ;  /* 0x0000001b07101210 */ /* 0x000fe20007ffe0ff */
[----:B------:R-:W-:-:S03]  /*04c0*/  IMAD.WIDE.U32 R8, R17, R2, RZ ;  /* 0x0000000211087225 */ /* 0x000fc600078e00ff */
[----:B------:R-:W-:Y:S01]  /*04d0*/  SHF.R.S32.HI R7, RZ, 0x1f, R13 ;  /* 0x0000001fff077819 */ /* 0x000fe2000001140d */
[----:B------:R-:W-:Y:S01]  /*04e0*/  IMAD R3, R3, R17, R14 ;  /* 0x0000001103037224 */ /* 0x000fe200078e020e */
[----:B------:R-:W-:-:S04]  /*04f0*/  SEL R14, R10, R6, !P1 ;  /* 0x000000060a0e7207 */ /* 0x000fc80004800000 */
[----:B------:R-:W-:Y:S01]  /*0500*/  IADD3 R10, R9, R3, RZ ;  /* 0x00000003090a7210 */ /* 0x000fe20007ffe0ff */
[----:B------:R-:W-:Y:S06]  /*0510*/  @!P0 BRA `(.L_x_198) ;  /* 0x00000000001c8947 */ /* 0x000fec0003800000 */
[----:B------:R-:W0:Y:S01]  /*0520*/  LDC R2, c[0x0][0x2c0] ;  /* 0x0000b000ff027b82 */ /* 0x000e220000000800 */
[----:B------:R-:W-:-:S05]  /*0530*/  @!P1 IMAD R15, R52, R31, RZ ;  /* 0x0000001f340f9224 */ /* 0x000fca00078e02ff */
[----:B------:R-:W-:Y:S02]  /*0540*/  LEA R3, R52, R15, 0x7 ;  /* 0x0000000f34037211 */ /* 0x000fe400078e38ff */
[----:B------:R-:W0:Y:S02]  /*0550*/  LDC R11, c[0x0][0x2e4] ;  /* 0x0000b900ff0b7b82 */ /* 0x000e240000000800 */
[----:B0-----:R-:W-:-:S05]  /*0560*/  LEA R2, R2, R11, 0x7 ;  /* 0x0000000b02027211 */ /* 0x001fca00078e38ff */
[----:B------:R-:W-:Y:S01]  /*0570*/  IMAD R52, R2, R25, R3 ;  /* 0x0000001902347224 */ /* 0x000fe200078e0203 */
[----:B------:R-:W-:Y:S06]  /*0580*/  BRA `(.L_x_199) ;  /* 0x0000000000087947 */ /* 0x000fec0003800000 */
.L_x_198:
[----:B------:R-:W-:-:S04]  /*0590*/  IMAD R52, R52, R53, R25 ;  /* 0x0000003534347224 */ /* 0x000fc800078e0219 */
[----:B------:R-:W-:-:S07]  /*05a0*/  IMAD R52, R52, R31, RZ ;  /* 0x0000001f34347224 */ /* 0x000fce00078e02ff */
.L_x_199:
[----:B------:R-:W-:Y:S01]  /*05b0*/  SHF.R.S32.HI R2, RZ, 0x1f, R55 ;  /* 0x0000001fff027819 */ /* 0x000fe20000011437 */
[----:B------:R-:W-:Y:S01]  /*05c0*/  IMAD R53, R53, R18, RZ ;  /* 0x0000001235357224 */ /* 0x000fe200078e02ff */
[----:B------:R-:W-:Y:S01]  /*05d0*/  IADD3 R9, P0, P1, R8, R14, R13 ;  /* 0x0000000e08097210 */ /* 0x000fe2000791e00d */
[----:B------:R-:W-:Y:S01]  /*05e0*/  ULDC.64 UR10, c[0x0][0x420] ;  /* 0x00010800000a7ab9 */ /* 0x000fe20000000a00 */
[-C--:B------:R-:W-:Y:S01]  /*05f0*/  LEA.HI R3, R2, R55.reuse, RZ, 0x4 ;  /* 0x0000003702037211 */ /* 0x080fe200078f20ff */
[----:B------:R-:W-:Y:S01]  /*0600*/  IMAD R8, R12, UR10, RZ ;  /* 0x0000000a0c087c24 */ /* 0x000fe2000f8e02ff */
[-C--:B------:R-:W-:Y:S01]  /*0610*/  LEA.HI R51, R2, R55.reuse, RZ, 0x3 ;  /* 0x0000003702337211 */ /* 0x080fe200078f18ff */
[----:B------:R-:W-:Y:S01]  /*0620*/  ULDC.64 UR12, c[0x0][0x298] ;  /* 0x0000a600000c7ab9 */ /* 0x000fe20000000a00 */
[----:B------:R-:W-:Y:S01]  /*0630*/  LOP3.LUT R6, R3, 0x3ffffff0, RZ, 0xc0, !PT ;  /* 0x3ffffff003067812 */ /* 0x000fe200078ec0ff */
[----:B------:R-:W-:Y:S01]  /*0640*/  IMAD R13, R5, UR11, R8 ;  /* 0x0000000b050d7c24 */ /* 0x000fe2000f8e0208 */
[----:B------:R-:W-:Y:S01]  /*0650*/  LOP3.LUT R2, R51, 0x1ffffff8, RZ, 0xc0, !PT ;  /* 0x1ffffff833027812 */ /* 0x000fe200078ec0ff */
[----:B------:R-:W-:Y:S01]  /*0660*/  ULDC.64 UR8, c[0x0][0x428] ;  /* 0x00010a0000087ab9 */ /* 0x000fe20000000a00 */
[-C--:B------:R-:W-:Y:S01]  /*0670*/  IADD3 R6, -R6, R55.reuse, RZ ;  /* 0x0000003706067210 */ /* 0x080fe20007ffe1ff */
[----:B------:R-:W-:Y:S01]  /*0680*/  IMAD R12, R12, UR12, RZ ;  /* 0x0000000c0c0c7c24 */ /* 0x000fe2000f8e02ff */
[----:B------:R-:W-:Y:S01]  /*0690*/  SHF.R.S32.HI R3, RZ, 0x4, R3 ;  /* 0x00000004ff037819 */ /* 0x000fe20000011403 */
[----:B------:R-:W-:Y:S01]  /*06a0*/  ULDC.64 UR6, c[0x0][0x400] ;  /* 0x0001000000067ab9 */ /* 0x000fe20000000a00 */
[----:B------:R-:W-:Y:S01]  /*06b0*/  SHF.L.U32 R6, R6, 0x2, RZ ;  /* 0x0000000206067819 */ /* 0x000fe200000006ff */
[----:B------:R-:W-:Y:S01]  /*06c0*/  IMAD R12, R5, UR13, R12 ;  /* 0x0000000d050c7c24 */ /* 0x000fe2000f8e020c */
[----:B------:R-:W-:Y:S01]  /*06d0*/  IADD3 R2, -R2, R55, RZ ;  /* 0x0000003702027210 */ /* 0x000fe20007ffe1ff */
[----:B------:R-:W-:Y:S01]  /*06e0*/  BSSY B0, `(.L_x_200) ;  /* 0x0000039000007945 */ /* 0x000fe20003800000 */
[----:B------:R-:W-:Y:S01]  /*06f0*/  IADD3.X R7, R10, R16, R7, P0, P1 ;  /* 0x000000100a077210 */ /* 0x000fe200007e2407 */
[----:B------:R-:W-:Y:S01]  /*0700*/  IMAD R6, R3, R53, R6 ;  /* 0x0000003503067224 */ /* 0x000fe200078e0206 */
[----:B------:R-:W-:-:S02]  /*0710*/  SHF.L.U32 R2, R2, 0x3, RZ ;  /* 0x0000000302027819 */ /* 0x000fc400000006ff */
[----:B------:R-:W-:Y:S02]  /*0720*/  CS2R R44, SRZ ;  /* 0x00000000002c7805 */ /* 0x000fe4000001ff00 */
[----:B------:R-:W-:Y:S02]  /*0730*/  SHF.R.S32.HI R51, RZ, 0x3, R51 ;  /* 0x00000003ff337819 */ /* 0x000fe40000011433 */
[----:B------:R-:W-:Y:S02]  /*0740*/  CS2R R46, SRZ ;  /* 0x00000000002e7805 */ /* 0x000fe4000001ff00 */
[----:B------:R-:W-:Y:S02]  /*0750*/  SHF.R.S32.HI R3, RZ, 0x1f, R2 ;  /* 0x0000001fff037819 */ /* 0x000fe40000011402 */
[----:B------:R-:W-:Y:S02]  /*0760*/  CS2R R40, SRZ ;  /* 0x0000000000287805 */ /* 0x000fe4000001ff00 */
[----:B------:R-:W-:-:S02]  /*0770*/  IADD3 R10, P0, R6, R9, RZ ;  /* 0x00000009060a7210 */ /* 0x000fc40007f1e0ff */
[----:B------:R-:W-:Y:S02]  /*0780*/  CS2R R42, SRZ ;  /* 0x00000000002a7805 */ /* 0x000fe4000001ff00 */
[C---:B------:R-:W-:Y:S01]  /*0790*/  IADD3 R52, R5.reuse, R52, RZ ;  /* 0x0000003405347210 */ /* 0x040fe20007ffe0ff */
[C-C-:B------:R-:W-:Y:S01]  /*07a0*/  IMAD.WIDE.U32 R8, R5.reuse, UR12, R2.reuse ;  /* 0x0000000c05087c25 */ /* 0x140fe2000f8e0002 */
[----:B------:R-:W-:Y:S02]  /*07b0*/  LEA.HI.X.SX32 R11, R6, R7, 0x1, P0 ;  /* 0x00000007060b7211 */ /* 0x000fe400000f0eff */
[----:B------:R-:W-:Y:S02]  /*07c0*/  CS2R R16, SRZ ;  /* 0x0000000000107805 */ /* 0x000fe4000001ff00 */
[C---:B------:R-:W-:Y:S01]  /*07d0*/  LEA R36, P2, R10.reuse, UR6, 0x2 ;  /* 0x000000060a247c11 */ /* 0x040fe2000f8410ff */
[----:B------:R-:W-:Y:S01]  /*07e0*/  IMAD.WIDE.U32 R6, R5, UR10, R2 ;  /* 0x0000000a05067c25 */ /* 0x000fe2000f8e0002 */
[----:B------:R-:W-:Y:S01]  /*07f0*/  IADD3 R38, P3, R39, R8, RZ ;  /* 0x0000000827267210 */ /* 0x000fe20007f7e0ff */
[----:B------:R-:W-:Y:S01]  /*0800*/  HFMA2.MMA R8, -RZ, RZ, 0, 0 ;  /* 0x00000000ff087435 */ /* 0x000fe200000001ff */
[----:B------:R-:W-:-:S02]  /*0810*/  LEA.HI.X R37, R10, UR7, R11, 0x2, P2 ;  /* 0x000000070a257c11 */ /* 0x000fc400090f140b */
[----:B------:R-:W-:Y:S02]  /*0820*/  CS2R R18, SRZ ;  /* 0x0000000000127805 */ /* 0x000fe4000001ff00 */
[----:B------:R-:W-:Y:S02]  /*0830*/  IADD3 R26, P0, R29, R6, RZ ;  /* 0x000000061d1a7210 */ /* 0x000fe40007f1e0ff */
[----:B------:R-:W-:Y:S02]  /*0840*/  IADD3 R6, -R5, R0, RZ ;  /* 0x0000000005067210 */ /* 0x000fe40007ffe1ff */
[----:B------:R-:W-:Y:S01]  /*0850*/  IADD3.X R27, R4, R7, R13, P0, !PT ;  /* 0x00000007041b7210 */ /* 0x000fe200007fe40d */
[----:B------:R-:W-:Y:S01]  /*0860*/  IMAD R4, R24, UR8, RZ ;  /* 0x0000000818047c24 */ /* 0x000fe2000f8e02ff */
[CC--:B------:R-:W-:Y:S02]  /*0870*/  ISETP.GE.AND P0, PT, R51.reuse, R6.reuse, PT ;  /* 0x000000063300720c */ /* 0x0c0fe40003f06270 */
[----:B------:R-:W-:Y:S01]  /*0880*/  IADD3 R0, R51, 0x20, RZ ;  /* 0x0000002033007810 */ /* 0x000fe20007ffe0ff */
[----:B------:R-:W-:Y:S01]  /*0890*/  IMAD R29, R25, UR9, R4 ;  /* 0x00000009191d7c24 */ /* 0x000fe2000f8e0204 */
[----:B------:R-:W-:Y:S01]  /*08a0*/  IADD3.X R39, R21, R9, R12, P3, !PT ;  /* 0x0000000915277210 */ /* 0x000fe20001ffe40c */
[----:B------:R-:W-:Y:S01]  /*08b0*/  IMAD.WIDE.U32 R26, R25, UR8, R26 ;  /* 0x00000008191a7c25 */ /* 0x000fe2000f8e001a */
[----:B------:R-:W-:-:S02]  /*08c0*/  ISETP.GE.AND P1, PT, R0, R6, PT ;  /* 0x000000060000720c */ /* 0x000fc40003f26270 */
[----:B------:R-:W-:Y:S02]  /*08d0*/  CS2R R12, SRZ ;  /* 0x00000000000c7805 */ /* 0x000fe4000001ff00 */
[----:B------:R-:W-:Y:S02]  /*08e0*/  CS2R R4, SRZ ;  /* 0x0000000000047805 */ /* 0x000fe4000001ff00 */
[----:B------:R-:W-:Y:S02]  /*08f0*/  CS2R R6, SRZ ;  /* 0x0000000000067805 */ /* 0x000fe4000001ff00 */
[----:B------:R-:W-:Y:S02]  /*0900*/  SHF.R.S32.HI R50, RZ, 0x1f, R51 ;  /* 0x0000001fff327819 */ /* 0x000fe40000011433 */
[----:B------:R-:W-:Y:S02]  /*0910*/  IADD3 R65, R2, 0x40, RZ ;  /* 0x0000004002417810 */ /* 0x000fe40007ffe0ff */
[----:B------:R-:W-:Y:S01]  /*0920*/  IADD3 R29, R27, R29, RZ ;  /* 0x0000001d1b1d7210 */ /* 0x000fe20007ffe0ff */
[----:B------:R-:W-:Y:S06]  /*0930*/  @P0 BRA `(.L_x_201) ;  /* 0x00000000004c0947 */ /* 0x000fec0003800000 */
[----:B------:R-:W-:Y:S01]  /*0940*/  IADD3 R9, R2, 0x80, RZ ;  /* 0x0000008002097810 */ /* 0x000fe20007ffe0ff */
[----:B------:R-:W-:Y:S01]  /*0950*/  IMAD R0, R50, UR10, RZ ;  /* 0x0000000a32007c24 */ /* 0x000fe2000f8e02ff */
[----:B------:R-:W-:Y:S01]  /*0960*/  MOV R28, R26 ;  /* 0x0000001a001c7202 */ /* 0x000fe20000000f00 */
[----:B------:R-:W-:Y:S01]  /*0970*/  ULDC UR6, c[0x0][0x2d0] ;  /* 0x0000b40000067ab9 */ /* 0x000fe20000000800 */
[----:B------:R-:W-:Y:S01]  /*0980*/  IADD3 R14, R2, 0xc0, RZ ;  /* 0x000000c0020e7810 */ /* 0x000fe20007ffe0ff */
[----:B------:R-:W-:Y:S01]  /*0990*/  ULDC.64 UR8, c[0x0][0x3e0] ;  /* 0x0000f80000087ab9 */ /* 0x000fe20000000a00 */
[----:B------:R-:W-:Y:S01]  /*09a0*/  ISETP.GE.AND P4, PT, R9, UR6, PT ;  /* 0x0000000609007c0c */ /* 0x000fe2000bf86270 */
[C---:B------:R-:W-:Y:S01]  /*09b0*/  IMAD.WIDE.U32 R10, R51.reuse, UR10, R28 ;  /* 0x0000000a330a7c25 */ /* 0x040fe2000f8e001c */
[----:B------:R-:W-:Y:S02]  /*09c0*/  ISETP.GE.AND P5, PT, R14, UR6, PT ;  /* 0x000000060e007c0c */ /* 0x000fe4000bfa6270 */
[----:B------:R-:W-:Y:S01]  /*09d0*/  ISETP.GE.AND P2, PT, R2, UR6, PT ;  /* 0x0000000602007c0c */ /* 0x000fe2000bf46270 */
[----:B------:R-:W-:Y:S01]  /*09e0*/  IMAD R9, R51, UR11, R0 ;  /* 0x0000000b33097c24 */ /* 0x000fe2000f8e0200 */
        /* <DEDUP_REMOVED lines=8> */
.L_x_201:
[----:B------:R-:W-:Y:S05]  /*0a70*/  BSYNC B0 ;  /* 0x0000000000007941 */ /* 0x000fea0003800000 */
.L_x_200:
        /* <DEDUP_REMOVED lines=11> */
[----:B------:R-:W-:Y:S02]  /*0b30*/  CS2R R10, SRZ ;  /* 0x00000000000a7805 */ /* 0x000fe4000001ff00 */
[----:B------:R-:W-:-:S02]  /*0b40*/  MOV R57, R19 ;  /* 0x0000001300397202 */ /* 0x000fc40000000f00 */
[----:B------:R-:W-:Y:S02]  /*0b50*/  CS2R R18, SRZ ;  /* 0x0000000000127805 */ /* 0x000fe4000001ff00 */
[----:B------:R-:W-:Y:S02]  /*0b60*/  MOV R44, R40 ;  /* 0x00000028002c7202 */ /* 0x000fe40000000f00 */
[----:B------:R-:W-:Y:S01]  /*0b70*/  MOV R45, R41 ;  /* 0x00000029002d7202 */ /* 0x000fe20000000f00 */
[----:B------:R-:W-:Y:S06]  /*0b80*/  @P1 BRA `(.L_x_203) ;  /* 0x0000000000541947 */ /* 0x000fec0003800000 */
[----:B------:R-:W-:Y:S01]  /*0b90*/  IADD3 R31, P2, R51, 0x20, RZ ;  /* 0x00000020331f7810 */ /* 0x000fe20007f5e0ff */
[----:B------:R-:W-:Y:S01]  /*0ba0*/  ULDC UR6, c[0x0][0x2d0] ;  /* 0x0000b40000067ab9 */ /* 0x000fe20000000800 */
[----:B------:R-:W-:Y:S01]  /*0bb0*/  MOV R27, R29 ;  /* 0x0000001d001b7202 */ /* 0x000fe20000000f00 */
[----:B------:R-:W-:Y:S01]  /*0bc0*/  ULDC.64 UR8, c[0x0][0x3e0] ;  /* 0x0000f80000087ab9 */ /* 0x000fe20000000a00 */
[----:B------:R-:W-:Y:S02]  /*0bd0*/  IADD3.X R28, RZ, R50, RZ, P2, !PT ;  /* 0x00000032ff1c7210 */ /* 0x000fe400017fe4ff */
[C---:B------:R-:W-:Y:S01]  /*0be0*/  IADD3 R29, R2.reuse, 0x80, RZ ;  /* 0x00000080021d7810 */ /* 0x040fe20007ffe0ff */
[----:B------:R-:W-:Y:S01]  /*0bf0*/  IMAD.WIDE.U32 R26, R31, UR10, R26 ;  /* 0x0000000a1f1a7c25 */ /* 0x000fe2000f8e001a */
[----:B------:R-:W-:Y:S02]  /*0c00*/  IADD3 R30, R2, 0xc0, RZ ;  /* 0x000000c0021e7810 */ /* 0x000fe40007ffe0ff */
[----:B------:R-:W-:Y:S01]  /*0c10*/  ISETP.GE.AND P5, PT, R29, UR6, PT ;  /* 0x000000061d007c0c */ /* 0x000fe2000bfa6270 */
[----:B------:R-:W-:Y:S01]  /*0c20*/  IMAD R28, R28, UR10, RZ ;  /* 0x0000000a1c1c7c24 */ /* 0x000fe2000f8e02ff */
[----:B------:R-:W-:-:S02]  /*0c30*/  ISETP.GE.AND P6, PT, R30, UR6, PT ;  /* 0x000000061e007c0c */ /* 0x000fc4000bfc6270 */
[----:B------:R-:W-:Y:S01]  /*0c40*/  ISETP.GE.AND P3, PT, R2, UR6, PT ;  /* 0x0000000602007c0c */ /* 0x000fe2000bf66270 */
[----:B------:R-:W-:Y:S01]  /*0c50*/  IMAD R31, R31, UR11, R28 ;  /* 0x0000000b1f1f7c24 */ /* 0x000fe2000f8e021c */
        /* <DEDUP_REMOVED lines=8> */
.L_x_203:
[----:B------:R-:W-:Y:S05]  /*0ce0*/  BSYNC B0 ;  /* 0x0000000000007941 */ /* 0x000fea0003800000 */
.L_x_202:
[----:B------:R-:W-:Y:S01]  /*0cf0*/  ULDC.64 UR6, c[0x0][0x2a0] ;  /* 0x0000a80000067ab9 */ /* 0x000fe20000000a00 */
[----:B-----5:R-:W-:Y:S01]  /*0d00*/  MOV R66, R20 ;  /* 0x0000001400427202 */ /* 0x020fe20000000f00 */
[----:B------:R-:W-:Y:S01]  /*0d10*/  IMAD R24, R24, UR6, RZ ;  /* 0x0000000618187c24 */ /* 0x000fe2000f8e02ff */
[----:B------:R-:W-:Y:S01]  /*0d20*/  BSSY B0, `(.L_x_204) ;  /* 0x000002d000007945 */ /* 0x000fe20003800000 */
[C---:B------:R-:W-:Y:S01]  /*0d30*/  IMAD.WIDE.U32 R38, R25.reuse, UR6, R38 ;  /* 0x0000000619267c25 */ /* 0x040fe2000f8e0026 */
[----:B------:R-:W-:Y:S01]  /*0d40*/  HFMA2.MMA R20, -RZ, RZ, 0, 0 ;  /* 0x00000000ff147435 */ /* 0x000fe200000001ff */
[----:B------:R-:W-:Y:S02]  /*0d50*/  MOV R58, R12 ;  /* 0x0000000c003a7202 */ /* 0x000fe40000000f00 */
[----:B------:R-:W-:Y:S01]  /*0d60*/  CS2R R26, SRZ ;  /* 0x00000000001a7805 */ /* 0x000fe2000001ff00 */
[----:B------:R-:W-:Y:S01]  /*0d70*/  IMAD R41, R25, UR7, R24 ;  /* 0x0000000719297c24 */ /* 0x000fe2000f8e0218 */
[----:B------:R-:W-:-:S02]  /*0d80*/  MOV R59, R13 ;  /* 0x0000000d003b7202 */ /* 0x000fc40000000f00 */
[----:B------:R-:W-:Y:S02]  /*0d90*/  CS2R R24, SRZ ;  /* 0x0000000000187805 */ /* 0x000fe4000001ff00 */
[----:B------:R-:W-:Y:S02]  /*0da0*/  MOV R60, R14 ;  /* 0x0000000e003c7202 */ /* 0x000fe40000000f00 */
        /* <DEDUP_REMOVED lines=15> */
[----:B------:R-:W-:Y:S01]  /*0ea0*/  IADD3 R41, R39, R41, RZ ;  /* 0x0000002927297210 */ /* 0x000fe20007ffe0ff */
[----:B------:R-:W-:Y:S06]  /*0eb0*/  @P0 BRA `(.L_x_205) ;  /* 0x00000000004c0947 */ /* 0x000fec0003800000 */
[----:B------:R-:W-:Y:S01]  /*0ec0*/  IADD3 R18, R2, 0x80, RZ ;  /* 0x0000008002127810 */ /* 0x000fe20007ffe0ff */
[----:B------:R-:W-:Y:S01]  /*0ed0*/  IMAD R22, R50, UR12, RZ ;  /* 0x0000000c32167c24 */ /* 0x000fe2000f8e02ff */
[----:B------:R-:W-:Y:S01]  /*0ee0*/  MOV R40, R38 ;  /* 0x0000002600287202 */ /* 0x000fe20000000f00 */
[----:B------:R-:W-:Y:S01]  /*0ef0*/  ULDC UR8, c[0x0][0x2d0] ;  /* 0x0000b40000087ab9 */ /* 0x000fe20000000800 */
[----:B------:R-:W-:Y:S01]  /*0f00*/  IADD3 R23, R2, 0xc0, RZ ;  /* 0x000000c002177810 */ /* 0x000fe20007ffe0ff */
[C---:B------:R-:W-:Y:S01]  /*0f10*/  IMAD R21, R51.reuse, UR13, R22 ;  /* 0x0000000d33157c24 */ /* 0x040fe2000f8e0216 */
[----:B------:R-:W-:Y:S01]  /*0f20*/  ISETP.GE.AND P4, PT, R18, UR8, PT ;  /* 0x0000000812007c0c */ /* 0x000fe2000bf86270 */
[----:B------:R-:W-:Y:S01]  /*0f30*/  IMAD.WIDE.U32 R18, R51, UR12, R40 ;  /* 0x0000000c33127c25 */ /* 0x000fe2000f8e0028 */
        /* <DEDUP_REMOVED lines=11> */
.L_x_205:
[----:B------:R-:W-:Y:S05]  /*0ff0*/  BSYNC B0 ;  /* 0x0000000000007941 */ /* 0x000fea0003800000 */
.L_x_204:
[----:B------:R-:W-:Y:S01]  /*1000*/  BSSY B0, `(.L_x_206) ;  /* 0x000002b000007945 */ /* 0x000fe20003800000 */
[----:B------:R-:W-:Y:S01]  /*1010*/  HFMA2.MMA R21, -RZ, RZ, 0, 0 ;  /* 0x00000000ff157435 */ /* 0x000fe200000001ff */
[----:B-----5:R-:W-:Y:S02]  /*1020*/  MOV R71, R24 ;  /* 0x0000001800477202 */ /* 0x020fe40000000f00 */
[----:B------:R-:W-:Y:S02]  /*1030*/  CS2R R18, SRZ ;  /* 0x0000000000127805 */ /* 0x000fe4000001ff00 */
[----:B------:R-:W-:Y:S02]  /*1040*/  MOV R73, R25 ;  /* 0x0000001900497202 */ /* 0x000fe40000000f00 */
[----:B0-----:R-:W-:Y:S02]  /*1050*/  CS2R R22, SRZ ;  /* 0x0000000000167805 */ /* 0x001fe4000001ff00 */
        /* <DEDUP_REMOVED lines=12> */
[----:B------:R-:W-:-:S02]  /*1120*/  MOV R78, R34 ;  /* 0x00000022004e7202 */ /* 0x000fc40000000f00 */
[----:B------:R-:W-:Y:S01]  /*1130*/  MOV R81, R35 ;  /* 0x0000002300517202 */ /* 0x000fe20000000f00 */
[----:B------:R-:W-:Y:S06]  /*1140*/  @P1 BRA `(.L_x_207) ;  /* 0x0000000000581947 */ /* 0x000fec0003800000 */
[----:B------:R-:W-:Y:S01]  /*1150*/  IADD3 R51, P0, R51, 0x20, RZ ;  /* 0x0000002033337810 */ /* 0x000fe20007f1e0ff */
[----:B------:R-:W-:Y:S01]  /*1160*/  ULDC.64 UR6, c[0x0][0x280] ;  /* 0x0000a00000067ab9 */ /* 0x000fe20000000a00 */
[----:B------:R-:W-:Y:S02]  /*1170*/  MOV R32, R38 ;  /* 0x0000002600207202 */ /* 0x000fe40000000f00 */
[----:B------:R-:W-:Y:S02]  /*1180*/  IADD3.X R3, RZ, R50, RZ, P0, !PT ;  /* 0x00000032ff037210 */ /* 0x000fe400007fe4ff */
[----:B------:R-:W-:-:S03]  /*1190*/  MOV R33, R41 ;  /* 0x0000002900217202 */ /* 0x000fc60000000f00 */
[----:B------:R-:W-:Y:S02]  /*11a0*/  IMAD R3, R3, UR12, RZ ;  /* 0x0000000c03037c24 */ /* 0x000fe4000f8e02ff */
[----:B------:R-:W-:-:S04]  /*11b0*/  IMAD.WIDE.U32 R32, R51, UR12, R32 ;  /* 0x0000000c33207c25 */ /* 0x000fc8000f8e0020 */
[----:B------:R-:W-:Y:S01]  /*11c0*/  IMAD R3, R51, UR13, R3 ;  /* 0x0000000d33037c24 */ /* 0x000fe2000f8e0203 */
[----:B------:R-:W-:Y:S01]  /*11d0*/  LEA R34, P0, R32, UR6, 0x1 ;  /* 0x0000000620227c11 */ /* 0x000fe2000f8008ff */
[----:B------:R-:W-:Y:S02]  /*11e0*/  ULDC UR6, c[0x0][0x2d0] ;  /* 0x0000b40000067ab9 */ /* 0x000fe40000000800 */
[----:B------:R-:W-:Y:S02]  /*11f0*/  ISETP.GE.AND P1, PT, R65, UR6, PT ;  /* 0x0000000641007c0c */ /* 0x000fe4000bf26270 */
[----:B------:R-:W-:-:S04]  /*1200*/  IADD3 R3, R33, R3, RZ ;  /* 0x0000000321037210 */ /* 0x000fc80007ffe0ff */
[----:B------:R-:W-:Y:S02]  /*1210*/  LEA.HI.X R35, R32, UR7, R3, 0x1, P0 ;  /* 0x0000000720237c11 */ /* 0x000fe400080f0c03 */
[C---:B------:R-:W-:Y:S02]  /*1220*/  ISETP.GE.AND P0, PT, R2.reuse, UR6, PT ;  /* 0x0000000602007c0c */ /* 0x040fe4000bf06270 */
[C---:B------:R-:W-:Y:S02]  /*1230*/  IADD3 R3, R2.reuse, 0x80, RZ ;  /* 0x0000008002037810 */ /* 0x040fe40007ffe0ff */
[----:B------:R-:W-:Y:S01]  /*1240*/  IADD3 R2, R2, 0xc0, RZ ;  /* 0x000000c002027810 */ /* 0x000fe20007ffe0ff */
[----:B------:R0:W5:Y:S01]  /*1250*/  @!P1 LDG.E.128 R24, desc[UR4][R34.64+0x80] ;  /* 0x0000800422189981 */ /* 0x000162000c1e1d00 */
[----:B------:R-:W-:Y:S02]  /*1260*/  ISETP.GE.AND P2, PT, R3, UR6, PT ;  /* 0x0000000603007c0c */ /* 0x000fe4000bf46270 */
[----:B------:R-:W-:-:S05]  /*1270*/  ISETP.GE.AND P3, PT, R2, UR6, PT ;  /* 0x0000000602007c0c */ /* 0x000fca000bf66270 */
[----:B------:R0:W5:Y:S06]  /*1280*/  @!P0 LDG.E.128 R16, desc[UR4][R34.64] ;  /* 0x0000000422108981 */ /* 0x00016c000c1e1d00 */
[----:B------:R0:W5:Y:S04]  /*1290*/  @!P2 LDG.E.128 R28, desc[UR4][R34.64+0x100] ;  /* 0x00010004221ca981 */ /* 0x000168000c1e1d00 */
[----:B------:R0:W5:Y:S02]  /*12a0*/  @!P3 LDG.E.128 R20, desc[UR4][R34.64+0x180] ;  /* 0x000180042214b981 */ /* 0x000164000c1e1d00 */
.L_x_207:
[----:B------:R-:W-:Y:S05]  /*12b0*/  BSYNC B0 ;  /* 0x0000000000007941 */ /* 0x000fea0003800000 */
.L_x_206:
[--C-:B------:R-:W-:Y:S01]  /*12c0*/  HADD2.F32 R2, -RZ, R48.reuse.H1_H1 ;  /* 0x30000030ff027230 */ /* 0x100fe20000004100 */
[----:B------:R-:W-:Y:S01]  /*12d0*/  LOP3.LUT P0, RZ, R55, 0x7, RZ, 0xc0, !PT ;  /* 0x0000000737ff7812 */ /* 0x000fe2000780c0ff */
[--C-:B------:R-:W-:Y:S01]  /*12e0*/  HADD2.F32 R3, -RZ, R71.reuse.H1_H1 ;  /* 0x30000047ff037230 */ /* 0x100fe20000004100 */
[----:B------:R-:W-:Y:S01]  /*12f0*/  ULDC.64 UR6, c[0x0][0x478] ;  /* 0x00011e0000067ab9 */ /* 0x000fe20000000a00 */
[----:B------:R-:W-:Y:S02]  /*1300*/  HADD2.F32 R48, -RZ, R48.H0_H0 ;  /* 0x20000030ff307230 */ /* 0x000fe40000004100 */
[----:B------:R-:W-:Y:S02]  /*1310*/  HADD2.F32 R71, -RZ, R71.H0_H0 ;  /* 0x20000047ff477230 */ /* 0x000fe40000004100 */
[----:B------:R-:W-:Y:S01]  /*1320*/  FMUL.FTZ R3, R2, R3 ;  /* 0x0000000302037220 */ /* 0x000fe20000410000 */
[--C-:B------:R-:W-:Y:S02]  /*1330*/  HADD2.F32 R2, -RZ, R49.reuse.H0_H0 ;  /* 0x20000031ff027230 */ /* 0x100fe40000004100 */
[----:B------:R-:W-:-:S02]  /*1340*/  HADD2.F32 R49, -RZ, R49.H1_H1 ;  /* 0x30000031ff317230 */ /* 0x000fc40000004100 */
[----:B------:R-:W-:Y:S01]  /*1350*/  FFMA.FTZ R71, R48, R71, R3 ;  /* 0x0000004730477223 */ /* 0x000fe20000010003 */
[----:B------:R-:W-:Y:S02]  /*1360*/  HADD2.F32 R3, -RZ, R73.H0_H0 ;  /* 0x20000049ff037230 */ /* 0x000fe40000004100 */
[--C-:B------:R-:W-:Y:S02]  /*1370*/  HADD2.F32 R33, -RZ, R59.reuse.H0_H0 ;  /* 0x2000003bff217230 */ /* 0x100fe40000004100 */
[----:B------:R-:W-:Y:S02]  /*1380*/  HADD2.F32 R59, -RZ, R59.H1_H1 ;  /* 0x3000003bff3b7230 */ /* 0x000fe40000004100 */
[----:B------:R-:W-:Y:S01]  /*1390*/  FFMA.FTZ R32, R2, R3, R71 ;  /* 0x0000000302207223 */ /* 0x000fe20000010047 */
[----:B------:R-:W-:Y:S02]  /*13a0*/  HADD2.F32 R3, -RZ, R58.H1_H1 ;  /* 0x3000003aff037230 */ /* 0x000fe40000004100 */
[----:B-----5:R-:W-:-:S02]  /*13b0*/  HADD2.F32 R2, -RZ, R16.H1_H1 ;  /* 0x30000010ff027230 */ /* 0x020fc40000004100 */
[----:B------:R-:W-:Y:S02]  /*13c0*/  HADD2.F32 R58, -RZ, R58.H0_H0 ;  /* 0x2000003aff3a7230 */ /* 0x000fe40000004100 */
[----:B------:R-:W-:Y:S02]  /*13d0*/  HADD2.F32 R16, -RZ, R16.H0_H0 ;  /* 0x20000010ff107230 */ /* 0x000fe40000004100 */
[----:B------:R-:W-:Y:S01]  /*13e0*/  FMUL.FTZ R3, R3, R2 ;  /* 0x0000000203037220 */ /* 0x000fe20000410000 */
[----:B------:R-:W-:-:S03]  /*13f0*/  HADD2.F32 R2, -RZ, R73.H1_H1 ;  /* 0x30000049ff027230 */ /* 0x000fc60000004100 */
[----:B------:R-:W-:Y:S01]  /*1400*/  FFMA.FTZ R16, R58, R16, R3 ;  /* 0x000000103a107223 */ /* 0x000fe20000010003 */
[----:B------:R-:W-:Y:S02]  /*1410*/  HADD2.F32 R3, -RZ, R72.H0_H0 ;  /* 0x20000048ff037230 */ /* 0x000fe40000004100 */
[----:B------:R-:W-:Y:S01]  /*1420*/  FFMA.FTZ R49, R49, R2, R32 ;  /* 0x0000000231317223 */ /* 0x000fe20000010020 */
[--C-:B------:R-:W-:Y:S01]  /*1430*/  HADD2.F32 R2, -RZ, R46.reuse.H0_H0 ;  /* 0x2000002eff027230 */ /* 0x100fe20000004100 */
[----:B------:R-:W-:Y:S01]  /*1440*/  MOV R32, R18 ;  /* 0x0000001200207202 */ /* 0x000fe20000000f00 */
[----:B------:R-:W-:Y:S02]  /*1450*/  HADD2.F32 R46, -RZ, R46.H1_H1 ;  /* 0x3000002eff2e7230 */ /* 0x000fe40000004100 */
[--C-:B------:R-:W-:Y:S02]  /*1460*/  HADD2.F32 R18, -RZ, R17.reuse.H1_H1 ;  /* 0x30000011ff127230 */ /* 0x100fe40000004100 */
[----:B------:R-:W-:Y:S01]  /*1470*/  FFMA.FTZ R49, R2, R3, R49 ;  /* 0x0000000302317223 */ /* 0x000fe20000010031 */
[----:B------:R-:W-:-:S02]  /*1480*/  HADD2.F32 R2, -RZ, R17.H0_H0 ;  /* 0x20000011ff027230 */ /* 0x000fc40000004100 */
[----:B------:R-:W-:Y:S02]  /*1490*/  HADD2.F32 R3, -RZ, R72.H1_H1 ;  /* 0x30000048ff037230 */ /* 0x000fe40000004100 */
[----:B------:R-:W-:Y:S02]  /*14a0*/  HADD2.F32 R17, -RZ, R60.H0_H0 ;  /* 0x2000003cff117230 */ /* 0x000fe40000004100 */
[----:B------:R-:W-:Y:S01]  /*14b0*/  FFMA.FTZ R16, R33, R2, R16 ;  /* 0x0000000221107223 */ /* 0x000fe20000010010 */
[----:B------:R-:W-:Y:S02]  /*14c0*/  HADD2.F32 R33, -RZ, R32.H0_H0 ;  /* 0x20000020ff217230 */ /* 0x000fe40000004100 */
[----:B------:R-:W-:Y:S01]  /*14d0*/  FFMA.FTZ R49, R46, R3, R49 ;  /* 0x000000032e317223 */ /* 0x000fe20000010031 */
[----:B------:R-:W-:Y:S02]  /*14e0*/  HADD2.F32 R2, -RZ, R47.H0_H0 ;  /* 0x2000002fff027230 */ /* 0x000fe40000004100 */
[----:B------:R-:W-:Y:S01]  /*14f0*/  FFMA.FTZ R16, R59, R18, R16 ;  /* 0x000000123b107223 */ /* 0x000fe20000010010 */
[----:B------:R-:W-:-:S02]  /*1500*/  HADD2.F32 R3, -RZ, R75.H0_H0 ;  /* 0x2000004bff037230 */ /* 0x000fc40000004100 */
[----:B------:R-:W-:Y:S02]  /*1510*/  HADD2.F32 R47, -RZ, R47.H1_H1 ;  /* 0x3000002fff2f7230 */ /* 0x000fe40000004100 */
[----:B------:R-:W-:Y:S01]  /*1520*/  FFMA.FTZ R17, R17, R33, R16 ;  /* 0x0000002111117223 */ /* 0x000fe20000010010 */
        /* <DEDUP_REMOVED lines=23> */
[--C-:B------:R-:W-:Y:S02]  /*16a0*/  HADD2.F32 R18, -RZ, R61.reuse.H0_H0 ;  /* 0x2000003dff127230 */ /* 0x100fe40000004100 */
[--C-:B------:R-:W-:Y:S02]  /*16b0*/  HADD2.F32 R19, -RZ, R24.reuse.H0_H0 ;  /* 0x20000018ff137230 */ /* 0x100fe40000004100 */
        /* <DEDUP_REMOVED lines=25> */
[----:B------:R-:W-:-:S02]  /*1850*/  HADD2.F32 R43, -RZ, R43.H1_H1 ;  /* 0x3000002bff2b7230 */ /* 0x000fc40000004100 */
        /* <DEDUP_REMOVED lines=26> */
[----:B------:R-:W-:Y:S01]  /*1a00*/  HADD2.F32 R54, -RZ, R54.H1_H1 ;  /* 0x30000036ff367230 */ /* 0x000fe20000004100 */
[----:B------:R-:W-:Y:S01]  /*1a10*/  MOV R28, R31 ;  /* 0x0000001f001c7202 */ /* 0x000fe20000000f00 */
        /* <DEDUP_REMOVED lines=9> */
[----:B------:R-:W-:-:S02]  /*1ab0*/  HADD2.F32 R33, -RZ, R68.H0_H0 ;  /* 0x20000044ff217230 */ /* 0x000fc40000004100 */
[----:B------:R-:W-:Y:S01]  /*1ac0*/  FFMA.FTZ R2, R69, R29, R18 ;  /* 0x0000001d45027223 */ /* 0x000fe20000010012 */
[----:B------:R-:W-:Y:S02]  /*1ad0*/  HADD2.F32 R18, -RZ, R12.H0_H0 ;  /* 0x2000000cff127230 */ /* 0x000fe40000004100 */
[----:B------:R-:W-:Y:S02]  /*1ae0*/  HADD2.F32 R12, -RZ, R30.H0_H0 ;  /* 0x2000001eff0c7230 */ /* 0x000fe40000004100 */
[----:B------:R-:W-:Y:S02]  /*1af0*/  HADD2.F32 R56, -RZ, R56.H1_H1 ;  /* 0x30000038ff387230 */ /* 0x000fe40000004100 */
[----:B------:R-:W-:Y:S02]  /*1b00*/  HADD2.F32 R19, -RZ, R78.H1_H1 ;  /* 0x3000004eff137230 */ /* 0x000fe40000004100 */
[--C-:B------:R-:W-:Y:S02]  /*1b10*/  HADD2.F32 R26, -RZ, R14.reuse.H0_H0 ;  /* 0x2000000eff1a7230 */ /* 0x100fe40000004100 */
[----:B------:R-:W-:-:S02]  /*1b20*/  HADD2.F32 R29, -RZ, R14.H1_H1 ;  /* 0x3000000eff1d7230 */ /* 0x000fc40000004100 */
[----:B------:R-:W-:Y:S01]  /*1b30*/  FFMA.FTZ R19, R56, R19, R79 ;  /* 0x0000001338137223 */ /* 0x000fe2000001004f */
[--C-:B------:R-:W-:Y:S02]  /*1b40*/  HADD2.F32 R31, -RZ, R15.reuse.H0_H0 ;  /* 0x2000000fff1f7230 */ /* 0x100fe40000004100 */
[----:B------:R-:W-:Y:S02]  /*1b50*/  HADD2.F32 R14, -RZ, R15.H1_H1 ;  /* 0x3000000fff0e7230 */ /* 0x000fe40000004100 */
[----:B------:R-:W-:Y:S01]  /*1b60*/  FFMA.FTZ R15, R33, R12, R2 ;  /* 0x0000000c210f7223 */ /* 0x000fe20000010002 */
[--C-:B------:R-:W-:Y:S02]  /*1b70*/  HADD2.F32 R27, -RZ, R13.reuse.H0_H0 ;  /* 0x2000000dff1b7230 */ /* 0x100fe40000004100 */
[----:B------:R-:W-:Y:S02]  /*1b80*/  HADD2.F32 R24, -RZ, R13.H1_H1 ;  /* 0x3000000dff187230 */ /* 0x000fe40000004100 */
[----:B------:R-:W-:-:S02]  /*1b90*/  HADD2.F32 R2, -RZ, R57.H0_H0 ;  /* 0x20000039ff027230 */ /* 0x000fc40000004100 */
[----:B------:R-:W-:Y:S02]  /*1ba0*/  HADD2.F32 R13, -RZ, R81.H0_H0 ;  /* 0x20000051ff0d7230 */ /* 0x000fe40000004100 */
        /* <DEDUP_REMOVED lines=10> */
[----:B------:R-:W-:Y:S02]  /*1c50*/  HADD2.F32 R70, -RZ, R70.H1_H1 ;  /* 0x30000046ff467230 */ /* 0x000fe40000004100 */
[----:B------:R-:W-:Y:S01]  /*1c60*/  FFMA.FTZ R15, R30, R13, R15 ;  /* 0x0000000d1e0f7223 */ /* 0x000fe2000001000f */
[----:B------:R-:W-:Y:S02]  /*1c70*/  HADD2.F32 R28, -RZ, R28.H1_H1 ;  /* 0x3000001cff1c7230 */ /* 0x000fe40000004100 */
[----:B------:R-:W-:Y:S01]  /*1c80*/  FFMA.FTZ R3, R3, R18, R2 ;  /* 0x0000001203037223 */ /* 0x000fe20000010002 */
[----:B------:R-:W-:-:S02]  /*1c90*/  HADD2.F32 R4, -RZ, R4.H1_H1 ;  /* 0x30000004ff047230 */ /* 0x000fc40000004100 */
[----:B------:R-:W-:Y:S02]  /*1ca0*/  HADD2.F32 R2, -RZ, R8.H0_H0 ;  /* 0x20000008ff027230 */ /* 0x000fe40000004100 */
[----:B------:R-:W-:Y:S01]  /*1cb0*/  FFMA.FTZ R15, R70, R28, R15 ;  /* 0x0000001c460f7223 */ /* 0x000fe2000001000f */
[----:B------:R-:W-:Y:S02]  /*1cc0*/  HADD2.F32 R12, -RZ, R20.H0_H0 ;  /* 0x20000014ff0c7230 */ /* 0x000fe40000004100 */
[----:B------:R-:W-:Y:S01]  /*1cd0*/  FFMA.FTZ R3, R4, R25, R3 ;  /* 0x0000001904037223 */ /* 0x000fe20000010003 */
[----:B------:R-:W-:Y:S02]  /*1ce0*/  HADD2.F32 R16, -RZ, R5.H0_H0 ;  /* 0x20000005ff107230 */ /* 0x000fe40000004100 */
[----:B------:R-:W-:Y:S02]  /*1cf0*/  HADD2.F32 R8, -RZ, R8.H1_H1 ;  /* 0x30000008ff087230 */ /* 0x000fe40000004100 */
[----:B------:R-:W-:Y:S01]  /*1d00*/  FFMA.FTZ R15, R2, R12, R15 ;  /* 0x0000000c020f7223 */ /* 0x000fe2000001000f */
        /* <DEDUP_REMOVED lines=9> */
[----:B------:R-:W-:Y:S01]  /*1da0*/  FFMA.FTZ R16, R5, R24, R16 ;  /* 0x0000001805107223 */ /* 0x000fe20000010010 */
[----:B------:R-:W-:Y:S01]  /*1db0*/  HADD2.F32 R17, -RZ, R6.H0_H0 ;  /* 0x20000006ff117230 */ /* 0x000fe20000004100 */
[----:B------:R-:W-:Y:S01]  /*1dc0*/  SHF.L.U32 R9, R53, 0x2, RZ ;  /* 0x0000000235097819 */ /* 0x000fe200000006ff */
[----:B------:R-:W-:Y:S02]  /*1dd0*/  HADD2.F32 R2, -RZ, R10.H0_H0 ;  /* 0x2000000aff027230 */ /* 0x000fe40000004100 */
[----:B------:R-:W-:Y:S01]  /*1de0*/  FFMA.FTZ R15, R4, R21, R15 ;  /* 0x00000015040f7223 */ /* 0x000fe2000001000f */
[----:B------:R-:W-:Y:S02]  /*1df0*/  HADD2.F32 R3, -RZ, R22.H0_H0 ;  /* 0x20000016ff037230 */ /* 0x000fe40000004100 */
[----:B------:R-:W-:Y:S01]  /*1e00*/  FFMA.FTZ R17, R17, R26, R16 ;  /* 0x0000001a11117223 */ /* 0x000fe20000010010 */
        /* <DEDUP_REMOVED lines=9> */
[----:B------:R-:W-:Y:S01]  /*1ea0*/  FFMA.FTZ R0, R0, R31, R17 ;  /* 0x0000001f00007223 */ /* 0x000fe20000010011 */
[----:B------:R-:W-:-:S02]  /*1eb0*/  HADD2.F32 R7, -RZ, R7.H1_H1 ;  /* 0x30000007ff077230 */ /* 0x000fc40000004100 */
[----:B------:R-:W-:Y:S02]  /*1ec0*/  HADD2.F32 R4, -RZ, R11.H1_H1 ;  /* 0x3000000bff047230 */ /* 0x000fe40000004100 */
[----:B------:R-:W-:Y:S01]  /*1ed0*/  FFMA.FTZ R15, R2, R3, R15 ;  /* 0x00000003020f7223 */ /* 0x000fe2000001000f */
[----:B------:R-:W-:Y:S02]  /*1ee0*/  HADD2.F32 R23, -RZ, R23.H1_H1 ;  /* 0x30000017ff177230 */ /* 0x000fe40000004100 */
[----:B------:R-:W-:-:S03]  /*1ef0*/  FFMA.FTZ R0, R7, R14, R0 ;  /* 0x0000000e07007223 */ /* 0x000fc60000010000 */
[----:B------:R-:W-:Y:S02]  /*1f00*/  FFMA.FTZ R15, R4, R23, R15 ;  /* 0x00000017040f7223 */ /* 0x000fe4000001000f */
[----:B------:R-:W1:Y:S04]  /*1f10*/  SHFL.BFLY PT, R3, R0, 0x4, 0x1f ;  /* 0x0c801f0000037f89 */ /* 0x000e6800000e0000 */
[----:B------:R-:W2:Y:S01]  /*1f20*/  SHFL.BFLY PT, R4, R15, 0x4, 0x1f ;  /* 0x0c801f000f047f89 */ /* 0x000ea200000e0000 */
[----:B-1----:R-:W-:Y:S01]  /*1f30*/  FADD.FTZ R3, R0, R3 ;  /* 0x0000000300037221 */ /* 0x002fe20000010000 */
[----:B------:R-:W-:Y:S01]  /*1f40*/  LEA.HI R0, P1, R55, R52, RZ, 0x1d ;  /* 0x0000003437007211 */ /* 0x000fe2000783e8ff */
[----:B--2---:R-:W-:-:S03]  /*1f50*/  FADD.FTZ R6, R15, R4 ;  /* 0x000000040f067221 */ /* 0x004fc60000010000 */
[----:B------:R-:W1:Y:S01]  /*1f60*/  SHFL.BFLY PT, R2, R3, 0x2, 0x1f ;  /* 0x0c401f0003027f89 */ /* 0x000e6200000e0000 */
[----:B------:R-:W-:Y:S02]  /*1f70*/  LEA.HI.X.SX32 R11, R52, RZ, 0x1, P1 ;  /* 0x000000ff340b7211 */ /* 0x000fe400008f0eff */
[C---:B------:R-:W-:Y:S01]  /*1f80*/  LEA R12, P1, R0.reuse, UR6, 0x2 ;  /* 0x00000006000c7c11 */ /* 0x040fe2000f8210ff */
[----:B------:R-:W2:Y:S01]  /*1f90*/  SHFL.BFLY PT, R7, R6, 0x2, 0x1f ;  /* 0x0c401f0006077f89 */ /* 0x000ea200000e0000 */
[----:B------:R-:W-:Y:S02]  /*1fa0*/  ULDC UR6, c[0x0][0x384] ;  /* 0x0000e10000067ab9 */ /* 0x000fe40000000800 */
[----:B------:R-:W-:Y:S01]  /*1fb0*/  LEA.HI.X R13, R0, UR7, R11, 0x2, P1 ;  /* 0x00000007000d7c11 */ /* 0x000fe200088f140b */
[----:B-1----:R-:W-:Y:S01]  /*1fc0*/  FADD.FTZ R4, R3, R2 ;  /* 0x0000000203047221 */ /* 0x002fe20000010000 */
[----:B------:R-:W-:-:S04]  /*1fd0*/  IMAD.WIDE R2, R9, 0x10, R36 ;  /* 0x0000001009027825 */ /* 0x000fc800078e0224 */
[----:B--2---:R-:W-:Y:S01]  /*1fe0*/  FADD.FTZ R7, R6, R7 ;  /* 0x0000000706077221 */ /* 0x004fe20000010000 */
[----:B------:R-:W1:Y:S04]  /*1ff0*/  SHFL.BFLY PT, R5, R4, 0x1, 0x1f ;  /* 0x0c201f0004057f89 */ /* 0x000e6800000e0000 */
[----:B------:R-:W2:Y:S01]  /*2000*/  SHFL.BFLY PT, R8, R7, 0x1, 0x1f ;  /* 0x0c201f0007087f89 */ /* 0x000ea200000e0000 */
[----:B-1----:R-:W-:Y:S01]  /*2010*/  FADD.FTZ R5, R4, R5 ;  /* 0x0000000504057221 */ /* 0x002fe20000010000 */
[----:B--2---:R-:W-:-:S03]  /*2020*/  FADD.FTZ R8, R7, R8 ;  /* 0x0000000807087221 */ /* 0x004fc60000010000 */
[----:B------:R-:W-:Y:S01]  /*2030*/  FMUL.FTZ R15, R5, UR6 ;  /* 0x00000006050f7c20 */ /* 0x000fe20008410000 */
[----:B------:R-:W-:-:S04]  /*2040*/  IMAD.WIDE R4, R53, 0x40, R2 ;  /* 0x0000004035047825 */ /* 0x000fc800078e0202 */
[----:B------:R-:W-:Y:S01]  /*2050*/  FMUL.FTZ R17, R8, UR6 ;  /* 0x0000000608117c20 */ /* 0x000fe20008410000 */
[----:B------:R-:W-:Y:S01]  /*2060*/  IADD3 R8, R9, 0x10, R9 ;  /* 0x0000001009087810 */ /* 0x000fe20007ffe009 */
[----:B------:R-:W-:Y:S01]  /*2070*/  @!P0 STG.E desc[UR4][R12.64], R15 ;  /* 0x0000000f0c008986 */ /* 0x000fe2000c101904 */
[----:B------:R-:W-:Y:S02]  /*2080*/  IMAD.WIDE R6, R53, 0x40, R4 ;  /* 0x0000004035067825 */ /* 0x000fe400078e0204 */
[----:B------:R-:W-:Y:S01]  /*2090*/  IADD3 R11, R9, R8, RZ ;  /* 0x00000008090b7210 */ /* 0x000fe20007ffe0ff */
[----:B------:R-:W-:Y:S01]  /*20a0*/  @!P0 STG.E desc[UR4][R12.64+0x80], R17 ;  /* 0x000080110c008986 */ /* 0x000fe2000c101904 */
[----:B------:R-:W-:-:S03]  /*20b0*/  IMAD.WIDE R8, R8, 0x10, R36 ;  /* 0x0000001008087825 */ /* 0x000fc600078e0224 */
[----:B------:R-:W-:Y:S01]  /*20c0*/  STG.E.128 desc[UR4][R36.64], RZ ;  /* 0x000000ff24007986 */ /* 0x000fe2000c101d04 */
[----:B------:R-:W-:-:S03]  /*20d0*/  IMAD.WIDE R10, R11, 0x10, R36 ;  /* 0x000000100b0a7825 */ /* 0x000fc600078e0224 */
[----:B------:R-:W-:Y:S04]  /*20e0*/  STG.E.128 desc[UR4][R2.64], RZ ;  /* 0x000000ff02007986 */ /* 0x000fe8000c101d04 */
        /* <DEDUP_REMOVED lines=13> */
[----:B------:R-:W-:Y:S01]  /*21c0*/  STG.E.128 desc[UR4][R10.64+0x200], RZ ;  /* 0x000200ff0a007986 */ /* 0x000fe2000c101d04 */
[----:B------:R-:W-:Y:S05]  /*21d0*/  EXIT ;  /* 0x000000000000794d */ /* 0x000fea0003800000 */
.L_x_208:
        /* <DEDUP_REMOVED lines=10> */
.L_x_1037:


//--------------------- .text._ZN5flash44flash_bwd_dq_dk_dv_loop_seqk_parallel_kernelI23Flash_bwd_kernel_traitsILi256ELi64ELi64ELi8ELi4ELi2ELi2ELb0ELb1EN7cutlass6half_tE19Flash_kernel_traitsILi256ELi64ELi64ELi8ES3_EELb0ELb1ELb0ELb0ELb0ELb0ELb0EEEvNS_16Flash_bwd_paramsE --------------------------
	.section	.text._ZN5flash44flash_bwd_dq_dk_dv_loop_seqk_parallel_kernelI23Flash_bwd_kernel_traitsILi256ELi64ELi64ELi8ELi4ELi2ELi2ELb0ELb1EN7cutlass6half_tE19Flash_kernel_traitsILi256ELi64ELi64ELi8ES3_EELb0ELb1ELb0ELb0ELb0ELb0ELb0EEEvNS_16Flash_bwd_paramsE,"ax",@progbits
	.align	128
        .global         _ZN5flash44flash_bwd_dq_dk_dv_loop_seqk_parallel_kernelI23Flash_bwd_kernel_traitsILi256ELi64ELi64ELi8ELi4ELi2ELi2ELb0ELb1EN7cutlass6half_tE19Flash_kernel_traitsILi256ELi64ELi64ELi8ES3_EELb0ELb1ELb0ELb0ELb0ELb0ELb0EEEvNS_16Flash_bwd_paramsE
        .type           _ZN5flash44flash_bwd_dq_dk_dv_loop_seqk_parallel_kernelI23Flash_bwd_kernel_traitsILi256ELi64ELi64ELi8ELi4ELi2ELi2ELb0ELb1EN7cutlass6half_tE19Flash_kernel_traitsILi256ELi64ELi64ELi8ES3_EELb0ELb1ELb0ELb0ELb0ELb0ELb0EEEvNS_16Flash_bwd_paramsE,@function
        .size           _ZN5flash44flash_bwd_dq_dk_dv_loop_seqk_parallel_kernelI23Flash_bwd_kernel_traitsILi256ELi64ELi64ELi8ELi4ELi2ELi2ELb0ELb1EN7cutlass6half_tE19Flash_kernel_traitsILi256ELi64ELi64ELi8ES3_EELb0ELb1ELb0ELb0ELb0ELb0ELb0EEEvNS_16Flash_bwd_paramsE,(.L_x_1038 - _ZN5flash44flash_bwd_dq_dk_dv_loop_seqk_parallel_kernelI23Flash_bwd_kernel_traitsILi256ELi64ELi64ELi8ELi4ELi2ELi2ELb0ELb1EN7cutlass6half_tE19Flash_kernel_traitsILi256ELi64ELi64ELi8ES3_EELb0ELb1ELb0ELb0ELb0ELb0ELb0EEEvNS_16Flash_bwd_paramsE)
        .other          _ZN5flash44flash_bwd_dq_dk_dv_loop_seqk_parallel_kernelI23Flash_bwd_kernel_traitsILi256ELi64ELi64ELi8ELi4ELi2ELi2ELb0ELb1EN7cutlass6half_tE19Flash_kernel_traitsILi256ELi64ELi64ELi8ES3_EELb0ELb1ELb0ELb0ELb0ELb0ELb0EEEvNS_16Flash_bwd_paramsE,@"STO_CUDA_ENTRY STV_DEFAULT"
_ZN5flash44flash_bwd_dq_dk_dv_loop_seqk_parallel_kernelI23Flash_bwd_kernel_traitsILi256ELi64ELi64ELi8ELi4ELi2ELi2ELb0ELb1EN7cutlass6half_tE19Flash_kernel_traitsILi256ELi64ELi64ELi8ES3_EELb0ELb1ELb0ELb0ELb0ELb0ELb0EEEvNS_16Flash_bwd_paramsE:
.text._ZN5flash44flash_bwd_dq_dk_dv_loop_seqk_parallel_kernelI23Flash_bwd_kernel_traitsILi256ELi64ELi64ELi8ELi4ELi2ELi2ELb0ELb1EN7cutlass6half_tE19Flash_kernel_traitsILi256ELi64ELi64ELi8ES3_EELb0ELb1ELb0ELb0ELb0ELb0ELb0EEEvNS_16Flash_bwd_paramsE:
[----:B------:R-:W-:Y:S08]  /*0000*/  LDC R1, c[0x0][0x28] ;  /* 0x00000a00ff017b82 */ /* 0x000ff00000000800 */
[----:B------:R-:W1:Y:S01]  /*0010*/  S2UR UR17, SR_CTAID.X ;  /* 0x00000000001179c3 */ /* 0x000e620000002500 */
[----:B------:R-:W-:Y:S02]  /*0020*/  ULDC UR4, c[0x0][0x2c8] ;  /* 0x0000b20000047ab9 */ /* 0x000fe40000000800 */
[----:B------:R-:W-:-:S04]  /*0030*/  UIADD3 UR5, UR4, 0x3f, URZ ;  /* 0x0000003f04057890 */ /* 0x000fc8000fffe03f */
[----:B------:R-:W-:-:S04]  /*0040*/  USHF.R.S32.HI UR4, URZ, 0x1f, UR5 ;  /* 0x0000001f3f047899 */ /* 0x000fc80008011405 */
[----:B------:R-:W-:-:S04]  /*0050*/  ULEA.HI UR4, UR4, UR5, URZ, 0x6 ;  /* 0x0000000504047291 */ /* 0x000fc8000f8f303f */
[----:B------:R-:W-:-:S06]  /*0060*/  USHF.R.S32.HI UR6, URZ, 0x6, UR4 ;  /* 0x000000063f067899 */ /* 0x000fcc0008011404 */
[----:B------:R-:W-:Y:S01]  /*0070*/  MOV R251, UR6 ;  /* 0x0000000600fb7c02 */ /* 0x000fe20008000f00 */
[----:B-1----:R-:W-:-:S06]  /*0080*/  UISETP.GE.AND UP0, UPT, UR17, UR6, UPT ;  /* 0x000000061100728c */ /* 0x002fcc000bf06270 */
[----:B------:R-:W-:-:S13]  /*0090*/  PLOP3.LUT P0, PT, PT, PT, UP0, 0x80, 0x0 ;  /* 0x000000000000781c */ /* 0x000fda0003f0f008 */
[----:B------:R-:W-:Y:S05]  /*00a0*/  @P0 EXIT ;  /* 0x000000000000094d */ /* 0x000fea0003800000 */
[----:B------:R-:W1:Y:S01]  /*00b0*/  S2R R14, SR_TID.X ;  /* 0x00000000000e7919 */ /* 0x000e620000002100 */
[----:B------:R-:W2:Y:S01]  /*00c0*/  S2UR UR7, SR_CgaCtaId ;  /* 0x00000000000779c3 */ /* 0x000ea20000008800 */
[----:B------:R-:W-:Y:S01]  /*00d0*/  UMOV UR5, 0x400 ;  /* 0x0000040000057882 */ /* 0x000fe20000000000 */
[----:B------:R-:W-:Y:S01]  /*00e0*/  UMOV UR6, 0x400 ;  /* 0x0000040000067882 */ /* 0x000fe20000000000 */
[----:B------:R-:W-:Y:S01]  /*00f0*/  IMAD.MOV.U32 R222, RZ, RZ, 0x20 ;  /* 0x00000020ffde7424 */ /* 0x000fe200078e00ff */
[----:B------:R-:W-:Y:S01]  /*0100*/  UMOV UR61, URZ ;  /* 0x0000003f003d7c82 */ /* 0x000fe20008000000 */
[----:B------:R-:W-:Y:S02]  /*0110*/  IMAD.MOV.U32 R218, RZ, RZ, 0x40 ;  /* 0x00000040ffda7424 */ /* 0x000fe400078e00ff */
[----:B------:R-:W-:Y:S01]  /*0120*/  IMAD.MOV.U32 R236, RZ, RZ, -0x10 ;  /* 0xfffffff0ffec7424 */ /* 0x000fe200078e00ff */
[----:B------:R-:W3:Y:S08]  /*0130*/  S2UR UR50, SR_CTAID.Y ;  /* 0x00000000003279c3 */ /* 0x000ef00000002600 */
[----:B------:R-:W-:Y:S08]  /*0140*/  S2UR UR58, SR_CTAID.Z ;  /* 0x00000000003a79c3 */ /* 0x000ff00000002700 */
[----:B------:R-:W4:Y:S01]  /*0150*/  S2UR UR4, SR_CgaCtaId ;  /* 0x00000000000479c3 */ /* 0x000f220000008800 */
[----:B--2---:R-:W-:Y:S01]  /*0160*/  ULEA UR5, UR7, UR5, 0x18 ;  /* 0x0000000507057291 */ /* 0x004fe2000f8ec03f */
[----:B-1----:R-:W-:Y:S01]  /*0170*/  SHF.R.S32.HI R15, RZ, 0x1f, R14 ;  /* 0x0000001fff0f7819 */ /* 0x002fe2000001140e */
[----:B------:R-:W-:Y:S01]  /*0180*/  IMAD.SHL.U32 R249, R14, 0x2, RZ ;  /* 0x000000020ef97824 */ /* 0x000fe200078e00ff */
[----:B---3--:R-:W-:-:S02]  /*0190*/  USHF.L.U32 UR7, UR50, 0x7, URZ ;  /* 0x0000000732077899 */ /* 0x008fc4000800063f */
[CC--:B------:R-:W-:Y:S02]  /*01a0*/  LEA.HI R4, R15.reuse, R14.reuse, RZ, 0x5 ;  /* 0x0000000e0f047211 */ /* 0x0c0fe400078f28ff */
[----:B------:R-:W-:Y:S02]  /*01b0*/  LEA.HI R8, R15, R14, RZ, 0x4 ;  /* 0x0000000e0f087211 */ /* 0x000fe400078f20ff */
[--C-:B------:R-:W-:Y:S02]  /*01c0*/  SHF.R.S32.HI R5, RZ, 0x5, R4.reuse ;  /* 0x00000005ff057819 */ /* 0x100fe40000011404 */
[----:B------:R-:W-:Y:S02]  /*01d0*/  SHF.R.S32.HI R0, RZ, 0x1f, R4 ;  /* 0x0000001fff007819 */ /* 0x000fe40000011404 */
[-C--:B------:R-:W-:Y:S02]  /*01e0*/  LEA.HI R3, R4, R5.reuse, RZ, 0x1 ;  /* 0x0000000504037211 */ /* 0x080fe400078f08ff */
[----:B------:R-:W-:-:S02]  /*01f0*/  LEA.HI R0, R0, R5, RZ, 0x2 ;  /* 0x0000000500007211 */ /* 0x000fc400078f10ff */
[----:B------:R-:W-:Y:S01]  /*0200*/  SHF.R.S32.HI R7, RZ, 0x4, R8 ;  /* 0x00000004ff077819 */ /* 0x000fe20000011408 */
[----:B----4-:R-:W-:Y:S01]  /*0210*/  ULEA UR4, UR4, UR6, 0x18 ;  /* 0x0000000604047291 */ /* 0x010fe2000f8ec03f */
[----:B------:R-:W-:Y:S01]  /*0220*/  LOP3.LUT R2, R0, 0xfffffffc, RZ, 0xc0, !PT ;  /* 0xfffffffc00027812 */ /* 0x000fe200078ec0ff */
[----:B------:R-:W-:Y:S01]  /*0230*/  USHF.R.S32.HI UR6, URZ, 0x1f, UR58 ;  /* 0x0000001f3f067899 */ /* 0x000fe2000801143a */
[----:B------:R-:W-:Y:S02]  /*0240*/  LEA.HI R18, R15, R14, RZ, 0x2 ;  /* 0x0000000e0f127211 */ /* 0x000fe400078f10ff */
[----:B------:R-:W-:Y:S01]  /*0250*/  LOP3.LUT R0, R3, 0xfffffffe, RZ, 0xc0, !PT ;  /* 0xfffffffe03007812 */ /* 0x000fe200078ec0ff */
[C---:B------:R-:W-:Y:S01]  /*0260*/  IMAD.IADD R214, R5.reuse, 0x1, -R2 ;  /* 0x0000000105d67824 */ /* 0x040fe200078e0a02 */
[----:B------:R-:W-:Y:S02]  /*0270*/  LEA.HI R3, R8, R7, RZ, 0x1 ;  /* 0x0000000708037211 */ /* 0x000fe400078f08ff */
[----:B------:R-:W-:Y:S01]  /*0280*/  SHF.R.S32.HI R10, RZ, 0x2, R18 ;  /* 0x00000002ff0a7819 */ /* 0x000fe20000011412 */
[----:B------:R-:W-:Y:S01]  /*0290*/  IMAD.IADD R220, R5, 0x1, -R0 ;  /* 0x0000000105dc7824 */ /* 0x000fe200078e0a00 */
[----:B------:R-:W-:-:S02]  /*02a0*/  SHF.R.S32.HI R6, RZ, 0x1f, R18 ;  /* 0x0000001fff067819 */ /* 0x000fc40000011412 */
[----:B------:R-:W-:Y:S02]  /*02b0*/  LOP3.LUT R2, R3, 0xfffffffe, RZ, 0xc0, !PT ;  /* 0xfffffffe03027812 */ /* 0x000fe400078ec0ff */
[----:B------:R-:W-:Y:S02]  /*02c0*/  LOP3.LUT R3, R4, 0xffffffe0, RZ, 0xc0, !PT ;  /* 0xffffffe004037812 */ /* 0x000fe400078ec0ff */
[----:B------:R-:W-:Y:S01]  /*02d0*/  LEA.HI R0, R6, R10, RZ, 0x3 ;  /* 0x0000000a06007211 */ /* 0x000fe200078f18ff */
[----:B------:R-:W-:Y:S01]  /*02e0*/  IMAD.IADD R12, R7, 0x1, -R2 ;  /* 0x00000001070c7824 */ /* 0x000fe200078e0a02 */
[----:B------:R-:W-:Y:S01]  /*02f0*/  LEA.HI R16, R15, R14, RZ, 0x3 ;  /* 0x0000000e0f107211 */ /* 0x000fe200078f18ff */
[----:B------:R-:W-:Y:S01]  /*0300*/  IMAD.IADD R2, R14, 0x1, -R3 ;  /* 0x000000010e027824 */ /* 0x000fe200078e0a03 */
[----:B------:R-:W-:Y:S02]  /*0310*/  LOP3.LUT R0, R0, 0xfffffff8, RZ, 0xc0, !PT ;  /* 0xfffffff800007812 */ /* 0x000fe400078ec0ff */
[----:B------:R-:W-:-:S02]  /*0320*/  SHF.R.S32.HI R3, RZ, 0x3, R16 ;  /* 0x00000003ff037819 */ /* 0x000fc40000011410 */
[----:B------:R-:W-:Y:S01]  /*0330*/  LOP3.LUT R4, R16, 0xfffffff8, RZ, 0xc0, !PT ;  /* 0xfffffff810047812 */ /* 0x000fe200078ec0ff */
[----:B------:R-:W-:Y:S01]  /*0340*/  IMAD.IADD R10, R10, 0x1, -R0 ;  /* 0x000000010a0a7824 */ /* 0x000fe200078e0a00 */
[----:B------:R-:W-:Y:S01]  /*0350*/  SHF.R.S32.HI R5, RZ, 0x1f, R2 ;  /* 0x0000001fff057819 */ /* 0x000fe20000011402 */
[----:B------:R-:W-:Y:S02]  /*0360*/  IMAD.SHL.U32 R3, R3, 0x40, RZ ;  /* 0x0000004003037824 */ /* 0x000fe400078e00ff */
[----:B------:R-:W-:Y:S01]  /*0370*/  IMAD.IADD R0, R14, 0x1, -R4 ;  /* 0x000000010e007824 */ /* 0x000fe200078e0a04 */
[----:B------:R-:W-:Y:S02]  /*0380*/  LOP3.LUT R4, R8, 0xfffffff0, RZ, 0xc0, !PT ;  /* 0xfffffff008047812 */ /* 0x000fe400078ec0ff */
[----:B------:R-:W-:Y:S01]  /*0390*/  LOP3.LUT R3, R3, 0x1c0, RZ, 0xc0, !PT ;  /* 0x000001c003037812 */ /* 0x000fe200078ec0ff */
[----:B------:R-:W-:Y:S01]  /*03a0*/  IMAD.SHL.U32 R228, R0, 0x8, RZ ;  /* 0x0000000800e47824 */ /* 0x000fe200078e00ff */
[----:B------:R-:W-:Y:S01]  /*03b0*/  LEA.HI R17, R5, R2, RZ, 0x2 ;  /* 0x0000000205117211 */ /* 0x000fe200078f10ff */
[----:B------:R-:W-:Y:S01]  /*03c0*/  IMAD.IADD R2, R14, 0x1, -R4 ;  /* 0x000000010e027824 */ /* 0x000fe200078e0a04 */
[----:B------:R-:W-:-:S02]  /*03d0*/  LOP3.LUT P4, RZ, R0, 0x4, RZ, 0xc0, !PT ;  /* 0x0000000400ff7812 */ /* 0x000fc4000788c0ff */
[C---:B------:R-:W-:Y:S01]  /*03e0*/  LOP3.LUT P3, RZ, R0.reuse, 0x2, RZ, 0xc0, !PT ;  /* 0x0000000200ff7812 */ /* 0x040fe2000786c0ff */
[----:B------:R-:W-:Y:S01]  /*03f0*/  IMAD.SHL.U32 R0, R0, 0x40, RZ ;  /* 0x0000004000007824 */ /* 0x000fe200078e00ff */
[----:B------:R-:W-:Y:S02]  /*0400*/  SHF.R.U32.HI R4, RZ, 0x3, R3 ;  /* 0x00000003ff047819 */ /* 0x000fe40000011603 */
[----:B------:R-:W-:Y:S02]  /*0410*/  LOP3.LUT R3, R3, 0x38, R228, 0xf8, !PT ;  /* 0x0000003803037812 */ /* 0x000fe400078ef8e4 */
[----:B------:R-:W-:Y:S02]  /*0420*/  SHF.R.S32.HI R5, RZ, 0x1f, R2 ;  /* 0x0000001fff057819 */ /* 0x000fe40000011402 */
[----:B------:R-:W-:Y:S02]  /*0430*/  LOP3.LUT R0, R0, 0x1c0, RZ, 0xc0, !PT ;  /* 0x000001c000007812 */ /* 0x000fe400078ec0ff */
[----:B------:R-:W-:Y:S01]  /*0440*/  LOP3.LUT R11, R3, R4, RZ, 0x3c, !PT ;  /* 0x00000004030b7212 */ /* 0x000fe200078e3cff */
[----:B------:R-:W-:Y:S01]  /*0450*/  IMAD.SHL.U32 R3, R220, 0x10, RZ ;  /* 0x00000010dc037824 */ /* 0x000fe200078e00ff */
[----:B------:R-:W-:-:S02]  /*0460*/  LEA.HI R13, R5, R2, RZ, 0x3 ;  /* 0x00000002050d7211 */ /* 0x000fc400078f18ff */
[C---:B------:R-:W-:Y:S02]  /*0470*/  LOP3.LUT R6, R0.reuse, 0x8, R16, 0xf8, !PT ;  /* 0x0000000800067812 */ /* 0x040fe400078ef810 */
[----:B------:R-:W-:Y:S02]  /*0480*/  SHF.R.U32.HI R215, RZ, 0x3, R0 ;  /* 0x00000003ffd77819 */ /* 0x000fe40000011600 */
[----:B------:R-:W-:Y:S02]  /*0490*/  LEA.HI R4, R15, R14, RZ, 0x7 ;  /* 0x0000000e0f047211 */ /* 0x000fe400078f38ff */
[----:B------:R-:W-:Y:S02]  /*04a0*/  LOP3.LUT R5, R13, 0xfffffff8, RZ, 0xc0, !PT ;  /* 0xfffffff80d057812 */ /* 0x000fe400078ec0ff */
[----:B------:R-:W-:Y:S02]  /*04b0*/  LOP3.LUT R7, R0, 0x10, R3, 0xf8, !PT ;  /* 0x0000001000077812 */ /* 0x000fe400078ef803 */
[----:B------:R-:W-:Y:S01]  /*04c0*/  LOP3.LUT R0, R10, 0x1, RZ, 0xc0, !PT ;  /* 0x000000010a007812 */ /* 0x000fe200078ec0ff */
[----:B------:R-:W-:Y:S01]  /*04d0*/  IMAD.IADD R8, R2, 0x1, -R5 ;  /* 0x0000000102087824 */ /* 0x000fe200078e0a05 */
[----:B------:R-:W-:-:S02]  /*04e0*/  LOP3.LUT R3, R6, R215, RZ, 0x3c, !PT ;  /* 0x000000d706037212 */ /* 0x000fc400078e3cff */
[----:B------:R-:W-:Y:S02]  /*04f0*/  LEA.HI R6, R15, R14, RZ, 0x6 ;  /* 0x0000000e0f067211 */ /* 0x000fe400078f30ff */
[----:B------:R-:W-:Y:S01]  /*0500*/  SHF.R.S32.HI R9, RZ, 0x7, R4 ;  /* 0x00000007ff097819 */ /* 0x000fe20000011404 */
[----:B------:R-:W-:Y:S01]  /*0510*/  IMAD.SHL.U32 R4, R12, 0x200, RZ ;  /* 0x000002000c047824 */ /* 0x000fe200078e00ff */
[----:B------:R-:W-:Y:S02]  /*0520*/  ISETP.NE.U32.AND P0, PT, R0, 0x1, PT ;  /* 0x000000010000780c */ /* 0x000fe40003f05070 */
[----:B------:R-:W-:Y:S01]  /*0530*/  LOP3.LUT R5, R7, 0x8, R16, 0xf8, !PT ;  /* 0x0000000807057812 */ /* 0x000fe200078ef810 */
[----:B------:R-:W-:Y:S01]  /*0540*/  IMAD R2, R9, 0x800, R4 ;  /* 0x0000080009027824 */ /* 0x000fe200078e0204 */
[----:B------:R-:W-:Y:S01]  /*0550*/  SHF.R.S32.HI R0, RZ, 0x6, R6 ;  /* 0x00000006ff007819 */ /* 0x000fe20000011406 */
[----:B------:R-:W-:Y:S01]  /*0560*/  IMAD.SHL.U32 R6, R12, 0x20, RZ ;  /* 0x000000200c067824 */ /* 0x000fe200078e00ff */
[----:B------:R-:W-:Y:S01]  /*0570*/  LOP3.LUT R215, R4, R5, R215, 0xf6, !PT ;  /* 0x0000000504d77212 */ /* 0x000fe200078ef6d7 */
[----:B------:R-:W-:Y:S01]  /*0580*/  IMAD.IADD R3, R2, 0x1, R3 ;  /* 0x0000000102037824 */ /* 0x000fe200078e0203 */
[----:B------:R-:W-:Y:S01]  /*0590*/  LOP3.LUT R2, R18, 0x7ffffffc, RZ, 0xc0, !PT ;  /* 0x7ffffffc12027812 */ /* 0x000fe200078ec0ff */
[----:B------:R-:W-:Y:S01]  /*05a0*/  IMAD R11, R0, 0x200, R11 ;  /* 0x00000200000b7824 */ /* 0x000fe200078e020b */
[----:B------:R-:W-:Y:S01]  /*05b0*/  R2P PR, R10, 0x6 ;  /* 0x000000060a007804 */ /* 0x000fe20000000000 */
[----:B------:R-:W-:Y:S01]  /*05c0*/  IMAD.SHL.U32 R5, R0, 0x8, RZ ;  /* 0x0000000800057824 */ /* 0x000fe200078e00ff */
[----:B------:R-:W-:Y:S01]  /*05d0*/  LOP3.LUT P6, RZ, R8, 0x4, RZ, 0xc0, !PT ;  /* 0x0000000408ff7812 */ /* 0x000fe200078cc0ff */
[----:B------:R-:W-:Y:S01]  /*05e0*/  IMAD.SHL.U32 R0, R10, 0x40, RZ ;  /* 0x000000400a007824 */ /* 0x000fe200078e00ff */
[----:B------:R-:W-:Y:S01]  /*05f0*/  LOP3.LUT P5, RZ, R8, 0x2, RZ, 0xc0, !PT ;  /* 0x0000000208ff7812 */ /* 0x000fe200078ac0ff */
[----:B------:R-:W-:Y:S01]  /*0600*/  IMAD.IADD R7, R14, 0x1, -R2 ;  /* 0x000000010e077824 */ /* 0x000fe200078e0a02 */
[----:B------:R-:W-:Y:S01]  /*0610*/  LOP3.LUT R2, R5, 0x18, RZ, 0xc0, !PT ;  /* 0x0000001805027812 */ /* 0x000fe200078ec0ff */
[----:B------:R-:W-:Y:S01]  /*0620*/  IMAD.SHL.U32 R4, R9, 0x20, RZ ;  /* 0x0000002009047824 */ /* 0x000fe200078e00ff */
[----:B------:R-:W-:Y:S01]  /*0630*/  LOP3.LUT R0, R0, 0x1c0, RZ, 0xc0, !PT ;  /* 0x000001c000007812 */ /* 0x000fe200078ec0ff */
[----:B------:R-:W-:Y:S01]  /*0640*/  IMAD.SHL.U32 R3, R3, 0x2, RZ ;  /* 0x0000000203037824 */ /* 0x000fe200078e00ff */
[----:B------:R-:W-:-:S02]  /*0650*/  LOP3.LUT R9, R2, 0x20, R6, 0xf8, !PT ;  /* 0x0000002002097812 */ /* 0x000fc400078ef806 */
[----:B------:R-:W-:Y:S02]  /*0660*/  SHF.R.U32.HI R5, RZ, 0x3, R0 ;  /* 0x00000003ff057819 */ /* 0x000fe40000011600 */
[----:B------:R-:W-:Y:S02]  /*0670*/  LOP3.LUT R249, R4, 0x6, R249, 0xf8, !PT ;  /* 0x0000000604f97812 */ /* 0x000fe400078ef8f9 */
[----:B------:R-:W-:Y:S02]  /*0680*/  LOP3.LUT R4, R0, 0x20, R4, 0xf8, !PT ;  /* 0x0000002000047812 */ /* 0x000fe400078ef804 */
[----:B------:R-:W-:Y:S01]  /*0690*/  LOP3.LUT R6, R5, R0, R2, 0x1e, !PT ;  /* 0x0000000005067212 */ /* 0x000fe200078e1e02 */
[----:B------:R-:W-:Y:S01]  /*06a0*/  IMAD.SHL.U32 R0, R7, 0x2, RZ ;  /* 0x0000000207007824 */ /* 0x000fe200078e00ff */
[----:B------:R-:W-:Y:S01]  /*06b0*/  LOP3.LUT R5, R4, R5, RZ, 0x3c, !PT ;  /* 0x0000000504057212 */ /* 0x000fe200078e3cff */
[----:B------:R-:W-:Y:S01]  /*06c0*/  IMAD.SHL.U32 R2, R8, 0x40, RZ ;  /* 0x0000004008027824 */ /* 0x000fe200078e00ff */
[----:B------:R-:W-:Y:S01]  /*06d0*/  SEL R212, R218, 0xffffffc0, !P4 ;  /* 0xffffffc0dad47807 */ /* 0x000fe20006000000 */
[--C-:B------:R-:W-:Y:S01]  /*06e0*/  IMAD R4, R214, 0x400, R0.reuse ;  /* 0x00000400d6047824 */ /* 0x100fe200078e0200 */
[----:B------:R-:W-:Y:S01]  /*06f0*/  SEL R218, R218, 0xffffffc0, !P6 ;  /* 0xffffffc0dada7807 */ /* 0x000fe20007000000 */
[----:B------:R-:W-:Y:S01]  /*0700*/  IMAD R0, R220, 0x400, R0 ;  /* 0x00000400dc007824 */ /* 0x000fe200078e0200 */
[----:B------:R-:W-:Y:S01]  /*0710*/  SEL R236, R236, 0x10, !P0 ;  /* 0x00000010ecec7807 */ /* 0x000fe20004000000 */
[----:B------:R-:W-:Y:S01]  /*0720*/  IMAD.IADD R235, R4, 0x1, R5 ;  /* 0x0000000104eb7824 */ /* 0x000fe200078e0205 */
[----:B------:R-:W-:Y:S01]  /*0730*/  LEA R215, R215, UR5, 0x1 ;  /* 0x00000005d7d77c11 */ /* 0x000fe2000f8e08ff */
[----:B------:R-:W-:Y:S01]  /*0740*/  IMAD.IADD R245, R0, 0x1, R6 ;  /* 0x0000000100f57824 */ /* 0x000fe200078e0206 */
[----:B------:R-:W-:Y:S01]  /*0750*/  LOP3.LUT R0, R2, 0x1c0, RZ, 0xc0, !PT ;  /* 0x000001c002007812 */ /* 0x000fe200078ec0ff */
[----:B------:R-:W-:Y:S01]  /*0760*/  IMAD.SHL.U32 R4, R12, 0x8, RZ ;  /* 0x000000080c047824 */ /* 0x000fe200078e00ff */
[----:B------:R-:W-:Y:S01]  /*0770*/  LEA R235, R235, UR5, 0x1 ;  /* 0x00000005ebeb7c11 */ /* 0x000fe2000f8e08ff */
[----:B------:R-:W-:Y:S01]  /*0780*/  IMAD.SHL.U32 R5, R13, 0x40, RZ ;  /* 0x000000400d057824 */ /* 0x000fe200078e00ff */
[----:B------:R-:W-:Y:S01]  /*0790*/  SHF.R.U32.HI R2, RZ, 0x3, R0 ;  /* 0x00000003ff027819 */ /* 0x000fe20000011600 */
[----:B------:R-:W-:Y:S01]  /*07a0*/  IMAD.IADD R217, R212, 0x1, R215 ;  /* 0x00000001d4d97824 */ /* 0x000fe200078e02d7 */
[----:B------:R-:W-:Y:S01]  /*07b0*/  LOP3.LUT R6, R0, 0x8, R4, 0xf8, !PT ;  /* 0x0000000800067812 */ /* 0x000fe200078ef804 */
[C---:B------:R-:W-:Y:S01]  /*07c0*/  VIADD R234, R235.reuse, 0x20 ;  /* 0x00000020ebea7836 */ /* 0x040fe20000000000 */
[----:B------:R-:W-:Y:S01]  /*07d0*/  LOP3.LUT R7, R2, R9, R0, 0x1e, !PT ;  /* 0x0000000902077212 */ /* 0x000fe200078e1e00 */
[----:B------:R-:W-:Y:S01]  /*07e0*/  @P1 VIADD R234, R235, 0xffffffe0 ;  /* 0xffffffe0ebea1836 */ /* 0x000fe20000000000 */
[----:B------:R-:W-:Y:S01]  /*07f0*/  LOP3.LUT R0, R5, 0xfffffe00, RZ, 0xc0, !PT ;  /* 0xfffffe0005007812 */ /* 0x000fe200078ec0ff */
[----:B------:R-:W-:Y:S01]  /*0800*/  IMAD.U32 R5, RZ, RZ, UR7 ;  /* 0x00000007ff057e24 */ /* 0x000fe2000f8e00ff */
[----:B------:R-:W-:Y:S01]  /*0810*/  SHF.R.S32.HI R4, RZ, 0x2, R17 ;  /* 0x00000002ff047819 */ /* 0x000fe20000011411 */
[----:B------:R-:W-:Y:S01]  /*0820*/  USHF.R.S32.HI UR7, URZ, 0x1f, UR58 ;  /* 0x0000001f3f077899 */ /* 0x000fe2000801143a */
[----:B------:R-:W-:Y:S01]  /*0830*/  LOP3.LUT R2, R6, R2, RZ, 0x3c, !PT ;  /* 0x0000000206027212 */ /* 0x000fe200078e3cff */
[----:B------:R-:W-:Y:S01]  /*0840*/  IMAD R220, R220, 0x400, R0 ;  /* 0x00000400dcdc7824 */ /* 0x000fe200078e0200 */
[----:B------:R-:W-:Y:S01]  /*0850*/  LEA R226, R11, UR5, 0x1 ;  /* 0x000000050be27c11 */ /* 0x000fe2000f8e08ff */
[----:B------:R-:W-:-:S02]  /*0860*/  IMAD R250, R214, 0x10, R4 ;  /* 0x00000010d6fa7824 */ /* 0x000fc400078e0204 */
[----:B------:R-:W-:Y:S01]  /*0870*/  IMAD.U32 R4, RZ, RZ, UR7 ;  /* 0x00000007ff047e24 */ /* 0x000fe2000f8e00ff */
[----:B------:R-:W-:Y:S01]  /*0880*/  USHF.R.S32.HI UR7, URZ, 0x1f, UR50 ;  /* 0x0000001f3f077899 */ /* 0x000fe20008011432 */
[----:B------:R-:W-:Y:S01]  /*0890*/  IMAD R214, R214, 0x400, R0 ;  /* 0x00000400d6d67824 */ /* 0x000fe200078e0200 */
[----:B------:R-:W-:Y:S01]  /*08a0*/  LOP3.LUT R0, R7, R0, RZ, 0xfc, !PT ;  /* 0x0000000007007212 */ /* 0x000fe200078efcff */
[----:B------:R-:W-:Y:S02]  /*08b0*/  IMAD.IADD R220, R2, 0x1, R220 ;  /* 0x0000000102dc7824 */ /* 0x000fe400078e02dc */
[----:B------:R-:W-:Y:S01]  /*08c0*/  IMAD.IADD R214, R214, 0x1, R2 ;  /* 0x00000001d6d67824 */ /* 0x000fe200078e0202 */
[----:B------:R-:W-:Y:S01]  /*08d0*/  LEA R0, R0, UR5, 0x1 ;  /* 0x0000000500007c11 */ /* 0x000fe2000f8e08ff */
[----:B------:R-:W-:Y:S01]  /*08e0*/  IMAD.U32 R2, RZ, RZ, UR7 ;  /* 0x00000007ff027e24 */ /* 0x000fe2000f8e00ff */
[----:B------:R-:W-:Y:S01]  /*08f0*/  UIADD3 UR7, UR5, 0x10000, URZ ;  /* 0x0001000005077890 */ /* 0x000fe2000fffe03f */
[----:B------:R-:W-:Y:S01]  /*0900*/  IMAD.U32 R2, RZ, RZ, UR6 ;  /* 0x00000006ff027e24 */ /* 0x000fe2000f8e00ff */
[----:B------:R-:W-:Y:S01]  /*0910*/  UIADD3 UR6, UR5, 0x20000, URZ ;  /* 0x0002000005067890 */ /* 0x000fe2000fffe03f */
[C---:B------:R-:W-:Y:S01]  /*0920*/  SEL R2, R222.reuse, 0xffffffe0, !P3 ;  /* 0xffffffe0de027807 */ /* 0x040fe20005800000 */
[----:B------:R-:W-:Y:S01]  /*0930*/  IMAD.IADD R237, R235, 0x1, R236 ;  /* 0x00000001ebed7824 */ /* 0x000fe200078e02ec */
[----:B------:R-:W-:Y:S01]  /*0940*/  SEL R222, R222, 0xffffffe0, !P5 ;  /* 0xffffffe0dede7807 */ /* 0x000fe20006800000 */
[----:B------:R-:W-:Y:S01]  /*0950*/  VIADD R213, R3, UR7 ;  /* 0x0000000703d57c36 */ /* 0x000fe20008000000 */
[----:B------:R-:W-:Y:S01]  /*0960*/  LEA R214, R214, UR5, 0x1 ;  /* 0x00000005d6d67c11 */ /* 0x000fe2000f8e08ff */
[----:B------:R-:W-:Y:S01]  /*0970*/  IMAD.IADD R236, R236, 0x1, R234 ;  /* 0x00000001ecec7824 */ /* 0x000fe200078e02ea */
[----:B------:R-:W-:Y:S01]  /*0980*/  LEA R220, R220, UR6, 0x1 ;  /* 0x00000006dcdc7c11 */ /* 0x000fe2000f8e08ff */
[----:B------:R-:W-:Y:S01]  /*0990*/  IMAD.IADD R2, R213, 0x1, R2 ;  /* 0x00000001d5027824 */ /* 0x000fe200078e0202 */
[----:B------:R-:W-:Y:S01]  /*09a0*/  LEA R245, R245, UR7, 0x1 ;  /* 0x00000007f5f57c11 */ /* 0x000fe2000f8e08ff */
[----:B------:R-:W-:Y:S01]  /*09b0*/  IMAD.IADD R216, R214, 0x1, R222 ;  /* 0x00000001d6d87824 */ /* 0x000fe200078e02de */
[----:B------:R-:W-:Y:S01]  /*09c0*/  ULDC.64 UR6, c[0x0][0x208] ;  /* 0x0000820000067ab9 */ /* 0x000fe20000000a00 */
[----:B------:R-:W-:-:S02]  /*09d0*/  IMAD.IADD R221, R218, 0x1, R220 ;  /* 0x00000001dadd7824 */ /* 0x000fc400078e02dc */
[----:B------:R-:W-:Y:S02]  /*09e0*/  IMAD.IADD R213, R213, 0x1, R212 ;  /* 0x00000001d5d57824 */ /* 0x000fe400078e02d4 */
[C---:B------:R-:W-:Y:S02]  /*09f0*/  VIADD R246, R245.reuse, 0x40 ;  /* 0x00000040f5f67836 */ /* 0x040fe40000000000 */
[----:B------:R-:W-:Y:S02]  /*0a00*/  IMAD.IADD R219, R214, 0x1, R218 ;  /* 0x00000001d6db7824 */ /* 0x000fe400078e02da */
[----:B------:R-:W-:Y:S02]  /*0a10*/  IMAD.IADD R223, R222, 0x1, R220 ;  /* 0x00000001dedf7824 */ /* 0x000fe400078e02dc */
[----:B------:R-:W-:Y:S02]  /*0a20*/  IMAD.IADD R212, R2, 0x1, R212 ;  /* 0x0000000102d47824 */ /* 0x000fe400078e02d4 */
[----:B------:R-:W-:-:S02]  /*0a30*/  @P2 VIADD R246, R245, 0xffffffc0 ;  /* 0xffffffc0f5f62836 */ /* 0x000fc40000000000 */
[----:B------:R-:W-:Y:S02]  /*0a40*/  IMAD.IADD R218, R216, 0x1, R218 ;  /* 0x00000001d8da7824 */ /* 0x000fe400078e02da */
[----:B------:R-:W-:-:S07]  /*0a50*/  IMAD.IADD R222, R222, 0x1, R221 ;  /* 0x00000001dede7824 */ /* 0x000fce00078e02dd */
.L_x_253:
[----:B------:R-:W-:Y:S01]  /*0a60*/  ULDC.64 UR12, c[0x0][0x308] ;  /* 0x0000c200000c7ab9 */ /* 0x000fe20000000a00 */
[----:B------:R-:W-:Y:S01]  /*0a70*/  ULDC.64 UR10, c[0x0][0x300] ;  /* 0x0000c000000a7ab9 */ /* 0x000fe20000000a00 */
[----:B------:R-:W-:Y:S02]  /*0a80*/  UISETP.NE.U32.AND UP3, UPT, UR12, URZ, UPT ;  /* 0x0000003f0c00728c */ /* 0x000fe4000bf65070 */
[----:B------:R-:W-:Y:S02]  /*0a90*/  UISETP.NE.U32.AND UP4, UPT, UR10, URZ, UPT ;  /* 0x0000003f0a00728c */ /* 0x000fe4000bf85070 */
[----:B------:R-:W-:Y:S02]  /*0aa0*/  UISETP.NE.AND.EX UP3, UPT, UR13, URZ, UPT, UP3 ;  /* 0x0000003f0d00728c */ /* 0x000fe4000bf65330 */
[----:B------:R-:W-:Y:S02]  /*0ab0*/  USHF.R.S32.HI UR59, URZ, 0x1f, UR50 ;  /* 0x0000001f3f3b7899 */ /* 0x000fe40008011432 */
[----:B------:R-:W-:-:S02]  /*0ac0*/  USHF.L.U32 UR16, UR50, 0x2, URZ ;  /* 0x0000000232107899 */ /* 0x000fc4000800063f */
[----:B------:R-:W-:Y:S01]  /*0ad0*/  UISETP.NE.AND.EX UP4, UPT, UR11, URZ, UPT, UP4 ;  /* 0x0000003f0b00728c */ /* 0x000fe2000bf85340 */
[----:B------:R-:W-:Y:S01]  /*0ae0*/  PLOP3.LUT P0, PT, PT, PT, UP3, 0x80, 0x0 ;  /* 0x000000000000781c */ /* 0x000fe20003f0f038 */
[----:B------:R-:W-:Y:S01]  /*0af0*/  ULDC.64 UR8, c[0x0][0x2f0] ;  /* 0x0000bc0000087ab9 */ /* 0x000fe20000000a00 */
[----:B------:R-:W-:Y:S02]  /*0b00*/  USHF.L.U64.HI UR5, UR50, 0x2, UR59 ;  /* 0x0000000232057899 */ /* 0x000fe4000801023b */
[----:B------:R-:W-:Y:S01]  /*0b10*/  UIADD3 UR15, UP0, UR16, UR8, URZ ;  /* 0x00000008100f7290 */ /* 0x000fe2000ff1e03f */
[----:B------:R-:W-:Y:S01]  /*0b20*/  PLOP3.LUT P1, PT, PT, PT, UP4, 0x80, 0x0 ;  /* 0x000000000000781c */ /* 0x000fe20003f2f048 */
[----:B------:R-:W-:Y:S02]  /*0b30*/  UISETP.NE.U32.AND UP2, UPT, UR8, URZ, UPT ;  /* 0x0000003f0800728c */ /* 0x000fe4000bf45070 */
[----:B------:R-:W-:Y:S02]  /*0b40*/  UIADD3.X UR14, UR5, UR9, URZ, UP0, !UPT ;  /* 0x00000009050e7290 */ /* 0x000fe400087fe43f */
[----:B------:R-:W-:-:S02]  /*0b50*/  @UP3 UIADD3 UR8, UP0, UR16, UR12, URZ ;  /* 0x0000000c10083290 */ /* 0x000fc4000ff1e03f */
[----:B------:R-:W-:Y:S02]  /*0b60*/  UISETP.NE.AND.EX UP2, UPT, UR9, URZ, UPT, UP2 ;  /* 0x0000003f0900728c */ /* 0x000fe4000bf45320 */
[----:B------:R-:W-:Y:S02]  /*0b70*/  @UP4 UIADD3 UR10, UP1, UR16, UR10, URZ ;  /* 0x0000000a100a4290 */ /* 0x000fe4000ff3e03f */
[----:B------:R-:W-:Y:S01]  /*0b80*/  @UP3 UIADD3.X UR9, UR5, UR13, URZ, UP0, !UPT ;  /* 0x0000000d05093290 */ /* 0x000fe200087fe43f */
[----:B-1----:R-:W-:Y:S01]  /*0b90*/  IMAD.U32 R6, RZ, RZ, UR8 ;  /* 0x00000008ff067e24 */ /* 0x002fe2000f8e00ff */
[----:B------:R-:W-:Y:S01]  /*0ba0*/  ULDC.U8 UR18, c[0x0][0x3c2] ;  /* 0x0000f08000127ab9 */ /* 0x000fe20000000000 */
[----:B------:R-:W-:Y:S01]  /*0bb0*/  ULDC.64 UR12, c[0x0][0x2f8] ;  /* 0x0000be00000c7ab9 */ /* 0x000fe20000000a00 */
[----:B------:R-:W-:Y:S01]  /*0bc0*/  @UP4 UIADD3.X UR11, UR5, UR11, URZ, UP1, !UPT ;  /* 0x0000000b050b4290 */ /* 0x000fe20008ffe43f */
[----:B------:R-:W-:Y:S01]  /*0bd0*/  PLOP3.LUT P3, PT, PT, PT, UP2, 0x80, 0x0 ;  /* 0x000000000000781c */ /* 0x000fe20003f6f028 */
[----:B------:R-:W-:Y:S01]  /*0be0*/  UISETP.NE.AND UP4, UPT, UR18, URZ, UPT ;  /* 0x0000003f1200728c */ /* 0x000fe2000bf85270 */
[----:B------:R-:W-:Y:S01]  /*0bf0*/  IMAD.U32 R7, RZ, RZ, UR9 ;  /* 0x00000009ff077e24 */ /* 0x000fe2000f8e00ff */
[----:B------:R-:W-:Y:S01]  /*0c00*/  UISETP.EQ.U32.AND UP1, UPT, UR12, URZ, UPT ;  /* 0x0000003f0c00728c */ /* 0x000fe2000bf22070 */
[----:B--2---:R-:W-:Y:S01]  /*0c10*/  IMAD.U32 R4, RZ, RZ, UR10 ;  /* 0x0000000aff047e24 */ /* 0x004fe2000f8e00ff */
[----:B------:R-:W-:Y:S01]  /*0c20*/  UIADD3 UR10, UP0, UR16, UR12, URZ ;  /* 0x0000000c100a7290 */ /* 0x000fe2000ff1e03f */
[----:B------:R-:W-:Y:S01]  /*0c30*/  IMAD.U32 R5, RZ, RZ, UR11 ;  /* 0x0000000bff057e24 */ /* 0x000fe2000f8e00ff */
[----:B------:R-:W-:Y:S01]  /*0c40*/  UISETP.EQ.OR.EX UP1, UPT, UR13, URZ, !UP4, UP1 ;  /* 0x0000003f0d00728c */ /* 0x000fe2000e722710 */
[----:B------:R-:W2:Y:S01]  /*0c50*/  @P0 LDG.E R8, desc[UR6][R6.64] ;  /* 0x0000000606080981 */ /* 0x000ea2000c1e1900 */
[----:B------:R-:W-:Y:S01]  /*0c60*/  UIADD3.X UR5, UR5, UR13, URZ, UP0, !UPT ;  /* 0x0000000d05057290 */ /* 0x000fe200087fe43f */
[----:B------:R-:W1:Y:S03]  /*0c70*/  S2R R12, SR_TID.X ;  /* 0x00000000000c7919 */ /* 0x000e660000002100 */
[----:B------:R-:W-:Y:S01]  /*0c80*/  PLOP3.LUT P2, PT, PT, PT, UP1, 0x80, 0x0 ;  /* 0x000000000000781c */ /* 0x000fe20003f4f018 */
[----:B------:R-:W-:Y:S01]  /*0c90*/  UMOV UR19, URZ ;  /* 0x0000003f00137c82 */ /* 0x000fe20008000000 */
[----:B------:R-:W-:Y:S01]  /*0ca0*/  @!UP3 ULDC.64 UR8, c[0x0][0x318] ;  /* 0x0000c6000008bab9 */ /* 0x000fe20000000a00 */
[----:B---34-:R3:W4:Y:S02]  /*0cb0*/  @P1 LDG.E R10, desc[UR6][R4.64] ;  /* 0x00000006040a1981 */ /* 0x018724000c1e1900 */
[----:B---3--:R-:W-:-:S02]  /*0cc0*/  IMAD.U32 R4, RZ, RZ, UR15 ;  /* 0x0000000fff047e24 */ /* 0x008fc4000f8e00ff */
[----:B------:R-:W-:-:S05]  /*0cd0*/  IMAD.U32 R5, RZ, RZ, UR14 ;  /* 0x0000000eff057e24 */ /* 0x000fca000f8e00ff */
[----:B------:R-:W3:Y:S04]  /*0ce0*/  @P3 LDG.E R9, desc[UR6][R4.64] ;  /* 0x0000000604093981 */ /* 0x000ee8000c1e1900 */
[----:B-----5:R5:W3:Y:S02]  /*0cf0*/  @P3 LDG.E R6, desc[UR6][R4.64+0x4] ;  /* 0x0000040604063981 */ /* 0x020ae4000c1e1900 */
[----:B-----5:R-:W-:Y:S02]  /*0d00*/  IMAD.U32 R4, RZ, RZ, UR10 ;  /* 0x0000000aff047e24 */ /* 0x020fe4000f8e00ff */
[----:B------:R-:W-:-:S05]  /*0d10*/  IMAD.U32 R5, RZ, RZ, UR5 ;  /* 0x00000005ff057e24 */ /* 0x000fca000f8e00ff */
[----:B------:R-:W5:Y:S01]  /*0d20*/  @!P2 LDG.E R7, desc[UR6][R4.64] ;  /* 0x000000060407a981 */ /* 0x000f62000c1e1900 */
[----:B------:R-:W1:Y:S01]  /*0d30*/  S2UR UR16, SR_CTAID.X ;  /* 0x00000000001079c3 */ /* 0x000e620000002500 */
[----:B------:R-:W-:-:S03]  /*0d40*/  @!UP3 UISETP.NE.U32.AND UP0, UPT, UR8, URZ, UPT ;  /* 0x0000003f0800b28c */ /* 0x000fc6000bf05070 */
[----:B------:R-:W-:Y:S01]  /*0d50*/  ULDC UR8, c[0x0][0xc] ;  /* 0x0000030000087ab9 */ /* 0x000fe20000000800 */
[----:B------:R-:W-:Y:S02]  /*0d60*/  @!UP3 UISETP.NE.AND.EX UP0, UPT, UR9, URZ, UPT, UP0 ;  /* 0x0000003f0900b28c */ /* 0x000fe4000bf05300 */
[----:B------:R-:W-:-:S03]  /*0d70*/  USHF.L.U32 UR14, UR8, 0x6, URZ ;  /* 0x00000006080e7899 */ /* 0x000fc6000800063f */
[----:B------:R-:W-:Y:S01]  /*0d80*/  @!UP3 ULDC UR8, c[0x0][0x2cc] ;  /* 0x0000b3000008bab9 */ /* 0x000fe20000000800 */
[----:B------:R-:W-:Y:S01]  /*0d90*/  UMOV UR5, 0xffffffff ;  /* 0xffffffff00057882 */ /* 0x000fe20000000000 */
[----:B------:R-:W-:Y:S01]  /*0da0*/  @!UP3 USEL UR10, UR8, URZ, UP0 ;  /* 0x0000003f080ab287 */ /* 0x000fe20008000000 */
[----:B------:R-:W-:Y:S01]  /*0db0*/  UMOV UR39, 0xffffffff ;  /* 0xffffffff00277882 */ /* 0x000fe20000000000 */
[----:B------:R-:W-:Y:S01]  /*0dc0*/  USHF.L.U32 UR33, UR17, 0x6, URZ ;  /* 0x0000000611217899 */ /* 0x000fe2000800063f */
[----:B------:R-:W-:Y:S01]  /*0dd0*/  ULDC UR9, c[0x0][0x2c8] ;  /* 0x0000b20000097ab9 */ /* 0x000fe20000000800 */
[----:B-1----:R-:W-:Y:S01]  /*0de0*/  USHF.L.U32 UR15, UR16, 0x6, URZ ;  /* 0x00000006100f7899 */ /* 0x002fe2000800063f */
[----:B--2---:R-:W-:Y:S02]  /*0df0*/  @P0 R2UR UR11, R8 ;  /* 0x00000000080b02ca */ /* 0x004fe400000e0000 */
[----:B------:R-:W-:-:S04]  /*0e00*/  ISETP.NE.U32.AND P0, PT, RZ, UR12, PT ;  /* 0x0000000cff007c0c */ /* 0x000fc8000bf05070 */
[----:B------:R-:W-:Y:S02]  /*0e10*/  ISETP.NE.AND.EX P0, PT, RZ, UR13, PT, P0 ;  /* 0x0000000dff007c0c */ /* 0x000fe4000bf05300 */
[----:B----4-:R-:W-:Y:S02]  /*0e20*/  @P1 R2UR UR19, R10 ;  /* 0x000000000a1312ca */ /* 0x010fe400000e0000 */
[----:B------:R-:W-:-:S11]  /*0e30*/  SHF.R.S32.HI R10, RZ, 0x1f, R12 ;  /* 0x0000001fff0a7819 */ /* 0x000fd6000001140c */
[----:B------:R-:W-:Y:S01]  /*0e40*/  @UP3 UIADD3 UR8, UR11, -UR19, URZ ;  /* 0x800000130b083290 */ /* 0x000fe2000fffe03f */
[----:B---3--:R-:W-:Y:S02]  /*0e50*/  @P3 R2UR UR5, R9 ;  /* 0x00000000090532ca */ /* 0x008fe400000e0000 */
[----:B------:R-:W-:Y:S02]  /*0e60*/  @P3 R2UR UR12, R6 ;  /* 0x00000000060c32ca */ /* 0x000fe400000e0000 */
[----:B-----5:R-:W-:Y:S01]  /*0e70*/  @!P2 R2UR UR39, R7 ;  /* 0x000000000727a2ca */ /* 0x020fe200000e0000 */
[----:B------:R-:W-:-:S14]  /*0e80*/  @!P0 BRA `(.L_x_209) ;  /* 0x0000000000188947 */ /* 0x000fdc0003800000 */
[----:B------:R-:W-:-:S13]  /*0e90*/  PLOP3.LUT P0, PT, PT, PT, UP4, 0x80, 0x0 ;  /* 0x000000000000781c */ /* 0x000fda0003f0f048 */
[----:B------:R-:W2:Y:S04]  /*0ea0*/  @P0 LDG.E R6, desc[UR6][R4.64+0x4] ;  /* 0x0000040604060981 */ /* 0x000ea8000c1e1900 */
[----:B------:R-:W3:Y:S01]  /*0eb0*/  @!P0 LDG.E R4, desc[UR6][R4.64] ;  /* 0x0000000604048981 */ /* 0x000ee2000c1e1900 */
[----:B--2---:R-:W-:-:S13]  /*0ec0*/  @P0 R2UR UR9, R6 ;  /* 0x00000000060902ca */ /* 0x004fda00000e0000 */
[----:B------:R-:W-:-:S07]  /*0ed0*/  @UP4 UIADD3 UR9, UR9, -UR39, URZ ;  /* 0x8000002709094290 */ /* 0x000fce000fffe03f */
[----:B---3--:R-:W-:-:S15]  /*0ee0*/  @!P0 R2UR UR9, R4 ;  /* 0x00000000040982ca */ /* 0x008fde00000e0000 */
.L_x_209:
[----:B------:R-:W-:Y:S01]  /*0ef0*/  @!UP3 UIADD3 UR8, UR10, UR9, -UR19 ;  /* 0x000000090a08b290 */ /* 0x000fe2000fffe813 */
[----:B------:R-:W-:Y:S01]  /*0f00*/  LEA.HI R4, R10, R12, RZ, 0x3 ;  /* 0x0000000c0a047211 */ /* 0x000fe200078f18ff */
[----:B------:R-:W-:Y:S02]  /*0f10*/  UIMAD UR9, UR14, UR61, UR15 ;  /* 0x0000003d0e0972a4 */ /* 0x000fe4000f8e020f */
[----:B------:R-:W-:Y:S01]  /*0f20*/  UISETP.GT.AND UP0, UPT, UR8, UR33, UPT ;  /* 0x000000210800728c */ /* 0x000fe2000bf04270 */
[----:B------:R-:W-:Y:S01]  /*0f30*/  SHF.R.S32.HI R4, RZ, 0x3, R4 ;  /* 0x00000003ff047819 */ /* 0x000fe20000011404 */
[----:B------:R-:W-:Y:S02]  /*0f40*/  @UP2 UIADD3 UR38, UR12, -UR5, URZ ;  /* 0x800000050c262290 */ /* 0x000fe4000fffe03f */
[----:B------:R-:W-:Y:S01]  /*0f50*/  IMAD.U32 R5, RZ, RZ, UR9 ;  /* 0x00000009ff057e24 */ /* 0x000fe2000f8e00ff */
[----:B------:R-:W-:Y:S02]  /*0f60*/  IADD3 R22, P1, R4, UR9, RZ ;  /* 0x0000000904167c10 */ /* 0x000fe4000ff3e0ff */
[----:B------:R-:W-:-:S02]  /*0f70*/  PLOP3.LUT P0, PT, PT, PT, UP0, 0x80, 0x0 ;  /* 0x000000000000781c */ /* 0x000fc40003f0f008 */
[----:B------:R-:W-:Y:S01]  /*0f80*/  SHF.R.S32.HI R27, RZ, 0x1f, R4 ;  /* 0x0000001fff1b7819 */ /* 0x000fe20000011404 */
[----:B------:R-:W-:-:S03]  /*0f90*/  @!UP2 ULDC UR38, c[0x0][0x2c4] ;  /* 0x0000b1000026aab9 */ /* 0x000fc60000000800 */
[----:B------:R-:W-:-:S07]  /*0fa0*/  LEA.HI.X.SX32 R24, R5, R27, 0x1, P1 ;  /* 0x0000001b05187211 */ /* 0x000fce00008f0eff */
[----:B------:R-:W-:Y:S05]  /*0fb0*/  @!P0 BRA `(.L_x_210) ;  /* 0x00000090004c8947 */ /* 0x000fea0003800000 */
[----:B------:R-:W1:Y:S01]  /*0fc0*/  LDC R11, c[0x0][0x278] ;  /* 0x00009e00ff0b7b82 */ /* 0x000e620000000800 */
[----:B------:R-:W-:Y:S01]  /*0fd0*/  UISETP.NE.AND UP1, UPT, UR5, -0x1, UPT ;  /* 0xffffffff0500788c */ /* 0x000fe2000bf25270 */
[----:B------:R-:W-:Y:S01]  /*0fe0*/  IABS R8, UR58 ;  /* 0x0000003a00087c13 */ /* 0x000fe20008000000 */
[----:B------:R-:W-:Y:S01]  /*0ff0*/  ULDC.64 UR10, c[0x0][0x228] ;  /* 0x00008a00000a7ab9 */ /* 0x000fe20000000a00 */
[----:B------:R-:W-:Y:S01]  /*1000*/  ULDC.64 UR12, c[0x0][0x488] ;  /* 0x00012200000c7ab9 */ /* 0x000fe20000000a00 */
[----:B------:R-:W-:Y:S02]  /*1010*/  UIMAD UR9, UR59, UR10, URZ ;  /* 0x0000000a3b0972a4 */ /* 0x000fe4000f8e023f */
[----:B------:R-:W-:Y:S02]  /*1020*/  UIMAD.WIDE.U32 UR24, UR50, UR10, URZ ;  /* 0x0000000a321872a5 */ /* 0x000fe4000f8e003f */
[----:B------:R-:W-:Y:S02]  /*1030*/  UIMAD UR36, UR50, UR11, UR9 ;  /* 0x0000000b322472a4 */ /* 0x000fe4000f8e0209 */
[----:B------:R-:W-:Y:S01]  /*1040*/  UIMAD.WIDE.U32 UR34, UR16, UR12, URZ ;  /* 0x0000000c102272a5 */ /* 0x000fe2000f8e003f */
[----:B------:R-:W-:Y:S01]  /*1050*/  @!UP1 ULDC.64 UR10, c[0x0][0x418] ;  /* 0x00010600000a9ab9 */ /* 0x000fe20000000a00 */
[----:B------:R-:W-:-:S02]  /*1060*/  USHF.L.U32 UR15, UR50, 0x7, URZ ;  /* 0x00000007320f7899 */ /* 0x000fc4000800063f */
[----:B------:R-:W-:Y:S02]  /*1070*/  @!UP1 UIMAD UR9, UR59, UR10, URZ ;  /* 0x0000000a3b0992a4 */ /* 0x000fe4000f8e023f */
[----:B------:R-:W-:Y:S02]  /*1080*/  UIMAD UR53, UR16, UR13, UR35 ;  /* 0x0000000d103572a4 */ /* 0x000fe4000f8e0223 */
[----:B------:R-:W-:Y:S02]  /*1090*/  @!UP1 UIMAD UR35, UR50, UR11, UR9 ;  /* 0x0000000b322392a4 */ /* 0x000fe4000f8e0209 */
[----:B------:R-:W-:Y:S01]  /*10a0*/  UIADD3 UR9, UR38, 0x3f, URZ ;  /* 0x0000003f26097890 */ /* 0x000fe2000fffe03f */
[----:B-1----:R-:W-:Y:S01]  /*10b0*/  IABS R9, R11 ;  /* 0x0000000b00097213 */ /* 0x002fe20000000000 */
[----:B------:R-:W-:Y:S01]  /*10c0*/  @UP1 ULDC.64 UR12, c[0x0][0x420] ;  /* 0x00010800000c1ab9 */ /* 0x000fe20000000a00 */
[----:B------:R-:W-:Y:S01]  /*10d0*/  UISETP.NE.AND UP0, UPT, UR39, -0x1, UPT ;  /* 0xffffffff2700788c */ /* 0x000fe2000bf05270 */
[----:B------:R-:W-:Y:S01]  /*10e0*/  ISETP.NE.AND P3, PT, R11, RZ, PT ;  /* 0x000000ff0b00720c */ /* 0x000fe20003f65270 */
[----:B------:R-:W1:Y:S01]  /*10f0*/  I2F.RP R6, R9 ;  /* 0x0000000900067306 */ /* 0x000e620000209400 */
[----:B------:R-:W-:Y:S01]  /*1100*/  @UP1 UIMAD.WIDE.U32 UR44, UR5, UR12, URZ ;  /* 0x0000000c052c12a5 */ /* 0x000fe2000f8e003f */
[----:B------:R-:W-:Y:S01]  /*1110*/  ULDC UR60, c[0x0][0x2d4] ;  /* 0x0000b500003c7ab9 */ /* 0x000fe20000000800 */
[----:B------:R-:W-:-:S02]  /*1120*/  USEL UR47, UR15, URZ, UP2 ;  /* 0x0000003f0f2f7287 */ /* 0x000fc40009000000 */
[----:B------:R-:W-:Y:S01]  /*1130*/  USHF.R.S32.HI UR18, URZ, 0x1f, UR9 ;  /* 0x0000001f3f127899 */ /* 0x000fe20008011409 */
[----:B------:R-:W-:Y:S01]  /*1140*/  ULDC.U8 UR15, c[0x0][0x3d8] ;  /* 0x0000f600000f7ab9 */ /* 0x000fe20000000000 */
[----:B------:R-:W-:Y:S01]  /*1150*/  ULDC.64 UR26, c[0x0][0x240] ;  /* 0x00009000001a7ab9 */ /* 0x000fe20000000a00 */
[----:B------:R-:W-:Y:S01]  /*1160*/  USHF.R.S32.HI UR40, URZ, 0x1f, UR60 ;  /* 0x0000001f3f287899 */ /* 0x000fe2000801143c */
[----:B------:R-:W-:Y:S01]  /*1170*/  ULDC UR21, c[0x0][0x2dc] ;  /* 0x0000b70000157ab9 */ /* 0x000fe20000000800 */
[----:B------:R-:W-:Y:S01]  /*1180*/  ULDC UR51, c[0x0][0x270] ;  /* 0x00009c0000337ab9 */ /* 0x000fe20000000800 */
[----:B------:R-:W-:Y:S01]  /*1190*/  UISETP.NE.AND UP3, UPT, UR15, URZ, UPT ;  /* 0x0000003f0f00728c */ /* 0x000fe2000bf65270 */
[----:B-1----:R-:W1:Y:S01]  /*11a0*/  MUFU.RCP R6, R6 ;  /* 0x0000000600067308 */ /* 0x002e620000001000 */
[----:B------:R-:W-:Y:S02]  /*11b0*/  @UP1 UIMAD UR41, UR5, UR13, UR45 ;  /* 0x0000000d052912a4 */ /* 0x000fe4000f8e022d */
[----:B------:R-:W-:-:S02]  /*11c0*/  @!UP1 UIMAD.WIDE.U32 UR42, UR50, UR10, URZ ;  /* 0x0000000a322a92a5 */ /* 0x000fc4000f8e003f */
[----:B------:R-:W-:Y:S02]  /*11d0*/  USHF.L.U64.HI UR14, UR50, 0x7, UR59 ;  /* 0x00000007320e7899 */ /* 0x000fe4000801023b */
[----:B------:R-:W-:Y:S02]  /*11e0*/  UIMAD.WIDE.U32 UR22, UR5, UR26, URZ ;  /* 0x0000001a051672a5 */ /* 0x000fe4000f8e003f */
[----:B------:R-:W-:Y:S02]  /*11f0*/  UIMAD.WIDE UR10, UR21, UR51, URZ ;  /* 0x00000033150a72a5 */ /* 0x000fe4000f8e023f */
[----:B------:R-:W-:Y:S02]  /*1200*/  UIMAD.WIDE.U32 UR12, UR50, UR60, URZ ;  /* 0x0000003c320c72a5 */ /* 0x000fe4000f8e003f */
[----:B------:R-:W-:Y:S02]  /*1210*/  ULEA.HI UR31, UR18, UR9, URZ, 0x6 ;  /* 0x00000009121f7291 */ /* 0x000fe4000f8f303f */
[----:B------:R-:W-:Y:S01]  /*1220*/  UIMAD UR9, UR40, UR50, URZ ;  /* 0x00000032280972a4 */ /* 0x000fe2000f8e023f */
[----:B-1----:R-:W-:Y:S01]  /*1230*/  VIADD R6, R6, 0xffffffe ;  /* 0x0ffffffe06067836 */ /* 0x002fe20000000000 */
[----:B------:R-:W-:-:S02]  /*1240*/  USEL UR46, UR24, UR22, !UP1 ;  /* 0x00000016182e7287 */ /* 0x000fc4000c800000 */
[----:B------:R-:W-:Y:S01]  /*1250*/  UIADD3 UR40, UR25, UR36, URZ ;  /* 0x0000002419287290 */ /* 0x000fe2000fffe03f */
[----:B------:R-:W1:Y:S01]  /*1260*/  F2I.FTZ.U32.TRUNC.NTZ R7, R6 ;  /* 0x0000000600077305 */ /* 0x000e62000021f000 */
[----:B------:R-:W-:Y:S02]  /*1270*/  @UP0 UIADD3 UR16, UR19, UR39, URZ ;  /* 0x0000002713100290 */ /* 0x000fe4000fffe03f */
[----:B------:R-:W-:Y:S02]  /*1280*/  UIMAD.WIDE.U32 UR24, UR10, UR12, URZ ;  /* 0x0000000c0a1872a5 */ /* 0x000fe4000f8e003f */
[----:B------:R-:W-:Y:S02]  /*1290*/  UIMAD UR18, UR11, UR12, URZ ;  /* 0x0000000c0b1272a4 */ /* 0x000fe4000f8e023f */
[----:B------:R-:W-:Y:S02]  /*12a0*/  USEL UR37, UR14, URZ, UP2 ;  /* 0x0000003f0e257287 */ /* 0x000fe40009000000 */
[----:B------:R-:W-:Y:S01]  /*12b0*/  UIMAD UR12, UR59, UR60, UR9 ;  /* 0x0000003c3b0c72a4 */ /* 0x000fe2000f8e0209 */
[----:B------:R-:W-:Y:S01]  /*12c0*/  @UP0 ULDC.64 UR14, c[0x0][0x248] ;  /* 0x00009200000e0ab9 */ /* 0x000fe20000000a00 */
[----:B------:R-:W-:Y:S01]  /*12d0*/  ULDC UR48, c[0x0][0x2c4] ;  /* 0x0000b10000307ab9 */ /* 0x000fe20000000800 */
[----:B------:R-:W-:Y:S01]  /*12e0*/  @UP0 UIMAD.WIDE.U32 UR28, UR16, UR14, URZ ;  /* 0x0000000e101c02a5 */ /* 0x000fe2000f8e003f */
[----:B-1----:R-:W-:Y:S01]  /*12f0*/  IMAD.MOV R5, RZ, RZ, -R7 ;  /* 0x000000ffff057224 */ /* 0x002fe200078e0a07 */
[----:B------:R-:W-:Y:S01]  /*1300*/  @UP0 UIMAD UR49, UR16, UR15, URZ ;  /* 0x0000000f103102a4 */ /* 0x000fe2000f8e023f */
[----:B------:R-:W-:Y:S01]  /*1310*/  IMAD.MOV.U32 R6, RZ, RZ, RZ ;  /* 0x000000ffff067224 */ /* 0x000fe200078e00ff */
[----:B------:R-:W-:Y:S01]  /*1320*/  @UP3 UIMAD UR16, UR50, UR48, URZ ;  /* 0x00000030321032a4 */ /* 0x000fe2000f8e023f */
[----:B------:R-:W-:Y:S01]  /*1330*/  IMAD R5, R5, R9, RZ ;  /* 0x0000000905057224 */ /* 0x000fe200078e02ff */
[----:B------:R-:W-:-:S02]  /*1340*/  UIADD3 UR12, UR13, UR12, URZ ;  /* 0x0000000c0d0c7290 */ /* 0x000fc4000fffe03f */
[----:B------:R-:W-:Y:S01]  /*1350*/  ULOP3.LUT UR9, UR31, 0xffffffc0, URZ, 0xc0, !UPT ;  /* 0xffffffc01f097892 */ /* 0x000fe2000f8ec03f */
[----:B------:R-:W-:Y:S01]  /*1360*/  IMAD.HI.U32 R5, R7, R5, R6 ;  /* 0x0000000507057227 */ /* 0x000fe200078e0006 */
[----:B------:R-:W-:Y:S01]  /*1370*/  MOV R6, R8 ;  /* 0x0000000800067202 */ /* 0x000fe20000000f00 */
[----:B------:R-:W-:Y:S02]  /*1380*/  @UP3 USEL UR16, UR16, UR5, !UP1 ;  /* 0x0000000510103287 */ /* 0x000fe4000c800000 */
[----:B------:R-:W-:Y:S02]  /*1390*/  UIMAD UR18, UR10, UR12, UR18 ;  /* 0x0000000c0a1272a4 */ /* 0x000fe4000f8e0212 */
[----:B------:R-:W-:Y:S01]  /*13a0*/  IMAD.HI.U32 R5, R5, R6, RZ ;  /* 0x0000000605057227 */ /* 0x000fe200078e00ff */
[----:B------:R-:W-:Y:S02]  /*13b0*/  UIMAD UR30, UR5, UR27, URZ ;  /* 0x0000001b051e72a4 */ /* 0x000fe4000f8e023f */
[----:B------:R-:W-:Y:S01]  /*13c0*/  @!UP3 UIMAD UR12, UR50, UR51, UR58 ;  /* 0x00000033320cb2a4 */ /* 0x000fe2000f8e023a */
[----:B------:R-:W-:Y:S01]  /*13d0*/  IMAD.MOV R7, RZ, RZ, -R5 ;  /* 0x000000ffff077224 */ /* 0x000fe200078e0a05 */
[----:B------:R-:W-:Y:S01]  /*13e0*/  @UP3 ULDC UR13, c[0x0][0x2e4] ;  /* 0x0000b900000d3ab9 */ /* 0x000fe20000000800 */
[----:B------:R-:W-:-:S02]  /*13f0*/  UIADD3 UR9, UR9, -0x40, URZ ;  /* 0xffffffc009097890 */ /* 0x000fc4000fffe03f */
[C---:B------:R-:W-:Y:S01]  /*1400*/  IMAD R6, R9.reuse, R7, R6 ;  /* 0x0000000709067224 */ /* 0x040fe200078e0206 */
[----:B------:R-:W-:Y:S02]  /*1410*/  @UP3 UIMAD UR51, UR58, UR13, UR16 ;  /* 0x0000000d3a3332a4 */ /* 0x000fe4000f8e0210 */
[----:B------:R-:W-:Y:S02]  /*1420*/  @UP1 UIADD3 UR40, UR23, UR30, URZ ;  /* 0x0000001e17281290 */ /* 0x000fe4000fffe03f */
[----:B------:R-:W-:Y:S01]  /*1430*/  ISETP.GT.U32.AND P1, PT, R9, R6, PT ;  /* 0x000000060900720c */ /* 0x000fe20003f24070 */
[----:B------:R-:W-:Y:S02]  /*1440*/  @!UP3 UIMAD UR51, UR12, UR48, URZ ;  /* 0x000000300c33b2a4 */ /* 0x000fe4000f8e023f */
[----:B------:R-:W-:Y:S02]  /*1450*/  USHF.R.S32.HI UR30, URZ, 0x1f, UR9 ;  /* 0x0000001f3f1e7899 */ /* 0x000fe40008011409 */
[----:B------:R-:W-:Y:S01]  /*1460*/  UIADD3 UR12, UP2, UR9, UR47, URZ ;  /* 0x0000002f090c7290 */ /* 0x000fe2000ff5e03f */
[----:B------:R-:W-:Y:S01]  /*1470*/  ULDC.U8 UR20, c[0x0][0x480] ;  /* 0x0001200000147ab9 */ /* 0x000fe20000000000 */
[----:B------:R-:W-:-:S02]  /*1480*/  @UP0 UIADD3 UR32, UR19, UR39, URZ ;  /* 0x0000002713200290 */ /* 0x000fc4000fffe03f */
[----:B------:R-:W-:Y:S02]  /*1490*/  UIADD3.X UR16, UR30, UR37, URZ, UP2, !UPT ;  /* 0x000000251e107290 */ /* 0x000fe400097fe43f */
[----:B------:R-:W-:Y:S02]  /*14a0*/  UIMAD UR13, UR11, UR12, URZ ;  /* 0x0000000c0b0d72a4 */ /* 0x000fe4000f8e023f */
[----:B------:R-:W-:Y:S01]  /*14b0*/  @!P1 IMAD.IADD R6, R6, 0x1, -R9 ;  /* 0x0000000106069824 */ /* 0x000fe200078e0a09 */
[----:B------:R-:W-:Y:S01]  /*14c0*/  @!P1 IADD3 R5, R5, 0x1, RZ ;  /* 0x0000000105059810 */ /* 0x000fe20007ffe0ff */
[----:B------:R-:W-:Y:S01]  /*14d0*/  UIMAD UR52, UR58, UR21, URZ ;  /* 0x000000153a3472a4 */ /* 0x000fe2000f8e023f */
[----:B------:R-:W-:Y:S01]  /*14e0*/  PLOP3.LUT P1, PT, PT, PT, UP0, 0x80, 0x0 ;  /* 0x000000000000781c */ /* 0x000fe20003f2f008 */
[----:B------:R-:W-:Y:S01]  /*14f0*/  UISETP.NE.AND UP4, UPT, UR20, URZ, UPT ;  /* 0x0000003f1400728c */ /* 0x000fe2000bf85270 */
[----:B------:R-:W-:Y:S01]  /*1500*/  ISETP.GE.U32.AND P0, PT, R6, R9, PT ;  /* 0x000000090600720c */ /* 0x000fe20003f06070 */
[----:B------:R-:W-:Y:S01]  /*1510*/  UIADD3 UR47, UR25, UR18, URZ ;  /* 0x00000012192f7290 */ /* 0x000fe2000fffe03f */
[----:B------:R-:W-:Y:S01]  /*1520*/  LOP3.LUT R6, R11, UR58, RZ, 0x3c, !PT ;  /* 0x0000003a0b067c12 */ /* 0x000fe2000f8e3cff */
[----:B------:R-:W-:Y:S01]  /*1530*/  @UP0 ULDC.64 UR20, c[0x0][0x250] ;  /* 0x0000940000140ab9 */ /* 0x000fe20000000a00 */
[----:B------:R-:W-:-:S02]  /*1540*/  UIMAD.WIDE.U32 UR36, UR10, UR12, URZ ;  /* 0x0000000c0a2472a5 */ /* 0x000fc4000f8e003f */
[----:B------:R-:W-:Y:S01]  /*1550*/  ISETP.GE.AND P2, PT, R6, RZ, PT ;  /* 0x000000ff0600720c */ /* 0x000fe20003f46270 */
[----:B------:R-:W-:Y:S02]  /*1560*/  UIMAD.WIDE.U32 UR22, UR10, UR5, URZ ;  /* 0x000000050a1672a5 */ /* 0x000fe4000f8e003f */
[----:B------:R-:W-:Y:S02]  /*1570*/  UIMAD UR18, UR11, UR5, URZ ;  /* 0x000000050b1272a4 */ /* 0x000fe4000f8e023f */
[----:B------:R-:W-:Y:S02]  /*1580*/  UIMAD UR12, UR10, UR16, UR13 ;  /* 0x000000100a0c72a4 */ /* 0x000fe4000f8e020d */
[----:B------:R-:W-:Y:S01]  /*1590*/  @UP0 UIMAD.WIDE.U32 UR10, UR32, UR20, URZ ;  /* 0x00000014200a02a5 */ /* 0x000fe2000f8e003f */
[----:B------:R-:W-:Y:S01]  /*15a0*/  @P0 VIADD R5, R5, 0x1 ;  /* 0x0000000105050836 */ /* 0x000fe20000000000 */
[----:B------:R-:W-:Y:S01]  /*15b0*/  @UP0 UIMAD UR13, UR32, UR21, URZ ;  /* 0x00000015200d02a4 */ /* 0x000fe2000f8e023f */
[----:B------:R-:W-:Y:S01]  /*15c0*/  PLOP3.LUT P0, PT, PT, PT, UP3, 0x80, 0x0 ;  /* 0x000000000000781c */ /* 0x000fe20003f0f038 */
[----:B------:R-:W-:Y:S01]  /*15d0*/  @!UP1 UIADD3 UR41, UR43, UR35, URZ ;  /* 0x000000232b299290 */ /* 0x000fe2000fffe03f */
[----:B------:R-:W-:Y:S01]  /*15e0*/  IMAD.MOV.U32 R18, RZ, RZ, R5 ;  /* 0x000000ffff127224 */ /* 0x000fe200078e0005 */
[----:B------:R-:W-:-:S02]  /*15f0*/  USEL UR55, UR34, URZ, UP4 ;  /* 0x0000003f22377287 */ /* 0x000fc4000a000000 */
[----:B------:R-:W-:Y:S02]  /*1600*/  USHF.R.S32.HI UR48, URZ, 0x6, UR31 ;  /* 0x000000063f307899 */ /* 0x000fe4000801141f */
[----:B------:R-:W-:Y:S01]  /*1610*/  USEL UR54, UR53, URZ, UP4 ;  /* 0x0000003f35367287 */ /* 0x000fe2000a000000 */
[----:B------:R-:W-:Y:S01]  /*1620*/  @!P2 IADD3 R18, -R18, RZ, RZ ;  /* 0x000000ff1212a210 */ /* 0x000fe20007ffe1ff */
[----:B------:R-:W-:Y:S01]  /*1630*/  USEL UR57, UR24, UR22, !UP1 ;  /* 0x0000001618397287 */ /* 0x000fe2000c800000 */
[----:B------:R-:W-:Y:S01]  /*1640*/  @!P3 LOP3.LUT R18, RZ, R11, RZ, 0x33, !PT ;  /* 0x0000000bff12b212 */ /* 0x000fe200078e33ff */
[----:B------:R-:W-:Y:S02]  /*1650*/  USHF.R.S32.HI UR56, URZ, 0x1f, UR52 ;  /* 0x0000001f3f387899 */ /* 0x000fe40008011434 */
[----:B------:R-:W-:Y:S02]  /*1660*/  @UP0 UIADD3 UR35, UR11, UR13, URZ ;  /* 0x0000000d0b230290 */ /* 0x000fe4000fffe03f */
[----:B------:R-:W-:-:S02]  /*1670*/  @UP1 UIADD3 UR47, UR23, UR18, URZ ;  /* 0x00000012172f1290 */ /* 0x000fc4000fffe03f */
[----:B------:R-:W-:Y:S02]  /*1680*/  UIADD3 UR53, UR37, UR12, URZ ;  /* 0x0000000c25357290 */ /* 0x000fe4000fffe03f */
[----:B------:R-:W-:Y:S01]  /*1690*/  @UP0 UIADD3 UR34, UR29, UR49, URZ ;  /* 0x000000311d220290 */ /* 0x000fe2000fffe03f */
[----:B------:R-:W-:Y:S01]  /*16a0*/  @UP0 UMOV UR31, UR28 ;  /* 0x0000001c001f0c82 */ /* 0x000fe20008000000 */
[----:B------:R-:W-:Y:S01]  /*16b0*/  @UP0 UMOV UR32, UR10 ;  /* 0x0000000a00200c82 */ /* 0x000fe20008000000 */
[----:B------:R-:W-:Y:S09]  /*16c0*/  @P1 BRA `(.L_x_211) ;  /* 0x0000000000301947 */ /* 0x000ff20003800000 */
[----:B------:R-:W-:Y:S01]  /*16d0*/  USHF.R.S32.HI UR10, URZ, 0x1f, UR19 ;  /* 0x0000001f3f0a7899 */ /* 0x000fe20008011413 */
[----:B------:R-:W-:-:S03]  /*16e0*/  ULDC.64 UR14, c[0x0][0x248] ;  /* 0x00009200000e7ab9 */ /* 0x000fc60000000a00 */
[----:B------:R-:W-:Y:S02]  /*16f0*/  UIMAD UR12, UR10, UR14, URZ ;  /* 0x0000000e0a0c72a4 */ /* 0x000fe4000f8e023f */
[----:B------:R-:W-:Y:S02]  /*1700*/  UIMAD.WIDE.U32 UR10, UR19, UR14, URZ ;  /* 0x0000000e130a72a5 */ /* 0x000fe4000f8e003f */
[----:B------:R-:W-:-:S03]  /*1710*/  UIMAD UR16, UR19, UR15, UR12 ;  /* 0x0000000f131072a4 */ /* 0x000fc6000f8e020c */
[----:B------:R-:W-:Y:S01]  /*1720*/  ULDC.64 UR12, c[0x0][0x230] ;  /* 0x00008c00000c7ab9 */ /* 0x000fe20000000a00 */
[----:B------:R-:W-:Y:S02]  /*1730*/  UIADD3 UR11, UR11, UR16, URZ ;  /* 0x000000100b0b7290 */ /* 0x000fe4000fffe03f */
[----:B------:R-:W-:Y:S02]  /*1740*/  UIMAD UR16, UR59, UR12, URZ ;  /* 0x0000000c3b1072a4 */ /* 0x000fe4000f8e023f */
[----:B------:R-:W-:Y:S02]  /*1750*/  UIMAD.WIDE.U32 UR10, UR50, UR12, UR10 ;  /* 0x0000000c320a72a5 */ /* 0x000fe4000f8e000a */
[----:B------:R-:W-:-:S04]  /*1760*/  UIMAD UR13, UR50, UR13, UR16 ;  /* 0x0000000d320d72a4 */ /* 0x000fc8000f8e0210 */
[----:B------:R-:W-:Y:S01]  /*1770*/  UIADD3 UR34, UR11, UR13, URZ ;  /* 0x0000000d0b227290 */ /* 0x000fe2000fffe03f */
[----:B------:R-:W-:-:S11]  /*1780*/  UMOV UR31, UR10 ;  /* 0x0000000a001f7c82 */ /* 0x000fd60008000000 */
.L_x_211:
[----:B------:R-:W-:Y:S05]  /*1790*/  @P1 BRA `(.L_x_212) ;  /* 0x0000000000301947 */ /* 0x000fea0003800000 */
        /* <DEDUP_REMOVED lines=11> */
[----:B------:R-:W-:Y:S02]  /*1850*/  UMOV UR32, UR10 ;  /* 0x0000000a00207c82 */ /* 0x000fe40008000000 */
.L_x_212:
        /* <DEDUP_REMOVED lines=11> */
.L_x_213:
[----:B------:R-:W-:Y:S02]  /*1910*/  ULDC UR5, c[0x0][0x270] ;  /* 0x00009c0000057ab9 */ /* 0x000fe40000000800 */
[----:B------:R-:W-:-:S04]  /*1920*/  UIMAD UR5, UR50, UR5, UR58 ;  /* 0x00000005320572a4 */ /* 0x000fc8000f8e023a */
[----:B------:R-:W-:-:S12]  /*1930*/  UIMAD UR5, UR5, UR60, URZ ;  /* 0x0000003c050572a4 */ /* 0x000fd8000f8e023f */
.L_x_214:
[----:B------:R-:W1:Y:S01]  /*1940*/  LDC.64 R6, c[0x0][0x420] ;  /* 0x00010800ff067b82 */ /* 0x000e620000000a00 */
[----:B------:R-:W-:Y:S01]  /*1950*/  ULDC UR10, c[0x0][0x2dc] ;  /* 0x0000b700000a7ab9 */ /* 0x000fe20000000800 */
[----:B------:R-:W-:Y:S01]  /*1960*/  ULDC UR11, c[0x0][0x270] ;  /* 0x00009c00000b7ab9 */ /* 0x000fe20000000800 */
[----:B------:R-:W-:Y:S01]  /*1970*/  UIADD3 UR12, -UR8, UR38, UR33 ;  /* 0x00000026080c7290 */ /* 0x000fe2000fffe121 */
[----:B------:R-:W-:Y:S01]  /*1980*/  LEA.HI R10, R10, R12, RZ, 0x5 ;  /* 0x0000000c0a0a7211 */ /* 0x000fe200078f28ff */
[----:B------:R-:W-:Y:S01]  /*1990*/  UIMAD UR11, UR10, UR11, URZ ;  /* 0x0000000b0a0b72a4 */ /* 0x000fe2000f8e023f */
[----:B------:R-:W-:Y:S01]  /*19a0*/  SHF.R.S32.HI R229, RZ, 0x1f, R228 ;  /* 0x0000001fffe57819 */ /* 0x000fe200000114e4 */
[----:B------:R-:W-:Y:S01]  /*19b0*/  USHF.R.S32.HI UR16, URZ, 0x1f, UR58 ;  /* 0x0000001f3f107899 */ /* 0x000fe2000801143a */
[----:B------:R-:W-:Y:S01]  /*19c0*/  LOP3.LUT R11, R10, 0xffffffe0, RZ, 0xc0, !PT ;  /* 0xffffffe00a0b7812 */ /* 0x000fe200078ec0ff */
[----:B------:R-:W-:Y:S01]  /*19d0*/  ULDC UR10, c[0x0][0x398] ;  /* 0x0000e600000a7ab9 */ /* 0x000fe20000000800 */
[----:B------:R-:W-:Y:S01]  /*19e0*/  ULDC.64 UR24, c[0x0][0x258] ;  /* 0x0000960000187ab9 */ /* 0x000fe20000000a00 */
[----:B------:R-:W-:Y:S01]  /*19f0*/  UIADD3 UR12, UR12, -UR10, URZ ;  /* 0x8000000a0c0c7290 */ /* 0x000fe2000fffe03f */
[----:B------:R-:W-:Y:S01]  /*1a00*/  SHF.R.S32.HI R10, RZ, 0x5, R10 ;  /* 0x00000005ff0a7819 */ /* 0x000fe2000001140a */
[----:B------:R-:W-:Y:S01]  /*1a10*/  ULDC.64 UR22, c[0x0][0x428] ;  /* 0x00010a0000167ab9 */ /* 0x000fe20000000a00 */
[----:B------:R-:W-:Y:S01]  /*1a20*/  USHF.L.U32 UR10, UR11, 0x6, URZ ;  /* 0x000000060b0a7899 */ /* 0x000fe2000800063f */
[----:B------:R-:W-:Y:S01]  /*1a30*/  IMAD.IADD R11, R12, 0x1, -R11 ;  /* 0x000000010c0b7824 */ /* 0x000fe200078e0a0b */
[----:B------:R-:W-:Y:S01]  /*1a40*/  UIMAD UR28, UR16, UR22, URZ ;  /* 0x00000016101c72a4 */ /* 0x000fe2000f8e023f */
[----:B------:R-:W-:Y:S01]  /*1a50*/  IADD3 R8, P0, R228, UR18, RZ ;  /* 0x00000012e4087c10 */ /* 0x000fe2000ff1e0ff */
[----:B------:R-:W-:Y:S01]  /*1a60*/  UIMAD UR29, UR16, UR24, URZ ;  /* 0x00000018101d72a4 */ /* 0x000fe2000f8e023f */
[----:B------:R-:W-:Y:S01]  /*1a70*/  IMAD.U32 R15, RZ, RZ, UR22 ;  /* 0x00000016ff0f7e24 */ /* 0x000fe2000f8e00ff */
[----:B------:R-:W-:Y:S01]  /*1a80*/  USHF.R.S32.HI UR16, URZ, 0x1f, UR12 ;  /* 0x0000001f3f107899 */ /* 0x000fe2000801140c */
[----:B------:R-:W-:Y:S01]  /*1a90*/  IADD3.X R9, R229, UR41, RZ, P0, !PT ;  /* 0x00000029e5097c10 */ /* 0x000fe200087fe4ff */
[----:B------:R-:W-:Y:S01]  /*1aa0*/  UIADD3 UR13, UP2, UP1, UR36, UR10, UR52 ;  /* 0x0000000a240d7290 */ /* 0x000fe2000f95e034 */
[----:B------:R-:W-:Y:S01]  /*1ab0*/  IADD3 R16, P0, R4, UR9, RZ ;  /* 0x0000000904107c10 */ /* 0x000fe2000ff1e0ff */
[C---:B-1----:R-:W-:Y:S01]  /*1ac0*/  IMAD R5, R6.reuse, UR30, RZ ;  /* 0x0000001e06057c24 */ /* 0x042fe2000f8e02ff */
[----:B------:R-:W-:Y:S01]  /*1ad0*/  USHF.R.S32.HI UR10, URZ, 0x1f, UR10 ;  /* 0x0000001f3f0a7899 */ /* 0x000fe2000801140a */
[----:B------:R-:W-:Y:S01]  /*1ae0*/  IMAD.WIDE.U32 R8, R6, UR9, R8 ;  /* 0x0000000906087c25 */ /* 0x000fe2000f8e0008 */
[----:B------:R-:W-:Y:S01]  /*1af0*/  ULEA.HI UR16, UR16, UR12, URZ, 0x6 ;  /* 0x0000000c10107291 */ /* 0x000fe2000f8f303f */
[----:B------:R-:W-:Y:S01]  /*1b00*/  IADD3.X R14, R27, UR30, RZ, P0, !PT ;  /* 0x0000001e1b0e7c10 */ /* 0x000fe200087fe4ff */
[----:B------:R-:W-:Y:S01]  /*1b10*/  UIADD3.X UR10, UR53, UR10, UR56, UP2, UP1 ;  /* 0x0000000a350a7290 */ /* 0x000fe200097e2438 */
[----:B------:R-:W-:Y:S01]  /*1b20*/  IMAD R12, R7, UR9, R5 ;  /* 0x00000009070c7c24 */ /* 0x000fe2000f8e0205 */
[----:B------:R-:W-:Y:S01]  /*1b30*/  USHF.R.S32.HI UR16, URZ, 0x6, UR16 ;  /* 0x000000063f107899 */ /* 0x000fe20008011410 */
[----:B------:R-:W-:Y:S01]  /*1b40*/  IMAD R5, R10, UR11, R11 ;  /* 0x0000000b0a057c24 */ /* 0x000fe2000f8e020b */
[----:B------:R-:W-:Y:S01]  /*1b50*/  UIADD3 UR11, UP2, UP1, UR55, UR13, UR57 ;  /* 0x0000000d370b7290 */ /* 0x000fe2000f95e039 */
[----:B------:R-:W-:Y:S01]  /*1b60*/  IMAD.IADD R9, R9, 0x1, R12 ;  /* 0x0000000109097824 */ /* 0x000fe200078e020c */
[----:B------:R-:W-:Y:S01]  /*1b70*/  ULDC.64 UR36, c[0x0][0x400] ;  /* 0x0001000000247ab9 */ /* 0x000fe20000000a00 */
[----:B------:R-:W-:Y:S01]  /*1b80*/  IMAD R11, R14, UR26, RZ ;  /* 0x0000001a0e0b7c24 */ /* 0x000fe2000f8e02ff */
[----:B------:R-:W-:Y:S01]  /*1b90*/  UIADD3.X UR10, UR54, UR10, UR47, UP2, UP1 ;  /* 0x0000000a360a7290 */ /* 0x000fe200097e242f */
[----:B------:R-:W-:Y:S01]  /*1ba0*/  IMAD.WIDE.U32 R12, R16, UR26, R228 ;  /* 0x0000001a100c7c25 */ /* 0x000fe2000f8e00e4 */
[----:B------:R-:W-:Y:S01]  /*1bb0*/  UISETP.LT.AND UP1, UPT, URZ, UR16, UPT ;  /* 0x000000103f00728c */ /* 0x000fe2000bf21270 */
[----:B------:R-:W-:Y:S01]  /*1bc0*/  IADD3 R10, P0, R5, UR11, RZ ;  /* 0x0000000b050a7c10 */ /* 0x000fe2000ff1e0ff */
[----:B------:R-:W-:Y:S01]  /*1bd0*/  UIMAD UR28, UR58, UR23, UR28 ;  /* 0x000000173a1c72a4 */ /* 0x000fe2000f8e021c */
[----:B------:R-:W-:Y:S01]  /*1be0*/  IMAD.WIDE.U32 R8, R15, UR58, R8 ;  /* 0x0000003a0f087c25 */ /* 0x000fe2000f8e0008 */
[----:B------:R-:W-:Y:S01]  /*1bf0*/  USEL UR16, URZ, UR16, !UP1 ;  /* 0x000000103f107287 */ /* 0x000fe2000c800000 */
[----:B------:R-:W-:Y:S01]  /*1c00*/  LEA.HI.X.SX32 R5, R5, UR10, 0x1, P0 ;  /* 0x0000000a05057c11 */ /* 0x000fe200080f0eff */
[----:B------:R-:W-:Y:S01]  /*1c10*/  UIADD3 UR42, UR9, UR5, URZ ;  /* 0x00000005092a7290 */ /* 0x000fe2000fffe03f */
[----:B------:R-:W-:Y:S01]  /*1c20*/  LEA R224, P0, R10, UR36, 0x2 ;  /* 0x000000240ae07c11 */ /* 0x000fe2000f8010ff */
[----:B------:R-:W-:Y:S01]  /*1c30*/  UISETP.GT.AND UP1, UPT, UR48, UR16, UPT ;  /* 0x000000103000728c */ /* 0x000fe2000bf24270 */
[----:B------:R-:W-:Y:S01]  /*1c40*/  IMAD R20, R16, UR27, R11 ;  /* 0x0000001b10147c24 */ /* 0x000fe2000f8e020b */
[----:B------:R-:W-:Y:S01]  /*1c50*/  IADD3 R12, P2, R12, UR46, RZ ;  /* 0x0000002e0c0c7c10 */ /* 0x000fe2000ff5e0ff */
[----:B------:R-:W-:Y:S01]  /*1c60*/  UIADD3 UR36, UR9, UR51, URZ ;  /* 0x0000003309247290 */ /* 0x000fe2000fffe03f */
[----:B------:R-:W-:Y:S01]  /*1c70*/  LEA.HI.X R225, R10, UR37, R5, 0x2, P0 ;  /* 0x000000250ae17c11 */ /* 0x000fe200080f1405 */
[----:B------:R-:W-:Y:S01]  /*1c80*/  IMAD.MOV.U32 R10, RZ, RZ, R8 ;  /* 0x000000ffff0a7224 */ /* 0x000fe200078e0008 */
[----:B------:R-:W-:Y:S01]  /*1c90*/  PLOP3.LUT P0, PT, PT, PT, UP1, 0x80, 0x0 ;  /* 0x000000000000781c */ /* 0x000fe20003f0f018 */
[----:B------:R-:W-:Y:S01]  /*1ca0*/  IMAD.U32 R19, RZ, RZ, UR24 ;  /* 0x00000018ff137e24 */ /* 0x000fe2000f8e00ff */
[----:B------:R-:W-:Y:S01]  /*1cb0*/  IADD3 R11, R9, UR28, RZ ;  /* 0x0000001c090b7c10 */ /* 0x000fe2000fffe0ff */
[----:B------:R-:W-:Y:S01]  /*1cc0*/  ULDC.64 UR52, c[0x0][0x478] ;  /* 0x00011e0000347ab9 */ /* 0x000fe20000000a00 */
[----:B------:R-:W-:Y:S01]  /*1cd0*/  IADD3.X R13, R13, UR40, R20, P2, !PT ;  /* 0x000000280d0d7c10 */ /* 0x000fe200097fe414 */
[-C--:B------:R-:W-:Y:S01]  /*1ce0*/  IMAD R5, R27, R6.reuse, RZ ;  /* 0x000000061b057224 */ /* 0x080fe200078e02ff */
[----:B------:R-:W-:Y:S01]  /*1cf0*/  ULDC.64 UR44, c[0x0][0x2b0] ;  /* 0x0000ac00002c7ab9 */ /* 0x000fe20000000a00 */
[----:B------:R-:W-:Y:S01]  /*1d00*/  UIMAD.WIDE UR10, UR42, 0x4, UR52 ;  /* 0x000000042a0a78a5 */ /* 0x000fe2000f8e0234 */
[C---:B------:R-:W-:Y:S01]  /*1d10*/  IMAD.WIDE.U32 R10, R4.reuse, R6, R10 ;  /* 0x00000006040a7225 */ /* 0x040fe200078e000a */
[----:B------:R-:W-:Y:S01]  /*1d20*/  UIMAD UR29, UR58, UR25, UR29 ;  /* 0x000000193a1d72a4 */ /* 0x000fe2000f8e021d */
[----:B------:R-:W-:Y:S01]  /*1d30*/  BSSY B1, `(.L_x_210) ;  /* 0x000083b000017945 */ /* 0x000fe20003800000 */
[----:B------:R-:W-:Y:S01]  /*1d40*/  UIMAD.WIDE UR36, UR36, 0x4, UR44 ;  /* 0x00000004242478a5 */ /* 0x000fe2000f8e022c */
[----:B------:R-:W-:Y:S01]  /*1d50*/  IMAD.WIDE.U32 R12, R19, UR58, R12 ;  /* 0x0000003a130c7c25 */ /* 0x000fe2000f8e000c */
[----:B------:R-:W-:Y:S01]  /*1d60*/  ULDC.64 UR24, c[0x0][0x210] ;  /* 0x0000840000187ab9 */ /* 0x000fe20000000a00 */
[----:B------:R-:W-:Y:S01]  /*1d70*/  ULDC.64 UR22, c[0x0][0x3e0] ;  /* 0x0000f80000167ab9 */ /* 0x000fe20000000a00 */
[----:B------:R-:W-:Y:S01]  /*1d80*/  UMOV UR12, UR10 ;  /* 0x0000000a000c7c82 */ /* 0x000fe20008000000 */
[----:B------:R-:W-:Y:S01]  /*1d90*/  IMAD R5, R4, R7, R5 ;  /* 0x0000000704057224 */ /* 0x000fe200078e0205 */
[----:B------:R-:W-:Y:S01]  /*1da0*/  LEA R230, P3, R12, UR24, 0x1 ;  /* 0x000000180ce67c11 */ /* 0x000fe2000f8608ff */
[----:B------:R-:W-:Y:S01]  /*1db0*/  UIADD3 UR5, UR48, -0x1, URZ ;  /* 0xffffffff30057890 */ /* 0x000fe2000fffe03f */
[----:B------:R-:W-:Y:S01]  /*1dc0*/  LEA R231, P2, R10, UR22, 0x1 ;  /* 0x000000160ae77c11 */ /* 0x000fe2000f8408ff */
[----:B------:R-:W-:Y:S01]  /*1dd0*/  IMAD.IADD R17, R11, 0x1, R5 ;  /* 0x000000010b117824 */ /* 0x000fe200078e0205 */
[----:B------:R-:W-:Y:S01]  /*1de0*/  IADD3 R21, R13, UR29, RZ ;  /* 0x0000001d0d157c10 */ /* 0x000fe2000fffe0ff */
[----:B------:R-:W-:Y:S01]  /*1df0*/  UMOV UR10, UR36 ;  /* 0x00000024000a7c82 */ /* 0x000fe20008000000 */
[----:B------:R-:W-:Y:S01]  /*1e00*/  UMOV UR9, UR37 ;  /* 0x0000002500097c82 */ /* 0x000fe20008000000 */
[C---:B------:R-:W-:Y:S01]  /*1e10*/  IADD3 R242, R228.reuse, 0x40, RZ ;  /* 0x00000040e4f27810 */ /* 0x040fe20007ffe0ff */
[----:B------:R-:W-:Y:S01]  /*1e20*/  VIADD R243, R228, 0x80 ;  /* 0x00000080e4f37836 */ /* 0x000fe20000000000 */
[----:B------:R-:W-:Y:S01]  /*1e30*/  LEA.HI.X R232, R12, UR25, R21, 0x1, P3 ;  /* 0x000000190ce87c11 */ /* 0x000fe200098f0c15 */
[----:B------:R-:W-:Y:S01]  /*1e40*/  VIADD R244, R228, 0xc0 ;  /* 0x000000c0e4f47836 */ /* 0x000fe20000000000 */
[----:B------:R-:W-:Y:S01]  /*1e50*/  LEA.HI.X R233, R10, UR23, R17, 0x1, P2 ;  /* 0x000000170ae97c11 */ /* 0x000fe200090f0c11 */
[----:B------:R-:W-:Y:S06]  /*1e60*/  @P0 BRA `(.L_x_215) ;  /* 0x0000000800780947 */ /* 0x000fec0003800000 */
        /* <DEDUP_REMOVED lines=19> */
.L_x_216:
[----:B------:R-:W-:Y:S01]  /*1fa0*/  @UP0 UIADD3 UR5, UR19, UR39, URZ ;  /* 0x0000002713050290 */ /* 0x000fe2000fffe03f */
[----:B------:R-:W-:Y:S01]  /*1fb0*/  @UP0 ULDC.64 UR10, c[0x0][0x458] ;  /* 0x00011600000a0ab9 */ /* 0x000fe20000000a00 */
[----:B------:R-:W-:Y:S02]  /*1fc0*/  USHF.R.S32.HI UR20, URZ, 0x1f, UR33 ;  /* 0x0000001f3f147899 */ /* 0x000fe40008011421 */
[----:B------:R-:W-:Y:S02]  /*1fd0*/  @UP0 UIMAD.WIDE.U32 UR14, UR5, UR10, URZ ;  /* 0x0000000a050e02a5 */ /* 0x000fe4000f8e003f */
[----:B------:R-:W-:-:S04]  /*1fe0*/  @UP0 UIMAD UR5, UR5, UR11, URZ ;  /* 0x0000000b050502a4 */ /* 0x000fc8000f8e023f */
[----:B------:R-:W-:Y:S01]  /*1ff0*/  @UP0 UIADD3 UR18, UR15, UR5, URZ ;  /* 0x000000050f120290 */ /* 0x000fe2000fffe03f */
[----:B------:R-:W-:Y:S01]  /*2000*/  @UP0 UMOV UR16, UR14 ;  /* 0x0000000e00100c82 */ /* 0x000fe20008000000 */
[----:B------:R-:W-:Y:S10]  /*2010*/  @P1 BRA `(.L_x_217) ;  /* 0x0000000000301947 */ /* 0x000ff40003800000 */
        /* <DEDUP_REMOVED lines=12> */
.L_x_217:
[----:B------:R-:W-:Y:S01]  /*20e0*/  UIMAD UR5, UR20, UR12, URZ ;  /* 0x0000000c140572a4 */ /* 0x000fe2000f8e023f */
[----:B------:R-:W-:Y:S01]  /*20f0*/  IMAD.U32 R6, RZ, RZ, UR12 ;  /* 0x0000000cff067e24 */ /* 0x000fe2000f8e00ff */
[----:B------:R-:W-:Y:S01]  /*2100*/  UIADD3 UR8, -UR33, UR8, URZ ;  /* 0x0000000821087290 */ /* 0x000fe2000fffe13f */
[----:B------:R-:W-:Y:S01]  /*2110*/  BSSY B0, `(.L_x_218) ;  /* 0x0000023000007945 */ /* 0x000fe20003800000 */
[----:B------:R-:W-:Y:S01]  /*2120*/  UIMAD UR5, UR33, UR13, UR5 ;  /* 0x0000000d210572a4 */ /* 0x000fe2000f8e0205 */
[----:B------:R-:W-:Y:S01]  /*2130*/  IMAD.WIDE.U32 R6, R6, UR33, R228 ;  /* 0x0000002106067c25 */ /* 0x000fe2000f8e00e4 */
[----:B------:R-:W-:Y:S01]  /*2140*/  USHF.R.S32.HI UR19, URZ, 0x1f, UR58 ;  /* 0x0000001f3f137899 */ /* 0x000fe2000801143a */
[----:B------:R-:W-:Y:S01]  /*2150*/  ULDC.64 UR14, c[0x0][0x468] ;  /* 0x00011a00000e7ab9 */ /* 0x000fe20000000a00 */
[----:B------:R-:W-:Y:S02]  /*2160*/  ISETP.GE.AND P5, PT, R4, UR8, PT ;  /* 0x0000000804007c0c */ /* 0x000fe4000bfa6270 */
[----:B------:R-:W-:Y:S01]  /*2170*/  MOV R5, UR5 ;  /* 0x0000000500057c02 */ /* 0x000fe20008000f00 */
[----:B------:R-:W-:Y:S01]  /*2180*/  UIMAD UR5, UR19, UR14, URZ ;  /* 0x0000000e130572a4 */ /* 0x000fe2000f8e023f */
[----:B------:R-:W-:Y:S01]  /*2190*/  IADD3 R8, P0, R6, UR9, RZ ;  /* 0x0000000906087c10 */ /* 0x000fe2000ff1e0ff */
[----:B------:R-:W-:-:S02]  /*21a0*/  VIADD R6, R4, 0x20 ;  /* 0x0000002004067836 */ /* 0x000fc40000000000 */
[----:B------:R-:W-:Y:S01]  /*21b0*/  UIMAD UR15, UR58, UR15, UR5 ;  /* 0x0000000f3a0f72a4 */ /* 0x000fe2000f8e0205 */
[----:B------:R-:W-:Y:S02]  /*21c0*/  IADD3.X R9, R7, UR21, R5, P0, !PT ;  /* 0x0000001507097c10 */ /* 0x000fe400087fe405 */
[----:B------:R-:W-:Y:S02]  /*21d0*/  MOV R5, UR14 ;  /* 0x0000000e00057c02 */ /* 0x000fe40008000f00 */
[----:B------:R-:W-:-:S03]  /*21e0*/  ISETP.GE.AND P4, PT, R6, UR8, PT ;  /* 0x0000000806007c0c */ /* 0x000fc6000bf86270 */
[----:B------:R-:W-:-:S04]  /*21f0*/  IMAD.WIDE.U32 R8, R5, UR58, R8 ;  /* 0x0000003a05087c25 */ /* 0x000fc8000f8e0008 */
[----:B------:R-:W-:Y:S01]  /*2200*/  VIADD R12, R9, UR15 ;  /* 0x0000000f090c7c36 */ /* 0x000fe20008000000 */
[----:B------:R-:W-:Y:S06]  /*2210*/  @P5 BRA `(.L_x_219) ;  /* 0x0000000000485947 */ /* 0x000fec0003800000 */
[----:B------:R-:W-:Y:S01]  /*2220*/  IMAD R5, R27, UR12, RZ ;  /* 0x0000000c1b057c24 */ /* 0x000fe2000f8e02ff */
[----:B------:R-:W-:Y:S01]  /*2230*/  ULDC UR5, c[0x0][0x2d0] ;  /* 0x0000b40000057ab9 */ /* 0x000fe20000000800 */
[----:B------:R-:W-:Y:S01]  /*2240*/  IMAD.MOV.U32 R6, RZ, RZ, R8 ;  /* 0x000000ffff067224 */ /* 0x000fe200078e0008 */
[----:B------:R-:W-:Y:S01]  /*2250*/  ISETP.GE.AND P6, PT, R228, UR5, PT ;  /* 0x00000005e4007c0c */ /* 0x000fe2000bfc6270 */
[----:B------:R-:W-:Y:S01]  /*2260*/  IMAD.MOV.U32 R7, RZ, RZ, R12 ;  /* 0x000000ffff077224 */ /* 0x000fe200078e000c */
[----:B------:R-:W-:Y:S01]  /*2270*/  ISETP.GE.AND P3, PT, R242, UR5, PT ;  /* 0x00000005f2007c0c */ /* 0x000fe2000bf66270 */
[C---:B------:R-:W-:Y:S01]  /*2280*/  IMAD R5, R4.reuse, UR13, R5 ;  /* 0x0000000d04057c24 */ /* 0x040fe2000f8e0205 */
[----:B------:R-:W-:Y:S01]  /*2290*/  ISETP.GE.AND P2, PT, R243, UR5, PT ;  /* 0x00000005f3007c0c */ /* 0x000fe2000bf46270 */
[----:B------:R-:W-:Y:S01]  /*22a0*/  IMAD.WIDE.U32 R10, R4, UR12, R6 ;  /* 0x0000000c040a7c25 */ /* 0x000fe2000f8e0006 */
[----:B------:R-:W-:Y:S01]  /*22b0*/  ISETP.GE.AND P1, PT, R244, UR5, PT ;  /* 0x00000005f4007c0c */ /* 0x000fe2000bf26270 */
[----:B------:R-:W-:-:S02]  /*22c0*/  ULDC.64 UR14, c[0x0][0x3f0] ;  /* 0x0000fc00000e7ab9 */ /* 0x000fc40000000a00 */
[----:B------:R-:W-:Y:S01]  /*22d0*/  IMAD.IADD R5, R11, 0x1, R5 ;  /* 0x000000010b057824 */ /* 0x000fe200078e0205 */
[----:B------:R-:W-:-:S04]  /*22e0*/  LEA R6, P0, R10, UR14, 0x1 ;  /* 0x0000000e0a067c11 */ /* 0x000fc8000f8008ff */
[----:B------:R-:W-:-:S05]  /*22f0*/  LEA.HI.X R7, R10, UR15, R5, 0x1, P0 ;  /* 0x0000000f0a077c11 */ /* 0x000fca00080f0c05 */
[----:B------:R1:W-:Y:S04]  /*2300*/  @!P6 STG.E.128 desc[UR6][R6.64], RZ ;  /* 0x000000ff0600e986 */ /* 0x0003e8000c101d06 */
[----:B------:R1:W-:Y:S04]  /*2310*/  @!P3 STG.E.128 desc[UR6][R6.64+0x80], RZ ;  /* 0x000080ff0600b986 */ /* 0x0003e8000c101d06 */
[----:B------:R1:W-:Y:S04]  /*2320*/  @!P2 STG.E.128 desc[UR6][R6.64+0x100], RZ ;  /* 0x000100ff0600a986 */ /* 0x0003e8000c101d06 */
[----:B------:R1:W-:Y:S02]  /*2330*/  @!P1 STG.E.128 desc[UR6][R6.64+0x180], RZ ;  /* 0x000180ff06009986 */ /* 0x0003e4000c101d06 */
.L_x_219:
[----:B------:R-:W-:Y:S05]  /*2340*/  BSYNC B0 ;  /* 0x0000000000007941 */ /* 0x000fea0003800000 */
.L_x_218:
[----:B------:R-:W-:Y:S04]  /*2350*/  BSSY B0, `(.L_x_220) ;  /* 0x0000015000007945 */ /* 0x000fe80003800000 */
[----:B------:R-:W-:Y:S05]  /*2360*/  @P4 BRA `(.L_x_221) ;  /* 0x00000000004c4947 */ /* 0x000fea0003800000 */
[----:B------:R-:W-:Y:S01]  /*2370*/  IADD3 R5, P0, R4, 0x20, RZ ;  /* 0x0000002004057810 */ /* 0x000fe20007f1e0ff */
[----:B------:R-:W-:Y:S01]  /*2380*/  IMAD.MOV.U32 R9, RZ, RZ, R12 ;  /* 0x000000ffff097224 */ /* 0x000fe200078e000c */
[----:B------:R-:W-:Y:S01]  /*2390*/  ULDC UR5, c[0x0][0x2d0] ;  /* 0x0000b40000057ab9 */ /* 0x000fe20000000800 */
[----:B------:R-:W-:Y:S01]  /*23a0*/  ULDC.64 UR8, c[0x0][0x3f0] ;  /* 0x0000fc0000087ab9 */ /* 0x000fe20000000a00 */
[----:B------:R-:W-:Y:S01]  /*23b0*/  ISETP.GE.AND P3, PT, R228, UR5, PT ;  /* 0x00000005e4007c0c */ /* 0x000fe2000bf66270 */
[----:B-1----:R-:W-:Y:S01]  /*23c0*/  IMAD.X R6, RZ, RZ, R27, P0 ;  /* 0x000000ffff067224 */ /* 0x002fe200000e061b */
[----:B------:R-:W-:Y:S01]  /*23d0*/  ISETP.GE.AND P2, PT, R242, UR5, PT ;  /* 0x00000005f2007c0c */ /* 0x000fe2000bf46270 */
[----:B------:R-:W-:Y:S01]  /*23e0*/  IMAD.WIDE.U32 R8, R5, UR12, R8 ;  /* 0x0000000c05087c25 */ /* 0x000fe2000f8e0008 */
[----:B------:R-:W-:Y:S02]  /*23f0*/  ISETP.GE.AND P1, PT, R243, UR5, PT ;  /* 0x00000005f3007c0c */ /* 0x000fe4000bf26270 */
[----:B------:R-:W-:Y:S01]  /*2400*/  ISETP.GE.AND P0, PT, R244, UR5, PT ;  /* 0x00000005f4007c0c */ /* 0x000fe2000bf06270 */
[----:B------:R-:W-:-:S04]  /*2410*/  IMAD R6, R6, UR12, RZ ;  /* 0x0000000c06067c24 */ /* 0x000fc8000f8e02ff */
[----:B------:R-:W-:Y:S01]  /*2420*/  IMAD R5, R5, UR13, R6 ;  /* 0x0000000d05057c24 */ /* 0x000fe2000f8e0206 */
[----:B------:R-:W-:-:S03]  /*2430*/  LEA R6, P6, R8, UR8, 0x1 ;  /* 0x0000000808067c11 */ /* 0x000fc6000f8c08ff */
[----:B------:R-:W-:-:S05]  /*2440*/  IMAD.IADD R5, R9, 0x1, R5 ;  /* 0x0000000109057824 */ /* 0x000fca00078e0205 */
[----:B------:R-:W-:-:S05]  /*2450*/  LEA.HI.X R7, R8, UR9, R5, 0x1, P6 ;  /* 0x0000000908077c11 */ /* 0x000fca000b0f0c05 */
[----:B------:R2:W-:Y:S04]  /*2460*/  @!P3 STG.E.128 desc[UR6][R6.64], RZ ;  /* 0x000000ff0600b986 */ /* 0x0005e8000c101d06 */
[----:B------:R2:W-:Y:S04]  /*2470*/  @!P2 STG.E.128 desc[UR6][R6.64+0x80], RZ ;  /* 0x000080ff0600a986 */ /* 0x0005e8000c101d06 */
[----:B------:R2:W-:Y:S04]  /*2480*/  @!P1 STG.E.128 desc[UR6][R6.64+0x100], RZ ;  /* 0x000100ff06009986 */ /* 0x0005e8000c101d06 */
[----:B------:R2:W-:Y:S02]  /*2490*/  @!P0 STG.E.128 desc[UR6][R6.64+0x180], RZ ;  /* 0x000180ff06008986 */ /* 0x0005e4000c101d06 */
.L_x_221:
[----:B------:R-:W-:Y:S05]  /*24a0*/  BSYNC B0 ;  /* 0x0000000000007941 */ /* 0x000fea0003800000 */
.L_x_220:
[----:B------:R-:W-:Y:S01]  /*24b0*/  UIMAD UR5, UR20, UR10, URZ ;  /* 0x0000000a140572a4 */ /* 0x000fe2000f8e023f */
[----:B-12---:R-:W-:Y:S01]  /*24c0*/  IMAD.U32 R6, RZ, RZ, UR10 ;  /* 0x0000000aff067e24 */ /* 0x006fe2000f8e00ff */
[----:B------:R-:W-:Y:S01]  /*24d0*/  USHF.R.S32.HI UR12, URZ, 0x1f, UR58 ;  /* 0x0000001f3f0c7899 */ /* 0x000fe2000801143a */
[----:B------:R-:W-:Y:S01]  /*24e0*/  BSSY B0, `(.L_x_222) ;  /* 0x000001f000007945 */ /* 0x000fe20003800000 */
[----:B------:R-:W-:Y:S01]  /*24f0*/  UIMAD UR5, UR33, UR11, UR5 ;  /* 0x0000000b210572a4 */ /* 0x000fe2000f8e0205 */
[----:B------:R-:W-:Y:S01]  /*2500*/  IMAD.WIDE.U32 R6, R6, UR33, R228 ;  /* 0x0000002106067c25 */ /* 0x000fe2000f8e00e4 */
[----:B------:R-:W-:-:S04]  /*2510*/  ULDC.64 UR8, c[0x0][0x470] ;  /* 0x00011c0000087ab9 */ /* 0x000fc80000000a00 */
[----:B------:R-:W-:Y:S01]  /*2520*/  IMAD.U32 R5, RZ, RZ, UR5 ;  /* 0x00000005ff057e24 */ /* 0x000fe2000f8e00ff */
[----:B------:R-:W-:Y:S01]  /*2530*/  IADD3 R8, P0, R6, UR16, RZ ;  /* 0x0000001006087c10 */ /* 0x000fe2000ff1e0ff */
[----:B------:R-:W-:-:S03]  /*2540*/  UIMAD UR5, UR12, UR8, URZ ;  /* 0x000000080c0572a4 */ /* 0x000fc6000f8e023f */
[----:B------:R-:W-:Y:S01]  /*2550*/  IADD3.X R9, R7, UR18, R5, P0, !PT ;  /* 0x0000001207097c10 */ /* 0x000fe200087fe405 */
[----:B------:R-:W-:Y:S01]  /*2560*/  UIMAD UR9, UR58, UR9, UR5 ;  /* 0x000000093a0972a4 */ /* 0x000fe2000f8e0205 */
[----:B------:R-:W-:-:S05]  /*2570*/  MOV R5, UR8 ;  /* 0x0000000800057c02 */ /* 0x000fca0008000f00 */
[----:B------:R-:W-:-:S05]  /*2580*/  IMAD.WIDE.U32 R8, R5, UR58, R8 ;  /* 0x0000003a05087c25 */ /* 0x000fca000f8e0008 */
[----:B------:R-:W-:Y:S01]  /*2590*/  IADD3 R5, R9, UR9, RZ ;  /* 0x0000000909057c10 */ /* 0x000fe2000fffe0ff */
[----:B------:R-:W-:Y:S06]  /*25a0*/  @P5 BRA `(.L_x_223) ;  /* 0x0000000000485947 */ /* 0x000fec0003800000 */
[----:B------:R-:W-:Y:S01]  /*25b0*/  IMAD.MOV.U32 R6, RZ, RZ, R8 ;  /* 0x000000ffff067224 */ /* 0x000fe200078e0008 */
[----:B------:R-:W-:Y:S01]  /*25c0*/  ULDC UR5, c[0x0][0x2d0] ;  /* 0x0000b40000057ab9 */ /* 0x000fe20000000800 */
[----:B------:R-:W-:Y:S01]  /*25d0*/  IMAD.MOV.U32 R7, RZ, RZ, R5 ;  /* 0x000000ffff077224 */ /* 0x000fe200078e0005 */
[----:B------:R-:W-:Y:S01]  /*25e0*/  ISETP.GE.AND P3, PT, R228, UR5, PT ;  /* 0x00000005e4007c0c */ /* 0x000fe2000bf66270 */
[----:B------:R-:W-:Y:S01]  /*25f0*/  IMAD R12, R27, UR10, RZ ;  /* 0x0000000a1b0c7c24 */ /* 0x000fe2000f8e02ff */
[----:B------:R-:W-:Y:S01]  /*2600*/  ISETP.GE.AND P2, PT, R242, UR5, PT ;  /* 0x00000005f2007c0c */ /* 0x000fe2000bf46270 */
[----:B------:R-:W-:Y:S01]  /*2610*/  IMAD.WIDE.U32 R10, R4, UR10, R6 ;  /* 0x0000000a040a7c25 */ /* 0x000fe2000f8e0006 */
[----:B------:R-:W-:Y:S01]  /*2620*/  ISETP.GE.AND P1, PT, R243, UR5, PT ;  /* 0x00000005f3007c0c */ /* 0x000fe2000bf26270 */
[----:B------:R-:W-:Y:S01]  /*2630*/  ULDC.64 UR8, c[0x0][0x3f8] ;  /* 0x0000fe0000087ab9 */ /* 0x000fe20000000a00 */
[----:B------:R-:W-:Y:S01]  /*2640*/  ISETP.GE.AND P0, PT, R244, UR5, PT ;  /* 0x00000005f4007c0c */ /* 0x000fe2000bf06270 */
[----:B------:R-:W-:-:S04]  /*2650*/  IMAD R6, R4, UR11, R12 ;  /* 0x0000000b04067c24 */ /* 0x000fc8000f8e020c */
[----:B------:R-:W-:Y:S01]  /*2660*/  IMAD.IADD R7, R11, 0x1, R6 ;  /* 0x000000010b077824 */ /* 0x000fe200078e0206 */
[----:B------:R-:W-:-:S04]  /*2670*/  LEA R6, P5, R10, UR8, 0x1 ;  /* 0x000000080a067c11 */ /* 0x000fc8000f8a08ff */
[----:B------:R-:W-:-:S05]  /*2680*/  LEA.HI.X R7, R10, UR9, R7, 0x1, P5 ;  /* 0x000000090a077c11 */ /* 0x000fca000a8f0c07 */
[----:B------:R1:W-:Y:S04]  /*2690*/  @!P3 STG.E.128 desc[UR6][R6.64], RZ ;  /* 0x000000ff0600b986 */ /* 0x0003e8000c101d06 */
[----:B------:R1:W-:Y:S04]  /*26a0*/  @!P2 STG.E.128 desc[UR6][R6.64+0x80], RZ ;  /* 0x000080ff0600a986 */ /* 0x0003e8000c101d06 */
[----:B------:R1:W-:Y:S04]  /*26b0*/  @!P1 STG.E.128 desc[UR6][R6.64+0x100], RZ ;  /* 0x000100ff06009986 */ /* 0x0003e8000c101d06 */
[----:B------:R1:W-:Y:S02]  /*26c0*/  @!P0 STG.E.128 desc[UR6][R6.64+0x180], RZ ;  /* 0x000180ff06008986 */ /* 0x0003e4000c101d06 */
.L_x_223:
[----:B------:R-:W-:Y:S05]  /*26d0*/  BSYNC B0 ;  /* 0x0000000000007941 */ /* 0x000fea0003800000 */
.L_x_222:
[----:B------:R-:W-:Y:S05]  /*26e0*/  @P4 BRA `(.L_x_224) ;  /* 0x00000078007c4947 */ /* 0x000fea0003800000 */
[----:B------:R-:W-:Y:S01]  /*26f0*/  IADD3 R4, P0, R4, 0x20, RZ ;  /* 0x0000002004047810 */ /* 0x000fe20007f1e0ff */
[----:B-1----:R-:W-:Y:S01]  /*2700*/  IMAD.MOV.U32 R7, RZ, RZ, R5 ;  /* 0x000000ffff077224 */ /* 0x002fe200078e0005 */
[----:B------:R-:W-:Y:S01]  /*2710*/  ULDC UR5, c[0x0][0x2d0] ;  /* 0x0000b40000057ab9 */ /* 0x000fe20000000800 */
[----:B------:R-:W-:Y:S01]  /*2720*/  ULDC.64 UR8, c[0x0][0x3f8] ;  /* 0x0000fe0000087ab9 */ /* 0x000fe20000000a00 */
[----:B------:R-:W-:Y:S01]  /*2730*/  ISETP.GE.AND P1, PT, R242, UR5, PT ;  /* 0x00000005f2007c0c */ /* 0x000fe2000bf26270 */
[----:B------:R-:W-:Y:S01]  /*2740*/  IMAD.X R6, RZ, RZ, R27, P0 ;  /* 0x000000ffff067224 */ /* 0x000fe200000e061b */
[----:B------:R-:W-:Y:S02]  /*2750*/  ISETP.GE.AND P2, PT, R228, UR5, PT ;  /* 0x00000005e4007c0c */ /* 0x000fe4000bf46270 */
[----:B------:R-:W-:Y:S01]  /*2760*/  ISETP.GE.AND P0, PT, R243, UR5, PT ;  /* 0x00000005f3007c0c */ /* 0x000fe2000bf06270 */
[----:B------:R-:W-:Y:S02]  /*2770*/  IMAD R9, R6, UR10, RZ ;  /* 0x0000000a06097c24 */ /* 0x000fe4000f8e02ff */
[----:B------:R-:W-:-:S02]  /*2780*/  IMAD.MOV.U32 R6, RZ, RZ, R8 ;  /* 0x000000ffff067224 */ /* 0x000fc400078e0008 */
[C---:B------:R-:W-:Y:S02]  /*2790*/  IMAD R5, R4.reuse, UR11, R9 ;  /* 0x0000000b04057c24 */ /* 0x040fe4000f8e0209 */
[----:B------:R-:W-:-:S04]  /*27a0*/  IMAD.WIDE.U32 R6, R4, UR10, R6 ;  /* 0x0000000a04067c25 */ /* 0x000fc8000f8e0006 */
[----:B------:R-:W-:Y:S01]  /*27b0*/  IMAD.IADD R5, R7, 0x1, R5 ;  /* 0x0000000107057824 */ /* 0x000fe200078e0205 */
        /* <DEDUP_REMOVED lines=9> */
.L_x_215:
[----:B------:R-:W-:Y:S01]  /*2850*/  PLOP3.LUT P0, PT, PT, PT, UP4, 0x80, 0x0 ;  /* 0x000000000000781c */ /* 0x000fe20003f0f048 */
[----:B------:R-:W-:Y:S01]  /*2860*/  UIMAD UR13, UR5, -0x40, UR38 ;  /* 0xffffffc0050d78a4 */ /* 0x000fe2000f8e0226 */
[C---:B------:R-:W-:Y:S01]  /*2870*/  VIADD R26, R4.reuse, 0x20 ;  /* 0x00000020041a7836 */ /* 0x040fe20000000000 */
[----:B------:R-:W-:Y:S01]  /*2880*/  USHF.R.S32.HI UR30, URZ, 0x1f, UR33 ;  /* 0x0000001f3f1e7899 */ /* 0x000fe20008011421 */
[----:B------:R-:W-:Y:S09]  /*2890*/  BSSY B0, `(.L_x_225) ;  /* 0x0000031000007945 */ /* 0x000ff20003800000 */
[----:B------:R-:W-:Y:S01]  /*28a0*/  @P0 BAR.SYNC.DEFER_BLOCKING 0x0 ;  /* 0x0000000000000b1d */ /* 0x000fe20000010000 */
[----:B------:R-:W-:-:S02]  /*28b0*/  ISETP.GE.AND P6, PT, R4, UR13, PT ;  /* 0x0000000d04007c0c */ /* 0x000fc4000bfc6270 */
[----:B------:R-:W-:-:S11]  /*28c0*/  ISETP.GE.AND P5, PT, R26, UR13, PT ;  /* 0x0000000d1a007c0c */ /* 0x000fd6000bfa6270 */
[----:B------:R1:W-:Y:S04]  /*28d0*/  @P6 STS.128 [R226+0x8000], RZ ;  /* 0x008000ffe2006388 */ /* 0x0003e80000000c00 */
[----:B------:R1:W-:Y:S04]  /*28e0*/  @P6 STS.128 [R226+0xa000], RZ ;  /* 0x00a000ffe2006388 */ /* 0x0003e80000000c00 */
[----:B------:R1:W-:Y:S04]  /*28f0*/  @P6 STS.128 [R226+0xc000], RZ ;  /* 0x00c000ffe2006388 */ /* 0x0003e80000000c00 */
[----:B------:R1:W-:Y:S01]  /*2900*/  @P6 STS.128 [R226+0xe000], RZ ;  /* 0x00e000ffe2006388 */ /* 0x0003e20000000c00 */
[----:B------:R-:W-:Y:S05]  /*2910*/  @P6 BRA `(.L_x_226) ;  /* 0x0000000000a06947 */ /* 0x000fea0003800000 */
[----:B------:R-:W2:Y:S01]  /*2920*/  LDC.64 R28, c[0x0][0x3e0] ;  /* 0x0000f800ff1c7b82 */ /* 0x000ea20000000a00 */
[----:B------:R-:W-:Y:S01]  /*2930*/  IMAD R14, R14, R6, RZ ;  /* 0x000000060e0e7224 */ /* 0x000fe200078e02ff */
[----:B------:R-:W-:Y:S01]  /*2940*/  UMOV UR36, UR18 ;  /* 0x0000001200247c82 */ /* 0x000fe20008000000 */
[----:B------:R-:W-:Y:S02]  /*2950*/  UMOV UR37, UR41 ;  /* 0x0000002900257c82 */ /* 0x000fe40008000000 */
[-C--:B------:R-:W-:Y:S02]  /*2960*/  IMAD R14, R7, R16.reuse, R14 ;  /* 0x00000010070e7224 */ /* 0x080fe400078e020e */
[----:B------:R-:W-:Y:S01]  /*2970*/  IMAD.WIDE.U32 R8, R6, R16, UR36 ;  /* 0x0000002406087e25 */ /* 0x000fe2000f8e0010 */
[----:B------:R-:W-:Y:S02]  /*2980*/  ULDC UR36, c[0x0][0x2d0] ;  /* 0x0000b40000247ab9 */ /* 0x000fe40000000800 */
[----:B------:R-:W-:Y:S01]  /*2990*/  ISETP.GE.AND P4, PT, R228, UR36, PT ;  /* 0x00000024e4007c0c */ /* 0x000fe2000bf86270 */
[----:B------:R-:W-:Y:S01]  /*29a0*/  IMAD.IADD R9, R9, 0x1, R14 ;  /* 0x0000000109097824 */ /* 0x000fe200078e020e */
[----:B------:R-:W-:-:S02]  /*29b0*/  ISETP.GE.AND P3, PT, R242, UR36, PT ;  /* 0x00000024f2007c0c */ /* 0x000fc4000bf66270 */
[----:B------:R-:W-:Y:S01]  /*29c0*/  ISETP.GE.AND P2, PT, R243, UR36, PT ;  /* 0x00000024f3007c0c */ /* 0x000fe2000bf46270 */
[----:B------:R-:W-:Y:S01]  /*29d0*/  IMAD.WIDE.U32 R14, R15, UR58, R8 ;  /* 0x0000003a0f0e7c25 */ /* 0x000fe2000f8e0008 */
[----:B------:R-:W-:-:S03]  /*29e0*/  ISETP.GE.AND P1, PT, R244, UR36, PT ;  /* 0x00000024f4007c0c */ /* 0x000fc6000bf26270 */
[----:B------:R-:W-:-:S04]  /*29f0*/  VIADD R5, R15, UR28 ;  /* 0x0000001c0f057c36 */ /* 0x000fc80008000000 */
[----:B------:R-:W-:Y:S01]  /*2a00*/  @!P4 MOV R15, R233 ;  /* 0x000000e9000fc202 */ /* 0x000fe20000000f00 */
[----:B--2---:R-:W-:Y:S01]  /*2a10*/  IMAD.WIDE R8, R228, 0x2, R28 ;  /* 0x00000002e4087825 */ /* 0x004fe200078e021c */
[----:B------:R2:W-:Y:S02]  /*2a20*/  @P4 STS.128 [R226+0x8000], RZ ;  /* 0x008000ffe2004388 */ /* 0x0005e40000000c00 */
[----:B------:R-:W-:-:S04]  /*2a30*/  LEA R8, P0, R14, R8, 0x1 ;  /* 0x000000080e087211 */ /* 0x000fc800078008ff */
[----:B------:R-:W-:Y:S02]  /*2a40*/  LEA.HI.X R9, R14, R9, R5, 0x1, P0 ;  /* 0x000000090e097211 */ /* 0x000fe400000f0c05 */
        /* <DEDUP_REMOVED lines=21> */
.L_x_226:
[----:B------:R-:W-:Y:S05]  /*2ba0*/  BSYNC B0 ;  /* 0x0000000000007941 */ /* 0x000fea0003800000 */
.L_x_225:
[----:B------:R4:W-:Y:S01]  /*2bb0*/  @P5 STS.128 [R226+0x9000], RZ ;  /* 0x009000ffe2005388 */ /* 0x0009e20000000c00 */
[----:B------:R-:W-:Y:S01]  /*2bc0*/  BSSY B0, `(.L_x_227) ;  /* 0x000002c000007945 */ /* 0x000fe20003800000 */
[----:B------:R-:W-:Y:S02]  /*2bd0*/  MOV R23, UR14 ;  /* 0x0000000e00177c02 */ /* 0x000fe40008000f00 */
[----:B------:R4:W-:Y:S04]  /*2be0*/  @P5 STS.128 [R226+0xb000], RZ ;  /* 0x00b000ffe2005388 */ /* 0x0009e80000000c00 */
[----:B------:R4:W-:Y:S04]  /*2bf0*/  @P5 STS.128 [R226+0xd000], RZ ;  /* 0x00d000ffe2005388 */ /* 0x0009e80000000c00 */
[----:B------:R4:W-:Y:S01]  /*2c00*/  @P5 STS.128 [R226+0xf000], RZ ;  /* 0x00f000ffe2005388 */ /* 0x0009e20000000c00 */
[----:B------:R-:W-:Y:S05]  /*2c10*/  @P5 BRA `(.L_x_228) ;  /* 0x0000000000985947 */ /* 0x000fea0003800000 */
[----:B------:R-:W-:Y:S01]  /*2c20*/  ULDC UR18, c[0x0][0x2d0] ;  /* 0x0000b40000127ab9 */ /* 0x000fe20000000800 */
[----:B--2---:R-:W-:Y:S01]  /*2c30*/  IMAD.WIDE.U32 R14, R6, 0x20, RZ ;  /* 0x00000020060e7825 */ /* 0x004fe200078e00ff */
[----:B------:R-:W-:Y:S02]  /*2c40*/  ISETP.GE.AND P3, PT, R242, UR18, PT ;  /* 0x00000012f2007c0c */ /* 0x000fe4000bf66270 */
[----:B------:R-:W-:Y:S02]  /*2c50*/  ISETP.GE.AND P4, PT, R228, UR18, PT ;  /* 0x00000012e4007c0c */ /* 0x000fe4000bf86270 */
[----:B------:R-:W-:Y:S01]  /*2c60*/  IADD3 R5, P0, R10, R14, RZ ;  /* 0x0000000e0a057210 */ /* 0x000fe20007f1e0ff */
[----:B------:R-:W-:Y:S01]  /*2c70*/  IMAD.SHL.U32 R14, R7, 0x20, RZ ;  /* 0x00000020070e7824 */ /* 0x000fe200078e00ff */
[----:B------:R-:W-:-:S04]  /*2c80*/  ISETP.GE.AND P2, PT, R243, UR18, PT ;  /* 0x00000012f3007c0c */ /* 0x000fc8000bf46270 */
[----:B------:R-:W-:-:S03]  /*2c90*/  IADD3.X R14, R17, R15, R14, P0, !PT ;  /* 0x0000000f110e7210 */ /* 0x000fc600007fe40e */
[C---:B---3--:R-:W-:Y:S02]  /*2ca0*/  @!P3 LEA R8, P0, R5.reuse, UR22, 0x1 ;  /* 0x000000160508bc11 */ /* 0x048fe4000f8008ff */
[----:B------:R-:W-:Y:S01]  /*2cb0*/  @!P4 LEA R10, P1, R6, R231, 0x6 ;  /* 0x000000e7060ac211 */ /* 0x000fe200078230ff */
[----:B------:R2:W-:Y:S01]  /*2cc0*/  @P4 STS.128 [R226+0x9000], RZ ;  /* 0x009000ffe2004388 */ /* 0x0005e20000000c00 */
[C---:B------:R-:W-:Y:S02]  /*2cd0*/  @!P3 LEA.HI.X R9, R5.reuse, UR23, R14, 0x1, P0 ;  /* 0x000000170509bc11 */ /* 0x040fe400080f0c0e */
[----:B------:R-:W-:Y:S02]  /*2ce0*/  ISETP.GE.AND P0, PT, R244, UR18, PT ;  /* 0x00000012f4007c0c */ /* 0x000fe4000bf06270 */
[----:B------:R-:W-:Y:S02]  /*2cf0*/  @!P4 LEA.HI.X R11, R6, R233, R7, 0x6, P1 ;  /* 0x000000e9060bc211 */ /* 0x000fe400008f3407 */
[----:B------:R-:W-:-:S03]  /*2d00*/  @!P2 LEA R6, P1, R5, UR22, 0x1 ;  /* 0x000000160506ac11 */ /* 0x000fc6000f8208ff */
[----:B------:R-:W-:Y:S01]  /*2d10*/  @!PT LDS RZ, [RZ] ;  /* 0x00000000fffff984 */ /* 0x000fe20000000800 */
[----:B------:R-:W-:Y:S01]  /*2d20*/  @!PT LDS RZ, [RZ] ;  /* 0x00000000fffff984 */ /* 0x000fe20000000800 */
[----:B------:R-:W-:Y:S01]  /*2d30*/  @!PT LDS RZ, [RZ] ;  /* 0x00000000fffff984 */ /* 0x000fe20000000800 */
[----:B------:R2:W-:Y:S01]  /*2d40*/  @!P4 LDGSTS.E.BYPASS.LTC128B.128 [R226+0x9000], desc[UR6][R10.64] ;  /* 0x090000000ae2cfae */ /* 0x0005e2000b901d46 */
[----:B------:R-:W-:-:S03]  /*2d50*/  @!P2 LEA.HI.X R7, R5, UR23, R14, 0x1, P1 ;  /* 0x000000170507ac11 */ /* 0x000fc600088f0c0e */
        /* <DEDUP_REMOVED lines=12> */
[----:B--2---:R-:W-:-:S04]  /*2e20*/  LEA R6, P0, R5, UR22, 0x1 ;  /* 0x0000001605067c11 */ /* 0x004fc8000f8008ff */
[----:B------:R-:W-:-:S05]  /*2e30*/  LEA.HI.X R7, R5, UR23, R14, 0x1, P0 ;  /* 0x0000001705077c11 */ /* 0x000fca00080f0c0e */
[----:B------:R-:W-:Y:S01]  /*2e40*/  @!PT LDS RZ, [RZ] ;  /* 0x00000000fffff984 */ /* 0x000fe20000000800 */
[----:B------:R-:W-:Y:S01]  /*2e50*/  @!PT LDS RZ, [RZ] ;  /* 0x00000000fffff984 */ /* 0x000fe20000000800 */
[----:B------:R-:W-:Y:S01]  /*2e60*/  @!PT LDS RZ, [RZ] ;  /* 0x00000000fffff984 */ /* 0x000fe20000000800 */
[----:B------:R2:W-:Y:S04]  /*2e70*/  LDGSTS.E.BYPASS.LTC128B.128 [R226+0xf000], desc[UR6][R6.64+0x180] ;  /* 0x0f00018006e27fae */ /* 0x0005e8000b901d46 */
.L_x_228:
[----:B------:R-:W-:Y:S05]  /*2e80*/  BSYNC B0 ;  /* 0x0000000000007941 */ /* 0x000fea0003800000 */
.L_x_227:
[----:B------:R1:W-:Y:S01]  /*2e90*/  @P6 STS.128 [R226], RZ ;  /* 0x000000ffe2006388 */ /* 0x0003e20000000c00 */
[----:B------:R-:W-:Y:S03]  /*2ea0*/  BSSY B0, `(.L_x_229) ;  /* 0x000002b000007945 */ /* 0x000fe60003800000 */
[----:B------:R1:W-:Y:S04]  /*2eb0*/  @P6 STS.128 [R226+0x2000], RZ ;  /* 0x002000ffe2006388 */ /* 0x0003e80000000c00 */
[----:B------:R1:W-:Y:S04]  /*2ec0*/  @P6 STS.128 [R226+0x4000], RZ ;  /* 0x004000ffe2006388 */ /* 0x0003e80000000c00 */
[----:B------:R1:W-:Y:S01]  /*2ed0*/  @P6 STS.128 [R226+0x6000], RZ ;  /* 0x006000ffe2006388 */ /* 0x0003e20000000c00 */
[----:B------:R-:W-:Y:S05]  /*2ee0*/  @P6 BRA `(.L_x_230) ;  /* 0x0000000000986947 */ /* 0x000fea0003800000 */
[----:B--2---:R-:W2:Y:S01]  /*2ef0*/  LDC.64 R10, c[0x0][0x210] ;  /* 0x00008400ff0a7b82 */ /* 0x004ea20000000a00 */
[----:B------:R-:W-:Y:S01]  /*2f00*/  IMAD.U32 R6, RZ, RZ, UR46 ;  /* 0x0000002eff067e24 */ /* 0x000fe2000f8e00ff */
[----:B------:R-:W-:Y:S01]  /*2f10*/  ULDC UR18, c[0x0][0x2d0] ;  /* 0x0000b40000127ab9 */ /* 0x000fe20000000800 */
[----:B------:R-:W-:Y:S01]  /*2f20*/  IMAD.U32 R7, RZ, RZ, UR40 ;  /* 0x00000028ff077e24 */ /* 0x000fe2000f8e00ff */
[----:B------:R-:W-:Y:S02]  /*2f30*/  ISETP.GE.AND P3, PT, R228, UR18, PT ;  /* 0x00000012e4007c0c */ /* 0x000fe4000bf66270 */
[----:B------:R-:W-:Y:S01]  /*2f40*/  ISETP.GE.AND P2, PT, R242, UR18, PT ;  /* 0x00000012f2007c0c */ /* 0x000fe2000bf46270 */
[----:B------:R-:W-:Y:S01]  /*2f50*/  IMAD.WIDE.U32 R6, R16, UR26, R6 ;  /* 0x0000001a10067c25 */ /* 0x000fe2000f8e0006 */
[----:B------:R-:W-:Y:S02]  /*2f60*/  ISETP.GE.AND P1, PT, R243, UR18, PT ;  /* 0x00000012f3007c0c */ /* 0x000fe4000bf26270 */
[----:B------:R-:W-:-:S02]  /*2f70*/  ISETP.GE.AND P0, PT, R244, UR18, PT ;  /* 0x00000012f4007c0c */ /* 0x000fc4000bf06270 */
[----:B------:R-:W-:-:S03]  /*2f80*/  IADD3 R7, R20, R7, RZ ;  /* 0x0000000714077210 */ /* 0x000fc60007ffe0ff */
[----:B---3--:R-:W-:Y:S02]  /*2f90*/  IMAD.WIDE.U32 R8, R19, UR58, R6 ;  /* 0x0000003a13087c25 */ /* 0x008fe4000f8e0006 */
[----:B------:R3:W-:Y:S02]  /*2fa0*/  @P3 STS.128 [R226], RZ ;  /* 0x000000ffe2003388 */ /* 0x0007e40000000c00 */
[----:B------:R-:W-:Y:S02]  /*2fb0*/  VIADD R5, R9, UR29 ;  /* 0x0000001d09057c36 */ /* 0x000fe40008000000 */
[----:B------:R-:W-:Y:S02]  /*2fc0*/  @!P3 IMAD.MOV.U32 R9, RZ, RZ, R232 ;  /* 0x000000ffff09b224 */ /* 0x000fe400078e00e8 */
[----:B--2---:R-:W-:-:S03]  /*2fd0*/  IMAD.WIDE R6, R228, 0x2, R10 ;  /* 0x00000002e4067825 */ /* 0x004fc600078e020a */
[----:B------:R-:W-:-:S04]  /*2fe0*/  LEA R6, P4, R8, R6, 0x1 ;  /* 0x0000000608067211 */ /* 0x000fc800078808ff */
[----:B------:R-:W-:Y:S02]  /*2ff0*/  LEA.HI.X R7, R8, R7, R5, 0x1, P4 ;  /* 0x0000000708077211 */ /* 0x000fe400020f0c05 */
        /* <DEDUP_REMOVED lines=21> */
.L_x_230:
[----:B------:R-:W-:Y:S05]  /*3150*/  BSYNC B0 ;  /* 0x0000000000007941 */ /* 0x000fea0003800000 */
.L_x_229:
[----:B------:R1:W-:Y:S01]  /*3160*/  @P5 STS.128 [R226+0x1000], RZ ;  /* 0x001000ffe2005388 */ /* 0x0003e20000000c00 */
[----:B------:R-:W-:Y:S03]  /*3170*/  BSSY B0, `(.L_x_231) ;  /* 0x000002e000007945 */ /* 0x000fe60003800000 */
[----:B------:R1:W-:Y:S04]  /*3180*/  @P5 STS.128 [R226+0x3000], RZ ;  /* 0x003000ffe2005388 */ /* 0x0003e80000000c00 */
[----:B------:R1:W-:Y:S04]  /*3190*/  @P5 STS.128 [R226+0x5000], RZ ;  /* 0x005000ffe2005388 */ /* 0x0003e80000000c00 */
[----:B------:R1:W-:Y:S01]  /*31a0*/  @P5 STS.128 [R226+0x7000], RZ ;  /* 0x007000ffe2005388 */ /* 0x0003e20000000c00 */
[----:B------:R-:W-:Y:S05]  /*31b0*/  @P5 BRA `(.L_x_232) ;  /* 0x0000000000a45947 */ /* 0x000fea0003800000 */
[----:B------:R-:W-:Y:S01]  /*31c0*/  ULDC UR28, c[0x0][0x2d0] ;  /* 0x0000b400001c7ab9 */ /* 0x000fe20000000800 */
[----:B------:R-:W-:Y:S01]  /*31d0*/  UIMAD.WIDE.U32 UR22, UR26, 0x20, URZ ;  /* 0x000000201a1678a5 */ /* 0x000fe2000f8e003f */
[----:B------:R-:W-:Y:S01]  /*31e0*/  ISETP.GE.AND P4, PT, R228, UR28, PT ;  /* 0x0000001ce4007c0c */ /* 0x000fe2000bf86270 */
[----:B------:R-:W-:Y:S01]  /*31f0*/  USHF.L.U32 UR18, UR27, 0x5, URZ ;  /* 0x000000051b127899 */ /* 0x000fe2000800063f */
[----:B------:R-:W-:Y:S01]  /*3200*/  ISETP.GE.AND P3, PT, R242, UR28, PT ;  /* 0x0000001cf2007c0c */ /* 0x000fe2000bf66270 */
[----:B--23--:R-:W-:Y:S01]  /*3210*/  IMAD.U32 R8, RZ, RZ, UR26 ;  /* 0x0000001aff087e24 */ /* 0x00cfe2000f8e00ff */
[----:B------:R-:W-:Y:S01]  /*3220*/  ISETP.GE.AND P2, PT, R243, UR28, PT ;  /* 0x0000001cf3007c0c */ /* 0x000fe2000bf46270 */
[----:B------:R-:W-:Y:S01]  /*3230*/  IMAD.U32 R7, RZ, RZ, UR27 ;  /* 0x0000001bff077e24 */ /* 0x000fe2000f8e00ff */
[----:B------:R-:W-:Y:S01]  /*3240*/  IADD3 R5, P1, R12, UR22, RZ ;  /* 0x000000160c057c10 */ /* 0x000fe2000ff3e0ff */
[----:B------:R-:W-:-:S05]  /*3250*/  IMAD.U32 R6, RZ, RZ, UR18 ;  /* 0x00000012ff067e24 */ /* 0x000fca000f8e00ff */
[----:B------:R-:W-:Y:S01]  /*3260*/  IADD3.X R6, R21, UR23, R6, P1, !PT ;  /* 0x0000001715067c10 */ /* 0x000fe20008ffe406 */
[----:B------:R2:W-:Y:S01]  /*3270*/  @P4 STS.128 [R226+0x1000], RZ ;  /* 0x001000ffe2004388 */ /* 0x0005e20000000c00 */
[C---:B------:R-:W-:Y:S02]  /*3280*/  @!P4 LEA R12, P0, R8.reuse, R230, 0x6 ;  /* 0x000000e6080cc211 */ /* 0x040fe400078030ff */
[C---:B------:R-:W-:Y:S02]  /*3290*/  @!P3 LEA R10, P5, R5.reuse, UR24, 0x1 ;  /* 0x00000018050abc11 */ /* 0x040fe4000f8a08ff */
[----:B------:R-:W-:Y:S02]  /*32a0*/  @!P4 LEA.HI.X R13, R8, R232, R7, 0x6, P0 ;  /* 0x000000e8080dc211 */ /* 0x000fe400000f3407 */
[----:B------:R-:W-:Y:S02]  /*32b0*/  ISETP.GE.AND P0, PT, R244, UR28, PT ;  /* 0x0000001cf4007c0c */ /* 0x000fe4000bf06270 */
[C---:B------:R-:W-:Y:S01]  /*32c0*/  @!P2 LEA R8, P1, R5.reuse, UR24, 0x1 ;  /* 0x000000180508ac11 */ /* 0x040fe2000f8208ff */
[----:B------:R-:W-:Y:S01]  /*32d0*/  @!PT LDS RZ, [RZ] ;  /* 0x00000000fffff984 */ /* 0x000fe20000000800 */
[----:B------:R-:W-:Y:S01]  /*32e0*/  @!PT LDS RZ, [RZ] ;  /* 0x00000000fffff984 */ /* 0x000fe20000000800 */
[----:B------:R-:W-:Y:S01]  /*32f0*/  @!PT LDS RZ, [RZ] ;  /* 0x00000000fffff984 */ /* 0x000fe20000000800 */
[----:B------:R2:W-:Y:S01]  /*3300*/  @!P4 LDGSTS.E.BYPASS.LTC128B.128 [R226+0x1000], desc[UR6][R12.64] ;  /* 0x010000000ce2cfae */ /* 0x0005e2000b901d46 */
[----:B------:R-:W-:-:S02]  /*3310*/  @!P3 LEA.HI.X R11, R5, UR25, R6, 0x1, P5 ;  /* 0x00000019050bbc11 */ /* 0x000fc4000a8f0c06 */
[----:B------:R-:W-:Y:S01]  /*3320*/  @!P2 LEA.HI.X R9, R5, UR25, R6, 0x1, P1 ;  /* 0x000000190509ac11 */ /* 0x000fe200088f0c06 */
        /* <DEDUP_REMOVED lines=18> */
.L_x_232:
[----:B------:R-:W-:Y:S05]  /*3450*/  BSYNC B0 ;  /* 0x0000000000007941 */ /* 0x000fea0003800000 */
.L_x_231:
[----:B------:R-:W-:Y:S01]  /*3460*/  UIADD3 UR18, -UR33, UR8, URZ ;  /* 0x0000000821127290 */ /* 0x000fe2000fffe13f */
[----:B--23--:R-:W-:Y:S01]  /*3470*/  IMAD.WIDE.U32 R6, R23, UR33, R228 ;  /* 0x0000002117067c25 */ /* 0x00cfe2000f8e00e4 */
[----:B------:R-:W-:Y:S01]  /*3480*/  UIMAD UR22, UR30, UR14, URZ ;  /* 0x0000000e1e1672a4 */ /* 0x000fe2000f8e023f */
[----:B------:R-:W-:Y:S01]  /*3490*/  BSSY B0, `(.L_x_233) ;  /* 0x0000042000007945 */ /* 0x000fe20003800000 */
[----:B------:R-:W-:Y:S02]  /*34a0*/  ISETP.GE.AND P6, PT, R250, UR13, PT ;  /* 0x0000000dfa007c0c */ /* 0x000fe4000bfc6270 */
[----:B------:R-:W-:Y:S01]  /*34b0*/  ISETP.GE.AND P4, PT, R4, UR18, PT ;  /* 0x0000001204007c0c */ /* 0x000fe2000bf86270 */
[----:B------:R-:W-:Y:S01]  /*34c0*/  UIMAD UR22, UR33, UR15, UR22 ;  /* 0x0000000f211672a4 */ /* 0x000fe2000f8e0216 */
[----:B------:R-:W-:Y:S02]  /*34d0*/  IADD3 R10, P0, R6, UR31, RZ ;  /* 0x0000001f060a7c10 */ /* 0x000fe4000ff1e0ff */
[----:B------:R-:W-:-:S03]  /*34e0*/  IADD3 R6, R250, 0x8, RZ ;  /* 0x00000008fa067810 */ /* 0x000fc60007ffe0ff */
[----:B------:R-:W-:Y:S01]  /*34f0*/  IMAD.U32 R5, RZ, RZ, UR22 ;  /* 0x00000016ff057e24 */ /* 0x000fe2000f8e00ff */
[----:B------:R-:W-:Y:S01]  /*3500*/  ULDC.64 UR22, c[0x0][0x260] ;  /* 0x0000980000167ab9 */ /* 0x000fe20000000a00 */
[----:B------:R-:W-:-:S03]  /*3510*/  ISETP.GE.AND P5, PT, R6, UR13, PT ;  /* 0x0000000d06007c0c */ /* 0x000fc6000bfa6270 */
[----:B------:R-:W-:Y:S01]  /*3520*/  IADD3.X R11, R7, UR34, R5, P0, !PT ;  /* 0x00000022070b7c10 */ /* 0x000fe200087fe405 */
[----:B------:R2:W-:Y:S01]  /*3530*/  @P4 STS.128 [R226+0x10000], RZ ;  /* 0x010000ffe2004388 */ /* 0x0005e20000000c00 */
[----:B------:R-:W-:-:S03]  /*3540*/  IMAD R5, R25, UR22, RZ ;  /* 0x0000001619057c24 */ /* 0x000fc6000f8e02ff */
[----:B------:R2:W-:Y:S01]  /*3550*/  @P4 STS.128 [R226+0x12000], RZ ;  /* 0x012000ffe2004388 */ /* 0x0005e20000000c00 */
[C---:B------:R-:W-:Y:S02]  /*3560*/  IMAD R16, R18.reuse, UR23, R5 ;  /* 0x0000001712107c24 */ /* 0x040fe4000f8e0205 */
[----:B------:R-:W-:Y:S01]  /*3570*/  IMAD.WIDE.U32 R10, R18, UR22, R10 ;  /* 0x00000016120a7c25 */ /* 0x000fe2000f8e000a */
[----:B------:R2:W-:Y:S03]  /*3580*/  @P4 STS.128 [R226+0x14000], RZ ;  /* 0x014000ffe2004388 */ /* 0x0005e60000000c00 */
[----:B------:R-:W-:Y:S01]  /*3590*/  IMAD.IADD R17, R11, 0x1, R16 ;  /* 0x000000010b117824 */ /* 0x000fe200078e0210 */
[----:B------:R2:W-:Y:S01]  /*35a0*/  @P4 STS.128 [R226+0x16000], RZ ;  /* 0x016000ffe2004388 */ /* 0x0005e20000000c00 */
[----:B------:R-:W-:Y:S05]  /*35b0*/  @P4 BRA `(.L_x_234) ;  /* 0x0000000000bc4947 */ /* 0x000fea0003800000 */
[----:B------:R-:W-:Y:S01]  /*35c0*/  ULDC UR13, c[0x0][0x2d0] ;  /* 0x0000b400000d7ab9 */ /* 0x000fe20000000800 */
[----:B------:R-:W3:Y:S01]  /*35d0*/  LDC.64 R20, c[0x0][0x218] ;  /* 0x00008600ff147b82 */ /* 0x000ee20000000a00 */
[----:B------:R-:W-:Y:S01]  /*35e0*/  ISETP.GE.AND P0, PT, R228, UR13, PT ;  /* 0x0000000de4007c0c */ /* 0x000fe2000bf06270 */
[----:B------:R-:W-:Y:S01]  /*35f0*/  IMAD R5, R24, UR14, RZ ;  /* 0x0000000e18057c24 */ /* 0x000fe2000f8e02ff */
[----:B------:R-:W-:Y:S02]  /*3600*/  MOV R6, UR31 ;  /* 0x0000001f00067c02 */ /* 0x000fe40008000f00 */
[----:B------:R-:W-:Y:S01]  /*3610*/  MOV R7, UR34 ;  /* 0x0000002200077c02 */ /* 0x000fe20008000f00 */
[----:B------:R-:W-:Y:S01]  /*3620*/  IMAD R12, R22, UR15, R5 ;  /* 0x0000000f160c7c24 */ /* 0x000fe2000f8e0205 */
[----:B------:R-:W-:Y:S01]  /*3630*/  ISETP.GE.AND P2, PT, R242, UR13, PT ;  /* 0x0000000df2007c0c */ /* 0x000fe2000bf46270 */
[----:B------:R-:W-:-:S06]  /*3640*/  IMAD.WIDE.U32 R6, R22, UR14, R6 ;  /* 0x0000000e16067c25 */ /* 0x000fcc000f8e0006 */
[----:B------:R-:W5:Y:S01]  /*3650*/  @!P0 LDC.64 R14, c[0x0][0x218] ;  /* 0x00008600ff0e8b82 */ /* 0x000f620000000a00 */
[----:B------:R-:W-:Y:S01]  /*3660*/  @!P0 MOV R9, R17 ;  /* 0x0000001100098202 */ /* 0x000fe20000000f00 */
[----:B------:R-:W-:Y:S01]  /*3670*/  @!P0 IMAD R5, R27, UR14, RZ ;  /* 0x0000000e1b058c24 */ /* 0x000fe2000f8e02ff */
[----:B------:R1:W-:Y:S01]  /*3680*/  @P0 STS.128 [R226+0x10000], RZ ;  /* 0x010000ffe2000388 */ /* 0x0003e20000000c00 */
[----:B------:R-:W-:Y:S02]  /*3690*/  @!P0 IMAD.MOV.U32 R8, RZ, RZ, R10 ;  /* 0x000000ffff088224 */ /* 0x000fe400078e000a */
[C---:B------:R-:W-:Y:S02]  /*36a0*/  @!P0 IMAD R5, R4.reuse, UR15, R5 ;  /* 0x0000000f04058c24 */ /* 0x040fe4000f8e0205 */
[----:B------:R-:W-:-:S04]  /*36b0*/  @!P0 IMAD.WIDE.U32 R8, R4, UR14, R8 ;  /* 0x0000000e04088c25 */ /* 0x000fc8000f8e0008 */
[----:B------:R-:W-:Y:S01]  /*36c0*/  IMAD.IADD R7, R7, 0x1, R12 ;  /* 0x0000000107077824 */ /* 0x000fe200078e020c */
[----:B------:R-:W-:Y:S01]  /*36d0*/  @!P0 IADD3 R5, R9, R5, RZ ;  /* 0x0000000509058210 */ /* 0x000fe20007ffe0ff */
[----:B---3--:R-:W-:Y:S01]  /*36e0*/  IMAD.WIDE R12, R228, 0x2, R20 ;  /* 0x00000002e40c7825 */ /* 0x008fe200078e0214 */
[----:B-----5:R-:W-:-:S04]  /*36f0*/  @!P0 LEA R14, P1, R8, R14, 0x1 ;  /* 0x0000000e080e8211 */ /* 0x020fc800078208ff */
[----:B------:R-:W-:Y:S01]  /*3700*/  @!P0 LEA.HI.X R15, R8, R15, R5, 0x1, P1 ;  /* 0x0000000f080f8211 */ /* 0x000fe200008f0c05 */
[----:B------:R-:W-:Y:S01]  /*3710*/  IMAD.WIDE.U32 R8, R18, UR22, R6 ;  /* 0x0000001612087c25 */ /* 0x000fe2000f8e0006 */
[----:B------:R-:W-:-:S03]  /*3720*/  ISETP.GE.AND P1, PT, R243, UR13, PT ;  /* 0x0000000df3007c0c */ /* 0x000fc6000bf26270 */
[----:B------:R-:W-:Y:S01]  /*3730*/  @!PT LDS RZ, [RZ] ;  /* 0x00000000fffff984 */ /* 0x000fe20000000800 */
[----:B------:R-:W-:Y:S01]  /*3740*/  @!PT LDS RZ, [RZ] ;  /* 0x00000000fffff984 */ /* 0x000fe20000000800 */
[----:B------:R-:W-:Y:S01]  /*3750*/  @!PT LDS RZ, [RZ] ;  /* 0x00000000fffff984 */ /* 0x000fe20000000800 */
[----:B------:R1:W-:Y:S01]  /*3760*/  @!P0 LDGSTS.E.BYPASS.LTC128B.128 [R226+0x10000], desc[UR6][R14.64] ;  /* 0x100000000ee28fae */ /* 0x0003e2000b901d46 */
[----:B------:R-:W-:Y:S01]  /*3770*/  ISETP.GE.AND P0, PT, R244, UR13, PT ;  /* 0x0000000df4007c0c */ /* 0x000fe2000bf06270 */
[----:B------:R-:W-:Y:S01]  /*3780*/  IMAD.IADD R5, R16, 0x1, R9 ;  /* 0x0000000110057824 */ /* 0x000fe200078e0209 */
[C---:B------:R-:W-:Y:S01]  /*3790*/  LEA R6, P3, R8.reuse, R12, 0x1 ;  /* 0x0000000c08067211 */ /* 0x040fe200078608ff */
[----:B------:R1:W-:Y:S03]  /*37a0*/  @P2 STS.128 [R226+0x12000], RZ ;  /* 0x012000ffe2002388 */ /* 0x0003e60000000c00 */
[----:B------:R-:W-:-:S05]  /*37b0*/  LEA.HI.X R7, R8, R13, R5, 0x1, P3 ;  /* 0x0000000d08077211 */ /* 0x000fca00018f0c05 */
        /* <DEDUP_REMOVED lines=15> */
.L_x_234:
[----:B------:R-:W-:Y:S05]  /*38b0*/  BSYNC B0 ;  /* 0x0000000000007941 */ /* 0x000fea0003800000 */
.L_x_233:
[----:B------:R-:W-:Y:S01]  /*38c0*/  ISETP.GE.AND P3, PT, R26, UR18, PT ;  /* 0x000000121a007c0c */ /* 0x000fe2000bf66270 */
[----:B------:R-:W-:Y:S01]  /*38d0*/  BSSY B0, `(.L_x_235) ;  /* 0x000003a000007945 */ /* 0x000fe20003800000 */
[----:B------:R-:W-:-:S11]  /*38e0*/  MOV R19, UR20 ;  /* 0x0000001400137c02 */ /* 0x000fd60008000f00 */
[----:B------:R1:W-:Y:S04]  /*38f0*/  @P3 STS.128 [R226+0x11000], RZ ;  /* 0x011000ffe2003388 */ /* 0x0003e80000000c00 */
[----:B------:R1:W-:Y:S04]  /*3900*/  @P3 STS.128 [R226+0x13000], RZ ;  /* 0x013000ffe2003388 */ /* 0x0003e80000000c00 */
[----:B------:R1:W-:Y:S04]  /*3910*/  @P3 STS.128 [R226+0x15000], RZ ;  /* 0x015000ffe2003388 */ /* 0x0003e80000000c00 */
[----:B------:R1:W-:Y:S01]  /*3920*/  @P3 STS.128 [R226+0x17000], RZ ;  /* 0x017000ffe2003388 */ /* 0x0003e20000000c00 */
[----:B------:R-:W-:Y:S05]  /*3930*/  @P3 BRA `(.L_x_236) ;  /* 0x0000000000cc3947 */ /* 0x000fea0003800000 */
[----:B------:R-:W-:Y:S01]  /*3940*/  ULDC UR13, c[0x0][0x2d0] ;  /* 0x0000b400000d7ab9 */ /* 0x000fe20000000800 */
[----:B------:R-:W5:Y:S01]  /*3950*/  LDC.64 R20, c[0x0][0x218] ;  /* 0x00008600ff147b82 */ /* 0x000f620000000a00 */
[----:B------:R-:W-:Y:S01]  /*3960*/  ISETP.GE.AND P0, PT, R228, UR13, PT ;  /* 0x0000000de4007c0c */ /* 0x000fe2000bf06270 */
[----:B-1-3--:R-:W-:Y:S01]  /*3970*/  IMAD.U32 R6, RZ, RZ, UR31 ;  /* 0x0000001fff067e24 */ /* 0x00afe2000f8e00ff */
[----:B------:R-:W-:Y:S01]  /*3980*/  IADD3 R5, P1, R22, 0x20, RZ ;  /* 0x0000002016057810 */ /* 0x000fe20007f3e0ff */
[----:B------:R-:W-:Y:S01]  /*3990*/  IMAD.U32 R7, RZ, RZ, UR34 ;  /* 0x00000022ff077e24 */ /* 0x000fe2000f8e00ff */
[----:B------:R-:W-:Y:S01]  /*39a0*/  MOV R12, R10 ;  /* 0x0000000a000c7202 */ /* 0x000fe20000000f00 */
[----:B------:R-:W-:Y:S01]  /*39b0*/  IMAD.MOV.U32 R13, RZ, RZ, R17 ;  /* 0x000000ffff0d7224 */ /* 0x000fe200078e0011 */
[----:B------:R-:W-:Y:S01]  /*39c0*/  IADD3.X R9, RZ, R24, RZ, P1, !PT ;  /* 0x00000018ff097210 */ /* 0x000fe20000ffe4ff */
[----:B------:R-:W-:Y:S01]  /*39d0*/  IMAD.WIDE.U32 R6, R5, UR14, R6 ;  /* 0x0000000e05067c25 */ /* 0x000fe2000f8e0006 */
[----:B------:R-:W-:-:S03]  /*39e0*/  IADD3 R8, P1, R4, 0x20, RZ ;  /* 0x0000002004087810 */ /* 0x000fc60007f3e0ff */
[----:B------:R-:W-:Y:S01]  /*39f0*/  IMAD R9, R9, UR14, RZ ;  /* 0x0000000e09097c24 */ /* 0x000fe2000f8e02ff */
[----:B------:R-:W-:Y:S01]  /*3a00*/  IADD3.X R11, RZ, R27, RZ, P1, !PT ;  /* 0x0000001bff0b7210 */ /* 0x000fe20000ffe4ff */
[----:B------:R-:W1:Y:S01]  /*3a10*/  @!P0 LDC.64 R14, c[0x0][0x218] ;  /* 0x00008600ff0e8b82 */ /* 0x000e620000000a00 */
[----:B------:R-:W-:Y:S01]  /*3a20*/  IMAD.WIDE.U32 R12, R8, UR14, R12 ;  /* 0x0000000e080c7c25 */ /* 0x000fe2000f8e000c */
[----:B------:R3:W-:Y:S03]  /*3a30*/  @P0 STS.128 [R226+0x11000], RZ ;  /* 0x011000ffe2000388 */ /* 0x0007e60000000c00 */
[----:B------:R-:W-:Y:S02]  /*3a40*/  IMAD R5, R5, UR15, R9 ;  /* 0x0000000f05057c24 */ /* 0x000fe4000f8e0209 */
[----:B------:R-:W-:Y:S02]  /*3a50*/  IMAD R11, R11, UR14, RZ ;  /* 0x0000000e0b0b7c24 */ /* 0x000fe4000f8e02ff */
[----:B------:R-:W-:-:S02]  /*3a60*/  IMAD.IADD R7, R7, 0x1, R5 ;  /* 0x0000000107077824 */ /* 0x000fc400078e0205 */
[----:B------:R-:W-:Y:S02]  /*3a70*/  IMAD R5, R8, UR15, R11 ;  /* 0x0000000f08057c24 */ /* 0x000fe4000f8e020b */
[----:B------:R-:W-:-:S03]  /*3a80*/  IMAD.WIDE.U32 R8, R18, UR22, R6 ;  /* 0x0000001612087c25 */ /* 0x000fc6000f8e0006 */
[----:B------:R-:W-:Y:S01]  /*3a90*/  IADD3 R11, R13, R5, RZ ;  /* 0x000000050d0b7210 */ /* 0x000fe20007ffe0ff */
[----:B-----5:R-:W-:-:S04]  /*3aa0*/  IMAD.WIDE R6, R228, 0x2, R20 ;  /* 0x00000002e4067825 */ /* 0x020fc800078e0214 */
[----:B------:R-:W-:Y:S01]  /*3ab0*/  IMAD.IADD R5, R16, 0x1, R9 ;  /* 0x0000000110057824 */ /* 0x000fe200078e0209 */
[----:B------:R-:W-:Y:S02]  /*3ac0*/  LEA R6, P1, R8, R6, 0x1 ;  /* 0x0000000608067211 */ /* 0x000fe400078208ff */
[----:B-1----:R-:W-:Y:S02]  /*3ad0*/  @!P0 LEA R10, P2, R12, R14, 0x1 ;  /* 0x0000000e0c0a8211 */ /* 0x002fe400078408ff */
[----:B------:R-:W-:Y:S02]  /*3ae0*/  LEA.HI.X R7, R8, R7, R5, 0x1, P1 ;  /* 0x0000000708077211 */ /* 0x000fe400008f0c05 */
[----:B------:R-:W-:Y:S02]  /*3af0*/  @!P0 LEA.HI.X R11, R12, R15, R11, 0x1, P2 ;  /* 0x0000000f0c0b8211 */ /* 0x000fe400010f0c0b */
[----:B------:R-:W-:Y:S02]  /*3b00*/  ISETP.GE.AND P2, PT, R242, UR13, PT ;  /* 0x0000000df2007c0c */ /* 0x000fe4000bf46270 */
[----:B------:R-:W-:Y:S01]  /*3b10*/  ISETP.GE.AND P1, PT, R243, UR13, PT ;  /* 0x0000000df3007c0c */ /* 0x000fe2000bf26270 */
[----:B------:R-:W-:Y:S01]  /*3b20*/  @!PT LDS RZ, [RZ] ;  /* 0x00000000fffff984 */ /* 0x000fe20000000800 */
[----:B------:R-:W-:Y:S01]  /*3b30*/  @!PT LDS RZ, [RZ] ;  /* 0x00000000fffff984 */ /* 0x000fe20000000800 */
[----:B------:R-:W-:Y:S01]  /*3b40*/  @!PT LDS RZ, [RZ] ;  /* 0x00000000fffff984 */ /* 0x000fe20000000800 */
[----:B------:R3:W-:Y:S01]  /*3b50*/  @!P0 LDGSTS.E.BYPASS.LTC128B.128 [R226+0x11000], desc[UR6][R10.64] ;  /* 0x110000000ae28fae */ /* 0x0007e2000b901d46 */
[----:B------:R-:W-:-:S09]  /*3b60*/  ISETP.GE.AND P0, PT, R244, UR13, PT ;  /* 0x0000000df4007c0c */ /* 0x000fd2000bf06270 */
        /* <DEDUP_REMOVED lines=16> */
.L_x_236:
[----:B------:R-:W-:Y:S05]  /*3c70*/  BSYNC B0 ;  /* 0x0000000000007941 */ /* 0x000fea0003800000 */
.L_x_235:
[----:B------:R-:W-:Y:S01]  /*3c80*/  UIMAD UR13, UR30, UR20, URZ ;  /* 0x000000141e0d72a4 */ /* 0x000fe2000f8e023f */
[----:B------:R2:W-:Y:S01]  /*3c90*/  @P4 STS.128 [R226+0x18000], RZ ;  /* 0x018000ffe2004388 */ /* 0x0005e20000000c00 */
[----:B-1-3--:R-:W-:Y:S01]  /*3ca0*/  IMAD.WIDE.U32 R6, R19, UR33, R228 ;  /* 0x0000002113067c25 */ /* 0x00afe2000f8e00e4 */
[----:B------:R-:W-:Y:S01]  /*3cb0*/  ULDC.64 UR14, c[0x0][0x268] ;  /* 0x00009a00000e7ab9 */ /* 0x000fe20000000a00 */
[----:B------:R-:W-:Y:S01]  /*3cc0*/  UIMAD UR13, UR33, UR21, UR13 ;  /* 0x00000015210d72a4 */ /* 0x000fe2000f8e020d */
[----:B------:R2:W-:Y:S01]  /*3cd0*/  @P4 STS.128 [R226+0x1a000], RZ ;  /* 0x01a000ffe2004388 */ /* 0x0005e20000000c00 */
[----:B------:R-:W-:Y:S01]  /*3ce0*/  IMAD.SHL.U32 R16, R250, 0x4, RZ ;  /* 0x00000004fa107824 */ /* 0x000fe200078e00ff */
[----:B------:R-:W-:Y:S01]  /*3cf0*/  IADD3 R10, P0, R6, UR32, RZ ;  /* 0x00000020060a7c10 */ /* 0x000fe2000ff1e0ff */
[----:B------:R-:W-:Y:S01]  /*3d00*/  BSSY B0, `(.L_x_237) ;  /* 0x000003f000007945 */ /* 0x000fe20003800000 */
[----:B------:R2:W-:Y:S01]  /*3d10*/  @P4 STS.128 [R226+0x1c000], RZ ;  /* 0x01c000ffe2004388 */ /* 0x0005e20000000c00 */
[----:B------:R-:W-:Y:S01]  /*3d20*/  MOV R5, UR13 ;  /* 0x0000000d00057c02 */ /* 0x000fe20008000f00 */
[----:B------:R-:W-:Y:S01]  /*3d30*/  IMAD.MOV.U32 R238, RZ, RZ, 0x7f800000 ;  /* 0x7f800000ffee7424 */ /* 0x000fe200078e00ff */
[----:B------:R-:W-:Y:S01]  /*3d40*/  SHF.R.S32.HI R241, RZ, 0x1f, R250 ;  /* 0x0000001ffff17819 */ /* 0x000fe200000114fa */
[----:B------:R2:W-:Y:S01]  /*3d50*/  @P4 STS.128 [R226+0x1e000], RZ ;  /* 0x01e000ffe2004388 */ /* 0x0005e20000000c00 */
[----:B------:R-:W-:Y:S01]  /*3d60*/  IADD3.X R11, R7, UR35, R5, P0, !PT ;  /* 0x00000023070b7c10 */ /* 0x000fe200087fe405 */
[----:B------:R-:W-:Y:S01]  /*3d70*/  IMAD R5, R25, UR14, RZ ;  /* 0x0000000e19057c24 */ /* 0x000fe2000f8e02ff */
[----:B------:R-:W-:-:S02]  /*3d80*/  IADD3 R16, P1, R16, UR10, RZ ;  /* 0x0000000a10107c10 */ /* 0x000fc4000ff3e0ff */
[----:B------:R-:W-:Y:S01]  /*3d90*/  SHF.L.U64.HI R6, R250, 0x2, R241 ;  /* 0x00000002fa067819 */ /* 0x000fe200000102f1 */
[C---:B------:R-:W-:Y:S01]  /*3da0*/  IMAD R19, R18.reuse, UR15, R5 ;  /* 0x0000000f12137c24 */ /* 0x040fe2000f8e0205 */
[----:B------:R-:W-:Y:S01]  /*3db0*/  MOV R239, 0x7f800000 ;  /* 0x7f80000000ef7802 */ /* 0x000fe20000000f00 */
[----:B------:R-:W-:Y:S01]  /*3dc0*/  IMAD.WIDE.U32 R10, R18, UR14, R10 ;  /* 0x0000000e120a7c25 */ /* 0x000fe2000f8e000a */
[----:B------:R-:W-:-:S03]  /*3dd0*/  IADD3.X R17, R6, UR9, RZ, P1, !PT ;  /* 0x0000000906117c10 */ /* 0x000fc60008ffe4ff */
[----:B------:R-:W-:Y:S01]  /*3de0*/  IMAD.IADD R20, R11, 0x1, R19 ;  /* 0x000000010b147824 */ /* 0x000fe200078e0213 */
[----:B------:R-:W-:Y:S06]  /*3df0*/  @P4 BRA `(.L_x_238) ;  /* 0x0000000000bc4947 */ /* 0x000fec0003800000 */
[----:B------:R-:W-:Y:S01]  /*3e00*/  ULDC UR13, c[0x0][0x2d0] ;  /* 0x0000b400000d7ab9 */ /* 0x000fe20000000800 */
[----:B------:R-:W1:Y:S01]  /*3e10*/  LDC.64 R28, c[0x0][0x220] ;  /* 0x00008800ff1c7b82 */ /* 0x000e620000000a00 */
[----:B------:R-:W-:Y:S01]  /*3e20*/  ISETP.GE.AND P0, PT, R228, UR13, PT ;  /* 0x0000000de4007c0c */ /* 0x000fe2000bf06270 */
[----:B------:R-:W-:Y:S01]  /*3e30*/  IMAD R5, R24, UR20, RZ ;  /* 0x0000001418057c24 */ /* 0x000fe2000f8e02ff */
[----:B------:R-:W-:Y:S02]  /*3e40*/  MOV R6, UR32 ;  /* 0x0000002000067c02 */ /* 0x000fe40008000f00 */
[----:B------:R-:W-:Y:S01]  /*3e50*/  MOV R7, UR35 ;  /* 0x0000002300077c02 */ /* 0x000fe20008000f00 */
[----:B------:R-:W-:Y:S01]  /*3e60*/  IMAD R12, R22, UR21, R5 ;  /* 0x00000015160c7c24 */ /* 0x000fe2000f8e0205 */
[----:B------:R-:W-:Y:S01]  /*3e70*/  ISETP.GE.AND P2, PT, R242, UR13, PT ;  /* 0x0000000df2007c0c */ /* 0x000fe2000bf46270 */
[----:B------:R-:W-:-:S06]  /*3e80*/  IMAD.WIDE.U32 R6, R22, UR20, R6 ;  /* 0x0000001416067c25 */ /* 0x000fcc000f8e0006 */
[----:B------:R-:W3:Y:S01]  /*3e90*/  @!P0 LDC.64 R14, c[0x0][0x220] ;  /* 0x00008800ff0e8b82 */ /* 0x000ee20000000a00 */
        /* <DEDUP_REMOVED lines=8> */
[----:B-1----:R-:W-:Y:S01]  /*3f20*/  IMAD.WIDE R12, R228, 0x2, R28 ;  /* 0x00000002e40c7825 */ /* 0x002fe200078e021c */
[----:B---3--:R-:W-:-:S04]  /*3f30*/  @!P0 LEA R14, P1, R8, R14, 0x1 ;  /* 0x0000000e080e8211 */ /* 0x008fc800078208ff */
        /* <DEDUP_REMOVED lines=27> */
.L_x_238:
[----:B------:R-:W-:Y:S05]  /*40f0*/  BSYNC B0 ;  /* 0x0000000000007941 */ /* 0x000fea0003800000 */
.L_x_237:
[----:B------:R1:W-:Y:S01]  /*4100*/  @P3 STS.128 [R226+0x19000], RZ ;  /* 0x019000ffe2003388 */ /* 0x0003e20000000c00 */
[----:B------:R-:W-:Y:S03]  /*4110*/  BSSY B0, `(.L_x_239) ;  /* 0x0000038000007945 */ /* 0x000fe60003800000 */
[----:B------:R1:W-:Y:S04]  /*4120*/  @P3 STS.128 [R226+0x1b000], RZ ;  /* 0x01b000ffe2003388 */ /* 0x0003e80000000c00 */
[----:B------:R1:W-:Y:S04]  /*4130*/  @P3 STS.128 [R226+0x1d000], RZ ;  /* 0x01d000ffe2003388 */ /* 0x0003e80000000c00 */
[----:B------:R1:W-:Y:S01]  /*4140*/  @P3 STS.128 [R226+0x1f000], RZ ;  /* 0x01f000ffe2003388 */ /* 0x0003e20000000c00 */
[----:B------:R-:W-:Y:S05]  /*4150*/  @P3 BRA `(.L_x_240) ;  /* 0x0000000000cc3947 */ /* 0x000fea0003800000 */
[----:B------:R-:W-:Y:S01]  /*4160*/  ULDC UR13, c[0x0][0x2d0] ;  /* 0x0000b400000d7ab9 */ /* 0x000fe20000000800 */
[----:B-1-3--:R-:W-:Y:S01]  /*4170*/  IADD3 R6, P0, R22, 0x20, RZ ;  /* 0x0000002016067810 */ /* 0x00afe20007f1e0ff */
[----:B------:R-:W1:Y:S01]  /*4180*/  LDC.64 R14, c[0x0][0x220] ;  /* 0x00008800ff0e7b82 */ /* 0x000e620000000a00 */
[----:B------:R-:W-:Y:S01]  /*4190*/  ISETP.GE.AND P3, PT, R228, UR13, PT ;  /* 0x0000000de4007c0c */ /* 0x000fe2000bf66270 */
[----:B------:R-:W-:Y:S01]  /*41a0*/  IMAD.U32 R5, RZ, RZ, UR35 ;  /* 0x00000023ff057e24 */ /* 0x000fe2000f8e00ff */
[----:B------:R-:W-:Y:S01]  /*41b0*/  IADD3 R7, P1, R4, 0x20, RZ ;  /* 0x0000002004077810 */ /* 0x000fe20007f3e0ff */
[----:B------:R-:W-:Y:S01]  /*41c0*/  IMAD.X R8, RZ, RZ, R24, P0 ;  /* 0x000000ffff087224 */ /* 0x000fe200000e0618 */
[----:B------:R-:W-:Y:S02]  /*41d0*/  MOV R4, UR32 ;  /* 0x0000002000047c02 */ /* 0x000fe40008000f00 */
[----:B------:R-:W-:Y:S01]  /*41e0*/  IADD3.X R9, RZ, R27, RZ, P1, !PT ;  /* 0x0000001bff097210 */ /* 0x000fe20000ffe4ff */
[----:B------:R-:W-:Y:S01]  /*41f0*/  IMAD R8, R8, UR20, RZ ;  /* 0x0000001408087c24 */ /* 0x000fe2000f8e02ff */
[----:B------:R-:W-:Y:S01]  /*4200*/  ISETP.GE.AND P2, PT, R242, UR13, PT ;  /* 0x0000000df2007c0c */ /* 0x000fe2000bf46270 */
[----:B------:R-:W-:Y:S01]  /*4210*/  IMAD.WIDE.U32 R4, R6, UR20, R4 ;  /* 0x0000001406047c25 */ /* 0x000fe2000f8e0004 */
[----:B------:R-:W-:-:S03]  /*4220*/  ISETP.GE.AND P1, PT, R243, UR13, PT ;  /* 0x0000000df3007c0c */ /* 0x000fc6000bf26270 */
[----:B------:R-:W3:Y:S01]  /*4230*/  @!P3 LDC.64 R12, c[0x0][0x220] ;  /* 0x00008800ff0cbb82 */ /* 0x000ee20000000a00 */
[----:B------:R-:W-:Y:S01]  /*4240*/  IMAD R11, R9, UR20, RZ ;  /* 0x00000014090b7c24 */ /* 0x000fe2000f8e02ff */
[----:B------:R-:W-:Y:S01]  /*4250*/  MOV R9, R20 ;  /* 0x0000001400097202 */ /* 0x000fe20000000f00 */
[----:B------:R-:W-:Y:S01]  /*4260*/  IMAD R6, R6, UR21, R8 ;  /* 0x0000001506067c24 */ /* 0x000fe2000f8e0208 */
[----:B------:R1:W-:Y:S01]  /*4270*/  @P3 STS.128 [R226+0x19000], RZ ;  /* 0x019000ffe2003388 */ /* 0x0003e20000000c00 */
[----:B------:R-:W-:Y:S02]  /*4280*/  IMAD.MOV.U32 R8, RZ, RZ, R10 ;  /* 0x000000ffff087224 */ /* 0x000fe400078e000a */
[----:B------:R-:W-:Y:S02]  /*4290*/  IMAD.IADD R5, R5, 0x1, R6 ;  /* 0x0000000105057824 */ /* 0x000fe400078e0206 */
[----:B------:R-:W-:-:S04]  /*42a0*/  IMAD.WIDE.U32 R8, R7, UR20, R8 ;  /* 0x0000001407087c25 */ /* 0x000fc8000f8e0008 */
[----:B------:R-:W-:-:S05]  /*42b0*/  IMAD R7, R7, UR21, R11 ;  /* 0x0000001507077c24 */ /* 0x000fca000f8e020b */
[----:B------:R-:W-:Y:S01]  /*42c0*/  IADD3 R9, R9, R7, RZ ;  /* 0x0000000709097210 */ /* 0x000fe20007ffe0ff */
[----:B------:R-:W-:-:S04]  /*42d0*/  IMAD.WIDE.U32 R6, R18, UR14, R4 ;  /* 0x0000000e12067c25 */ /* 0x000fc8000f8e0004 */
[----:B-1----:R-:W-:Y:S01]  /*42e0*/  IMAD.WIDE R4, R228, 0x2, R14 ;  /* 0x00000002e4047825 */ /* 0x002fe200078e020e */
[----:B---3--:R-:W-:-:S03]  /*42f0*/  @!P3 LEA R10, P0, R8, R12, 0x1 ;  /* 0x0000000c080ab211 */ /* 0x008fc600078008ff */
[----:B------:R-:W-:Y:S01]  /*4300*/  IMAD.IADD R7, R19, 0x1, R7 ;  /* 0x0000000113077824 */ /* 0x000fe200078e0207 */
[----:B------:R-:W-:Y:S02]  /*4310*/  @!P3 LEA.HI.X R11, R8, R13, R9, 0x1, P0 ;  /* 0x0000000d080bb211 */ /* 0x000fe400000f0c09 */
[----:B------:R-:W-:Y:S02]  /*4320*/  ISETP.GE.AND P0, PT, R244, UR13, PT ;  /* 0x0000000df4007c0c */ /* 0x000fe4000bf06270 */
[C---:B------:R-:W-:Y:S01]  /*4330*/  LEA R4, P4, R6.reuse, R4, 0x1 ;  /* 0x0000000406047211 */ /* 0x040fe200078808ff */
[----:B------:R-:W-:Y:S01]  /*4340*/  @!PT LDS RZ, [RZ] ;  /* 0x00000000fffff984 */ /* 0x000fe20000000800 */
[----:B------:R-:W-:Y:S01]  /*4350*/  @!PT LDS RZ, [RZ] ;  /* 0x00000000fffff984 */ /* 0x000fe20000000800 */
[----:B------:R-:W-:Y:S01]  /*4360*/  @!PT LDS RZ, [RZ] ;  /* 0x00000000fffff984 */ /* 0x000fe20000000800 */
[----:B------:R1:W-:Y:S03]  /*4370*/  @!P3 LDGSTS.E.BYPASS.LTC128B.128 [R226+0x19000], desc[UR6][R10.64] ;  /* 0x190000000ae2bfae */ /* 0x0003e6000b901d46 */
[----:B------:R-:W-:Y:S01]  /*4380*/  LEA.HI.X R5, R6, R5, R7, 0x1, P4 ;  /* 0x0000000506057211 */ /* 0x000fe200020f0c07 */
        /* <DEDUP_REMOVED lines=16> */
.L_x_240:
[----:B------:R-:W-:Y:S05]  /*4490*/  BSYNC B0 ;  /* 0x0000000000007941 */ /* 0x000fea0003800000 */
.L_x_239:
[----:B------:R-:W2:Y:S01]  /*44a0*/  LDC R248, c[0x0][0x270] ;  /* 0x00009c00fff87b82 */ /* 0x000ea20000000800 */
[C---:B-1-3--:R-:W-:Y:S01]  /*44b0*/  VIADD R5, R250.reuse, 0x1 ;  /* 0x00000001fa057836 */ /* 0x04afe20000000000 */
[----:B------:R1:W5:Y:S01]  /*44c0*/  @!P6 LDG.E R238, desc[UR6][R16.64] ;  /* 0x0000000610eee981 */ /* 0x000362000c1e1900 */
[----:B------:R-:W-:Y:S01]  /*44d0*/  IMAD.U32 R4, RZ, RZ, UR38 ;  /* 0x00000026ff047e24 */ /* 0x000fe2000f8e00ff */
[----:B------:R-:W-:Y:S01]  /*44e0*/  UIADD3 UR20, UR38, 0x40, UR33 ;  /* 0x0000004026147890 */ /* 0x000fe2000fffe021 */
[----:B------:R-:W-:Y:S01]  /*44f0*/  IMAD.SHL.U32 R240, R250, 0x4, RZ ;  /* 0x00000004faf07824 */ /* 0x000fe200078e00ff */
[----:B------:R-:W-:Y:S01]  /*4500*/  CS2R R190, SRZ ;  /* 0x0000000000be7805 */ /* 0x000fe2000001ff00 */
[----:B------:R-:W-:Y:S01]  /*4510*/  IMAD.MOV.U32 R252, RZ, RZ, 0x8 ;  /* 0x00000008fffc7424 */ /* 0x000fe200078e00ff */
[----:B------:R-:W-:Y:S02]  /*4520*/  IADD3 R247, R5, UR8, -R4 ;  /* 0x0000000805f77c10 */ /* 0x000fe4000fffe804 */
        /* <DEDUP_REMOVED lines=63> */
[----:B------:R-:W-:Y:S01]  /*4920*/  SHF.L.U64.HI R241, R250, 0x2, R241 ;  /* 0x00000002faf17819 */ /* 0x000fe200000102f1 */
[----:B------:R-:W-:Y:S01]  /*4930*/  ULDC UR18, c[0x0][0x2d0] ;  /* 0x0000b40000127ab9 */ /* 0x000fe20000000800 */
[----:B------:R-:W-:Y:S01]  /*4940*/  UIADD3 UR20, UR20, -UR8, URZ ;  /* 0x8000000814147290 */ /* 0x000fe2000fffe03f */
[----:B------:R1:W5:Y:S01]  /*4950*/  @!P5 LDG.E R239, desc[UR6][R16.64+0x20] ;  /* 0x0000200610efd981 */ /* 0x000362000c1e1900 */
[----:B------:R-:W-:Y:S01]  /*4960*/  ULDC UR21, c[0x0][0x2dc] ;  /* 0x0000b70000157ab9 */ /* 0x000fe20000000800 */
[----:B------:R-:W-:Y:S02]  /*4970*/  ULDC UR15, c[0x0][0x2ec] ;  /* 0x0000bb00000f7ab9 */ /* 0x000fe40000000800 */
[----:B--2---:R-:W0:Y:S07]  /*4980*/  LDGDEPBAR ;  /* 0x00000000000079af */ /* 0x004e2e0000000000 */
.L_x_243:
[----:B------:R-:W0:Y:S01]  /*4990*/  LDGDEPBAR ;  /* 0x00000000000079af */ /* 0x000e220000000000 */
[----:B------:R-:W-:Y:S01]  /*49a0*/  USHF.L.U32 UR13, UR5, 0x6, URZ ;  /* 0x00000006050d7899 */ /* 0x000fe2000800063f */
[----:B-----5:R-:W-:Y:S01]  /*49b0*/  FSETP.NEU.FTZ.AND P1, PT, R238, -INF , PT ;  /* 0xff800000ee00780b */ /* 0x020fe20003f3d000 */
[----:B------:R-:W-:Y:S02]  /*49c0*/  USHF.L.U32 UR14, UR17, 0x6, URZ ;  /* 0x00000006110e7899 */ /* 0x000fe4000800063f */
[----:B------:R-:W-:Y:S02]  /*49d0*/  UISETP.GE.AND UP0, UPT, UR13, UR20, UPT ;  /* 0x000000140d00728c */ /* 0x000fe4000bf06270 */
[----:B------:R-:W-:Y:S02]  /*49e0*/  UIADD3 UR14, UR14, 0x40, URZ ;  /* 0x000000400e0e7890 */ /* 0x000fe4000fffe03f */
[----:B------:R-:W-:Y:S02]  /*49f0*/  UISETP.GT.AND UP2, UPT, UR5, UR16, UPT ;  /* 0x000000100500728c */ /* 0x000fe4000bf44270 */
[----:B------:R-:W-:Y:S06]  /*4a00*/  UISETP.LT.AND UP0, UPT, UR14, UR8, UP0 ;  /* 0x000000080e00728c */ /* 0x000fec0008701270 */
[----:B------:R-:W-:Y:S01]  /*4a10*/  PLOP3.LUT P0, PT, PT, PT, UP0, 0x80, 0x0 ;  /* 0x000000000000781c */ /* 0x000fe20003f0f008 */
[----:B------:R-:W-:Y:S04]  /*4a20*/  DEPBAR.LE SB0, 0x0 ;  /* 0x000080000000791a */ /* 0x000fe80000000000 */
[----:B------:R-:W-:Y:S06]  /*4a30*/  BAR.SYNC.DEFER_BLOCKING 0x0 ;  /* 0x0000000000007b1d */ /* 0x000fec0000010000 */
[----:B-1----:R-:W-:Y:S04]  /*4a40*/  LDSM.16.M88.4 R16, [R214] ;  /* 0x00000000d610783b */ /* 0x002fe80000000200 */
[----:B------:R-:W1:Y:S04]  /*4a50*/  LDSM.16.M88.4 R8, [R3+UR4+0x10000] ;  /* 0x010000040308783b */ /* 0x000e680008000200 */
[----:B------:R-:W2:Y:S04]  /*4a60*/  LDSM.16.M88.4 R84, [R3+UR4+0x10800] ;  /* 0x010800040354783b */ /* 0x000ea80008000200 */
[----:B------:R-:W-:Y:S04]  /*4a70*/  LDSM.16.M88.4 R88, [R216] ;  /* 0x00000000d858783b */ /* 0x000fe80000000200 */
[----:B------:R-:W3:Y:S04]  /*4a80*/  LDSM.16.M88.4 R92, [R2] ;  /* 0x00000000025c783b */ /* 0x000ee80000000200 */
[----:B------:R-:W4:Y:S04]  /*4a90*/  LDSM.16.M88.4 R96, [R2+0x800] ;  /* 0x000800000260783b */ /* 0x000f280000000200 */
[----:B------:R-:W-:Y:S04]  /*4aa0*/  LDSM.16.M88.4 R100, [R219] ;  /* 0x00000000db64783b */ /* 0x000fe80000000200 */
[----:B------:R-:W4:Y:S04]  /*4ab0*/  LDSM.16.M88.4 R104, [R213] ;  /* 0x00000000d568783b */ /* 0x000f280000000200 */
[----:B------:R-:W-:Y:S04]  /*4ac0*/  LDSM.16.M88.4 R108, [R218] ;  /* 0x00000000da6c783b */ /* 0x000fe80000000200 */
[----:B------:R-:W-:Y:S01]  /*4ad0*/  LDSM.16.M88.4 R112, [R212] ;  /* 0x00000000d470783b */ /* 0x000fe20000000200 */
[C---:B-1----:R-:W-:Y:S06]  /*4ae0*/  HMMA.16816.F32 R4, R16.reuse, R8, RZ ;  /* 0x000000081004723c */ /* 0x042fec00000018ff */
[C---:B------:R-:W-:Y:S06]  /*4af0*/  HMMA.16816.F32 R8, R16.reuse, R10, RZ ;  /* 0x0000000a1008723c */ /* 0x040fec00000018ff */
[C---:B--2---:R-:W-:Y:S06]  /*4b00*/  HMMA.16816.F32 R12, R16.reuse, R84, RZ ;  /* 0x00000054100c723c */ /* 0x044fec00000018ff */
[----:B------:R-:W-:Y:S01]  /*4b10*/  HMMA.16816.F32 R16, R16, R86, RZ ;  /* 0x000000561010723c */ /* 0x000fe200000018ff */
[----:B------:R-:W1:Y:S05]  /*4b20*/  LDSM.16.M88.4 R84, [R213+0x800] ;  /* 0x00080000d554783b */ /* 0x000e6a0000000200 */
[C---:B---3--:R-:W-:Y:S06]  /*4b30*/  HMMA.16816.F32 R4, R88.reuse, R92, R4 ;  /* 0x0000005c5804723c */ /* 0x048fec0000001804 */
[C---:B------:R-:W-:Y:S01]  /*4b40*/  HMMA.16816.F32 R8, R88.reuse, R94, R8 ;  /* 0x0000005e5808723c */ /* 0x040fe20000001808 */
[----:B------:R-:W-:Y:S05]  /*4b50*/  LDSM.16.M88.4 R92, [R214+0x2000] ;  /* 0x00200000d65c783b */ /* 0x000fea0000000200 */
[C---:B----4-:R-:W-:Y:S06]  /*4b60*/  HMMA.16816.F32 R12, R88.reuse, R96, R12 ;  /* 0x00000060580c723c */ /* 0x050fec000000180c */
[----:B------:R-:W-:Y:S01]  /*4b70*/  HMMA.16816.F32 R16, R88, R98, R16 ;  /* 0x000000625810723c */ /* 0x000fe20000001810 */
[----:B------:R-:W2:Y:S04]  /*4b80*/  LDSM.16.M88.4 R88, [R212+0x800] ;  /* 0x00080000d458783b */ /* 0x000ea80000000200 */
[----:B------:R-:W3:Y:S01]  /*4b90*/  LDSM.16.M88.4 R96, [R3+UR4+0x12000] ;  /* 0x012000040360783b */ /* 0x000ee20008000200 */
[C---:B------:R-:W-:Y:S06]  /*4ba0*/  HMMA.16816.F32 R4, R100.reuse, R104, R4 ;  /* 0x000000686404723c */ /* 0x040fec0000001804 */
[C---:B------:R-:W-:Y:S01]  /*4bb0*/  HMMA.16816.F32 R8, R100.reuse, R106, R8 ;  /* 0x0000006a6408723c */ /* 0x040fe20000001808 */
[----:B------:R-:W-:Y:S05]  /*4bc0*/  LDSM.16.M88.4 R104, [R2+0x2000] ;  /* 0x002000000268783b */ /* 0x000fea0000000200 */
[C---:B-1----:R-:W-:Y:S06]  /*4bd0*/  HMMA.16816.F32 R12, R100.reuse, R84, R12 ;  /* 0x00000054640c723c */ /* 0x042fec000000180c */
[----:B------:R-:W-:Y:S01]  /*4be0*/  HMMA.16816.F32 R16, R100, R86, R16 ;  /* 0x000000566410723c */ /* 0x000fe20000001810 */
[----:B------:R-:W1:Y:S04]  /*4bf0*/  LDSM.16.M88.4 R84, [R3+UR4+0x12800] ;  /* 0x012800040354783b */ /* 0x000e680008000200 */
[----:B------:R-:W4:Y:S01]  /*4c00*/  LDSM.16.M88.4 R100, [R216+0x2000] ;  /* 0x00200000d864783b */ /* 0x000f220000000200 */
[C---:B------:R-:W-:Y:S06]  /*4c10*/  HMMA.16816.F32 R4, R108.reuse, R112, R4 ;  /* 0x000000706c04723c */ /* 0x040fec0000001804 */
[C---:B------:R-:W-:Y:S01]  /*4c20*/  HMMA.16816.F32 R8, R108.reuse, R114, R8 ;  /* 0x000000726c08723c */ /* 0x040fe20000001808 */
[----:B------:R-:W-:Y:S05]  /*4c30*/  LDSM.16.M88.4 R112, [R213+0x2000] ;  /* 0x00200000d570783b */ /* 0x000fea0000000200 */
[C---:B--2---:R-:W-:Y:S06]  /*4c40*/  HMMA.16816.F32 R12, R108.reuse, R88, R12 ;  /* 0x000000586c0c723c */ /* 0x044fec000000180c */
[----:B------:R-:W-:Y:S01]  /*4c50*/  HMMA.16816.F32 R16, R108, R90, R16 ;  /* 0x0000005a6c10723c */ /* 0x000fe20000001810 */
[----:B------:R-:W2:Y:S04]  /*4c60*/  LDSM.16.M88.4 R88, [R2+0x2800] ;  /* 0x002800000258783b */ /* 0x000ea80000000200 */
[----:B------:R-:W2:Y:S01]  /*4c70*/  LDSM.16.M88.4 R108, [R219+0x2000] ;  /* 0x00200000db6c783b */ /* 0x000ea20000000200 */
[C---:B---3--:R-:W-:Y:S06]  /*4c80*/  HMMA.16816.F32 R4, R92.reuse, R96, R4 ;  /* 0x000000605c04723c */ /* 0x048fec0000001804 */
[C---:B------:R-:W-:Y:S01]  /*4c90*/  HMMA.16816.F32 R8, R92.reuse, R98, R8 ;  /* 0x000000625c08723c */ /* 0x040fe20000001808 */
[----:B------:R-:W-:Y:S05]  /*4ca0*/  LDSM.16.M88.4 R96, [R212+0x2000] ;  /* 0x00200000d460783b */ /* 0x000fea0000000200 */
[C---:B-1----:R-:W-:Y:S06]  /*4cb0*/  HMMA.16816.F32 R12, R92.reuse, R84, R12 ;  /* 0x000000545c0c723c */ /* 0x042fec000000180c */
[----:B------:R-:W-:Y:S01]  /*4cc0*/  HMMA.16816.F32 R16, R92, R86, R16 ;  /* 0x000000565c10723c */ /* 0x000fe20000001810 */
[----:B------:R-:W1:Y:S04]  /*4cd0*/  LDSM.16.M88.4 R84, [R213+0x2800] ;  /* 0x00280000d554783b */ /* 0x000e680000000200 */
[----:B------:R-:W3:Y:S01]  /*4ce0*/  LDSM.16.M88.4 R92, [R218+0x2000] ;  /* 0x00200000da5c783b */ /* 0x000ee20000000200 */
[C---:B----4-:R-:W-:Y:S06]  /*4cf0*/  HMMA.16816.F32 R4, R100.reuse, R104, R4 ;  /* 0x000000686404723c */ /* 0x050fec0000001804 */
[C---:B------:R-:W-:Y:S01]  /*4d00*/  HMMA.16816.F32 R8, R100.reuse, R106, R8 ;  /* 0x0000006a6408723c */ /* 0x040fe20000001808 */
[----:B------:R-:W-:Y:S05]  /*4d10*/  LDSM.16.M88.4 R104, [R3+UR4+0x14000] ;  /* 0x014000040368783b */ /* 0x000fea0008000200 */
[C---:B--2---:R-:W-:Y:S06]  /*4d20*/  HMMA.16816.F32 R12, R100.reuse, R88, R12 ;  /* 0x00000058640c723c */ /* 0x044fec000000180c */
[----:B------:R-:W-:Y:S01]  /*4d30*/  HMMA.16816.F32 R16, R100, R90, R16 ;  /* 0x0000005a6410723c */ /* 0x000fe20000001810 */
[----:B------:R-:W2:Y:S04]  /*4d40*/  LDSM.16.M88.4 R88, [R212+0x2800] ;  /* 0x00280000d458783b */ /* 0x000ea80000000200 */
[----:B------:R-:W4:Y:S01]  /*4d50*/  LDSM.16.M88.4 R100, [R214+0x4000] ;  /* 0x00400000d664783b */ /* 0x000f220000000200 */
[C---:B------:R-:W-:Y:S06]  /*4d60*/  HMMA.16816.F32 R4, R108.reuse, R112, R4 ;  /* 0x000000706c04723c */ /* 0x040fec0000001804 */
[C---:B------:R-:W-:Y:S01]  /*4d70*/  HMMA.16816.F32 R8, R108.reuse, R114, R8 ;  /* 0x000000726c08723c */ /* 0x040fe20000001808 */
[----:B------:R-:W-:Y:S05]  /*4d80*/  LDSM.16.M88.4 R112, [R2+0x4000] ;  /* 0x004000000270783b */ /* 0x000fea0000000200 */
[C---:B-1----:R-:W-:Y:S06]  /*4d90*/  HMMA.16816.F32 R12, R108.reuse, R84, R12 ;  /* 0x000000546c0c723c */ /* 0x042fec000000180c */
[----:B------:R-:W-:Y:S01]  /*4da0*/  HMMA.16816.F32 R16, R108, R86, R16 ;  /* 0x000000566c10723c */ /* 0x000fe20000001810 */
[----:B------:R-:W1:Y:S04]  /*4db0*/  LDSM.16.M88.4 R84, [R3+UR4+0x14800] ;  /* 0x014800040354783b */ /* 0x000e680008000200 */
[----:B------:R-:W1:Y:S01]  /*4dc0*/  LDSM.16.M88.4 R108, [R216+0x4000] ;  /* 0x00400000d86c783b */ /* 0x000e620000000200 */
[C---:B---3--:R-:W-:Y:S06]  /*4dd0*/  HMMA.16816.F32 R4, R92.reuse, R96, R4 ;  /* 0x000000605c04723c */ /* 0x048fec0000001804 */
[C---:B------:R-:W-:Y:S01]  /*4de0*/  HMMA.16816.F32 R8, R92.reuse, R98, R8 ;  /* 0x000000625c08723c */ /* 0x040fe20000001808 */
[----:B------:R-:W-:Y:S05]  /*4df0*/  LDSM.16.M88.4 R96, [R213+0x4000] ;  /* 0x00400000d560783b */ /* 0x000fea0000000200 */
[C---:B--2---:R-:W-:Y:S06]  /*4e00*/  HMMA.16816.F32 R12, R92.reuse, R88, R12 ;  /* 0x000000585c0c723c */ /* 0x044fec000000180c */
[----:B------:R-:W-:Y:S01]  /*4e10*/  HMMA.16816.F32 R16, R92, R90, R16 ;  /* 0x0000005a5c10723c */ /* 0x000fe20000001810 */
[----:B------:R-:W2:Y:S04]  /*4e20*/  LDSM.16.M88.4 R88, [R2+0x4800] ;  /* 0x004800000258783b */ /* 0x000ea80000000200 */
[----:B------:R-:W3:Y:S01]  /*4e30*/  LDSM.16.M88.4 R92, [R219+0x4000] ;  /* 0x00400000db5c783b */ /* 0x000ee20000000200 */
[C---:B----4-:R-:W-:Y:S06]  /*4e40*/  HMMA.16816.F32 R4, R100.reuse, R104, R4 ;  /* 0x000000686404723c */ /* 0x050fec0000001804 */
[C---:B------:R-:W-:Y:S01]  /*4e50*/  HMMA.16816.F32 R8, R100.reuse, R106, R8 ;  /* 0x0000006a6408723c */ /* 0x040fe20000001808 */
[----:B------:R-:W-:Y:S05]  /*4e60*/  LDSM.16.M88.4 R104, [R212+0x4000] ;  /* 0x00400000d468783b */ /* 0x000fea0000000200 */
[C---:B-1----:R-:W-:Y:S06]  /*4e70*/  HMMA.16816.F32 R12, R100.reuse, R84, R12 ;  /* 0x00000054640c723c */ /* 0x042fec000000180c */
[----:B------:R-:W-:Y:S01]  /*4e80*/  HMMA.16816.F32 R16, R100, R86, R16 ;  /* 0x000000566410723c */ /* 0x000fe20000001810 */
[----:B------:R-:W1:Y:S04]  /*4e90*/  LDSM.16.M88.4 R84, [R213+0x4800] ;  /* 0x00480000d554783b */ /* 0x000e680000000200 */
[----:B------:R-:W4:Y:S01]  /*4ea0*/  LDSM.16.M88.4 R100, [R218+0x4000] ;  /* 0x00400000da64783b */ /* 0x000f220000000200 */
[C---:B------:R-:W-:Y:S06]  /*4eb0*/  HMMA.16816.F32 R4, R108.reuse, R112, R4 ;  /* 0x000000706c04723c */ /* 0x040fec0000001804 */
[C---:B------:R-:W-:Y:S01]  /*4ec0*/  HMMA.16816.F32 R8, R108.reuse, R114, R8 ;  /* 0x000000726c08723c */ /* 0x040fe20000001808 */
[----:B------:R-:W-:Y:S05]  /*4ed0*/  LDSM.16.M88.4 R112, [R3+UR4+0x16000] ;  /* 0x016000040370783b */ /* 0x000fea0008000200 */
        /* <DEDUP_REMOVED lines=9> */
[----:B------:R-:W1:Y:S04]  /*4f70*/  LDSM.16.M88.4 R84, [R3+UR4+0x16800] ;  /* 0x016800040354783b */ /* 0x000e680008000200 */
[----:B------:R-:W3:Y:S01]  /*4f80*/  LDSM.16.M88.4 R92, [R216+0x6000] ;  /* 0x00600000d85c783b */ /* 0x000ee20000000200 */
[C---:B----4-:R-:W-:Y:S06]  /*4f90*/  HMMA.16816.F32 R4, R100.reuse, R104, R4 ;  /* 0x000000686404723c */ /* 0x050fec0000001804 */
[C---:B------:R-:W-:Y:S01]  /*4fa0*/  HMMA.16816.F32 R8, R100.reuse, R106, R8 ;  /* 0x0000006a6408723c */ /* 0x040fe20000001808 */
[----:B------:R-:W-:Y:S05]  /*4fb0*/  LDSM.16.M88.4 R104, [R213+0x6000] ;  /* 0x00600000d568783b */ /* 0x000fea0000000200 */
        /* <DEDUP_REMOVED lines=9> */
[----:B------:R-:W1:Y:S04]  /*5050*/  LDSM.16.M88.4 R84, [R213+0x6800] ;  /* 0x00680000d554783b */ /* 0x000e680000000200 */
[----:B------:R-:W1:Y:S01]  /*5060*/  LDSM.16.M88.4 R108, [R218+0x6000] ;  /* 0x00600000da6c783b */ /* 0x000e620000000200 */
[C---:B---3--:R-:W-:Y:S06]  /*5070*/  HMMA.16816.F32 R4, R92.reuse, R96, R4 ;  /* 0x000000605c04723c */ /* 0x048fec0000001804 */
[C---:B------:R-:W-:Y:S06]  /*5080*/  HMMA.16816.F32 R8, R92.reuse, R98, R8 ;  /* 0x000000625c08723c */ /* 0x040fec0000001808 */
[C---:B--2---:R-:W-:Y:S06]  /*5090*/  HMMA.16816.F32 R12, R92.reuse, R88, R12 ;  /* 0x000000585c0c723c */ /* 0x044fec000000180c */
[----:B------:R-:W-:Y:S01]  /*50a0*/  HMMA.16816.F32 R16, R92, R90, R16 ;  /* 0x0000005a5c10723c */ /* 0x000fe20000001810 */
[----:B------:R-:W-:Y:S04]  /*50b0*/  IMAD.U32 R88, RZ, RZ, UR17 ;  /* 0x00000011ff587e24 */ /* 0x000fe8000f8e00ff */
[----:B------:R-:W-:Y:S01]  /*50c0*/  @!P0 VIADD R89, R247, UR13 ;  /* 0x0000000df7598c36 */ /* 0x000fe20008000000 */
[C---:B----4-:R-:W-:Y:S05]  /*50d0*/  HMMA.16816.F32 R4, R100.reuse, R104, R4 ;  /* 0x000000686404723c */ /* 0x050fea0000001804 */
[C---:B------:R-:W-:Y:S01]  /*50e0*/  @!P0 VIMNMX R91, R89.reuse, UR8, PT ;  /* 0x00000008595b8c48 */ /* 0x040fe2000bfe0100 */
[C---:B------:R-:W-:Y:S05]  /*50f0*/  HMMA.16816.F32 R8, R100.reuse, R106, R8 ;  /* 0x0000006a6408723c */ /* 0x040fea0000001808 */
[----:B------:R-:W-:Y:S01]  /*5100*/  @!P0 VIADDMNMX R89, R89, R252, UR8, PT ;  /* 0x0000000859598e46 */ /* 0x000fe2000b8001fc */
[C---:B-1----:R-:W-:Y:S05]  /*5110*/  HMMA.16816.F32 R12, R100.reuse, R84, R12 ;  /* 0x00000054640c723c */ /* 0x042fea000000180c */
[----:B------:R-:W-:Y:S01]  /*5120*/  FMUL.FTZ R93, R239, 1.4426950216293334961 ;  /* 0x3fb8aa3bef5d7820 */ /* 0x000fe20000410000 */
[----:B------:R-:W-:Y:S01]  /*5130*/  HMMA.16816.F32 R16, R100, R86, R16 ;  /* 0x000000566410723c */ /* 0x000fe20000001810 */
[----:B------:R-:W1:Y:S04]  /*5140*/  LDSM.16.M88.4 R84, [R212+0x6800] ;  /* 0x00680000d454783b */ /* 0x000e680000000200 */
[----:B------:R-:W-:Y:S01]  /*5150*/  @!P0 IMAD R88, R88, 0x40, R249 ;  /* 0x0000004058588824 */ /* 0x000fe200078e02f9 */
[C---:B------:R-:W-:Y:S05]  /*5160*/  HMMA.16816.F32 R4, R108.reuse, R112, R4 ;  /* 0x000000706c04723c */ /* 0x040fea0000001804 */
[----:B------:R-:W-:Y:S01]  /*5170*/  FMUL.FTZ R90, R238, 1.4426950216293334961 ;  /* 0x3fb8aa3bee5a7820 */ /* 0x000fe20000410000 */
[C---:B------:R-:W-:Y:S03]  /*5180*/  HMMA.16816.F32 R8, R108.reuse, R114, R8 ;  /* 0x000000726c08723c */ /* 0x040fe60000001808 */
[CC--:B------:R-:W-:Y:S02]  /*5190*/  @!P0 ISETP.GE.AND P2, PT, R88.reuse, R91.reuse, PT ;  /* 0x0000005b5800820c */ /* 0x0c0fe40003f46270 */
[----:B------:R-:W-:Y:S01]  /*51a0*/  @!P0 VIADD R92, R88, 0x1 ;  /* 0x00000001585c8836 */ /* 0x000fe20000000000 */
[----:B------:R-:W-:Y:S04]  /*51b0*/  FSEL R90, R90, RZ, P1 ;  /* 0x000000ff5a5a7208 */ /* 0x000fe80000800000 */
[----:B------:R-:W-:Y:S08]  /*51c0*/  @!P0 ISETP.GE.AND P1, PT, R92, R91, PT ;  /* 0x0000005b5c00820c */ /* 0x000ff00003f26270 */
[----:B------:R-:W-:Y:S02]  /*51d0*/  @!P0 FSEL R4, R4, -INF , !P2 ;  /* 0xff80000004048808 */ /* 0x000fe40005000000 */
[----:B------:R-:W-:Y:S02]  /*51e0*/  @!P0 FSEL R5, R5, -INF , !P1 ;  /* 0xff80000005058808 */ /* 0x000fe40004800000 */
[-C--:B------:R-:W-:Y:S01]  /*51f0*/  @!P0 ISETP.GE.AND P2, PT, R88, R89.reuse, PT ;  /* 0x000000595800820c */ /* 0x080fe20003f46270 */
[--C-:B------:R-:W-:Y:S01]  /*5200*/  FFMA.FTZ R4, R4, UR15, -R90.reuse ;  /* 0x0000000f04047c23 */ /* 0x100fe2000801085a */
[----:B------:R-:W-:Y:S01]  /*5210*/  FSETP.NEU.FTZ.AND P1, PT, R239, -INF , PT ;  /* 0xff800000ef00780b */ /* 0x000fe20003f3d000 */
[----:B------:R-:W-:Y:S01]  /*5220*/  FFMA.FTZ R5, R5, UR15, -R90 ;  /* 0x0000000f05057c23 */ /* 0x000fe2000801085a */
[----:B------:R-:W-:Y:S01]  /*5230*/  @!P0 FSEL R6, R6, -INF , !P2 ;  /* 0xff80000006068808 */ /* 0x000fe20005000000 */
[----:B------:R2:W-:Y:S01]  /*5240*/  MUFU.EX2 R126, R4 ;  /* 0x00000004007e7308 */ /* 0x0005e20000000800 */
[C---:B-1----:R-:W-:Y:S06]  /*5250*/  HMMA.16816.F32 R12, R108.reuse, R84, R12 ;  /* 0x000000546c0c723c */ /* 0x042fec000000180c */
[----:B------:R-:W-:Y:S03]  /*5260*/  HMMA.16816.F32 R16, R108, R86, R16 ;  /* 0x000000566c10723c */ /* 0x000fe60000001810 */
[----:B------:R1:W3:Y:S02]  /*5270*/  MUFU.EX2 R125, R5 ;  /* 0x00000005007d7308 */ /* 0x0002e40000000800 */
[----:B--2---:R-:W-:Y:S02]  /*5280*/  FSEL R4, R93, RZ, P1 ;  /* 0x000000ff5d047208 */ /* 0x004fe40000800000 */
[----:B------:R-:W-:Y:S04]  /*5290*/  @!P0 ISETP.GE.AND P1, PT, R92, R89, PT ;  /* 0x000000595c00820c */ /* 0x000fe80003f26270 */
[----:B------:R-:W-:Y:S01]  /*52a0*/  @!P0 FSEL R7, R7, -INF , !P1 ;  /* 0xff80000007078808 */ /* 0x000fe20004800000 */
[--C-:B-1----:R-:W-:Y:S01]  /*52b0*/  FFMA.FTZ R5, R6, UR15, -R4.reuse ;  /* 0x0000000f06057c23 */ /* 0x102fe20008010804 */
[----:B------:R-:W-:Y:S03]  /*52c0*/  @!P0 VIADD R6, R88, 0x8 ;  /* 0x0000000858068836 */ /* 0x000fe60000000000 */
[----:B------:R1:W-:Y:S01]  /*52d0*/  MUFU.EX2 R130, R5 ;  /* 0x0000000500827308 */ /* 0x0003e20000000800 */
[----:B------:R-:W-:Y:S01]  /*52e0*/  FFMA.FTZ R7, R7, UR15, -R4 ;  /* 0x0000000f07077c23 */ /* 0x000fe20008010804 */
[-C--:B------:R-:W-:Y:S04]  /*52f0*/  @!P0 ISETP.GE.AND P1, PT, R6, R91.reuse, PT ;  /* 0x0000005b0600820c */ /* 0x080fe80003f26270 */
[----:B------:R-:W-:Y:S04]  /*5300*/  @!P0 FSEL R8, R8, -INF , !P1 ;  /* 0xff80000008088808 */ /* 0x000fe80004800000 */
[----:B------:R-:W2:Y:S01]  /*5310*/  MUFU.EX2 R129, R7 ;  /* 0x0000000700817308 */ /* 0x000ea20000000800 */
[--C-:B------:R-:W-:Y:S09]  /*5320*/  FFMA.FTZ R8, R8, UR15, -R90.reuse ;  /* 0x0000000f08087c23 */ /* 0x100ff2000801085a */
[----:B------:R-:W-:Y:S01]  /*5330*/  MUFU.EX2 R123, R8 ;  /* 0x00000008007b7308 */ /* 0x000fe20000000800 */
[----:B-1----:R-:W-:Y:S04]  /*5340*/  @!P0 IADD3 R5, R88, 0x9, RZ ;  /* 0x0000000958058810 */ /* 0x002fe80007ffe0ff */
[----:B------:R-:W-:Y:S04]  /*5350*/  @!P0 ISETP.GE.AND P1, PT, R5, R91, PT ;  /* 0x0000005b0500820c */ /* 0x000fe80003f26270 */
[----:B------:R-:W-:Y:S02]  /*5360*/  @!P0 FSEL R9, R9, -INF , !P1 ;  /* 0xff80000009098808 */ /* 0x000fe40004800000 */
[-C--:B------:R-:W-:Y:S01]  /*5370*/  @!P0 ISETP.GE.AND P1, PT, R6, R89.reuse, PT ;  /* 0x000000590600820c */ /* 0x080fe20003f26270 */
[----:B------:R-:W-:Y:S02]  /*5380*/  @!P0 VIADD R6, R88, 0x10 ;  /* 0x0000001058068836 */ /* 0x000fe40000000000 */
[----:B------:R-:W-:Y:S01]  /*5390*/  FFMA.FTZ R9, R9, UR15, -R90 ;  /* 0x0000000f09097c23 */ /* 0x000fe2000801085a */
[----:B------:R-:W-:Y:S02]  /*53a0*/  @!P0 FSEL R10, R10, -INF , !P1 ;  /* 0xff8000000a0a8808 */ /* 0x000fe40004800000 */
[----:B------:R-:W-:Y:S01]  /*53b0*/  @!P0 ISETP.GE.AND P1, PT, R5, R89, PT ;  /* 0x000000590500820c */ /* 0x000fe20003f26270 */
[----:B------:R-:W-:Y:S01]  /*53c0*/  @!P0 VIADD R5, R88, 0x11 ;  /* 0x0000001158058836 */ /* 0x000fe20000000000 */
[----:B------:R-:W-:Y:S01]  /*53d0*/  MUFU.EX2 R121, R9 ;  /* 0x0000000900797308 */ /* 0x000fe20000000800 */
[--C-:B------:R-:W-:Y:S01]  /*53e0*/  FFMA.FTZ R10, R10, UR15, -R4.reuse ;  /* 0x0000000f0a0a7c23 */ /* 0x100fe20008010804 */
[----:B------:R-:W-:Y:S02]  /*53f0*/  @!P0 FSEL R11, R11, -INF , !P1 ;  /* 0xff8000000b0b8808 */ /* 0x000fe40004800000 */
[-C--:B------:R-:W-:Y:S03]  /*5400*/  @!P0 ISETP.GE.AND P1, PT, R6, R91.reuse, PT ;  /* 0x0000005b0600820c */ /* 0x080fe60003f26270 */
[----:B------:R-:W-:Y:S01]  /*5410*/  FFMA.FTZ R11, R11, UR15, -R4 ;  /* 0x0000000f0b0b7c23 */ /* 0x000fe20008010804 */
[----:B------:R-:W-:Y:S02]  /*5420*/  @!P0 FSEL R12, R12, -INF , !P1 ;  /* 0xff8000000c0c8808 */ /* 0x000fe40004800000 */
[----:B------:R-:W-:Y:S01]  /*5430*/  MUFU.EX2 R128, R10 ;  /* 0x0000000a00807308 */ /* 0x000fe20000000800 */
[----:B------:R-:W-:Y:S02]  /*5440*/  @!P0 ISETP.GE.AND P1, PT, R5, R91, PT ;  /* 0x0000005b0500820c */ /* 0x000fe40003f26270 */
[--C-:B------:R-:W-:Y:S02]  /*5450*/  FFMA.FTZ R12, R12, UR15, -R90.reuse ;  /* 0x0000000f0c0c7c23 */ /* 0x100fe4000801085a */
[----:B------:R-:W-:Y:S02]  /*5460*/  @!P0 FSEL R13, R13, -INF , !P1 ;  /* 0xff8000000d0d8808 */ /* 0x000fe40004800000 */
[-C--:B------:R-:W-:Y:S03]  /*5470*/  @!P0 ISETP.GE.AND P1, PT, R6, R89.reuse, PT ;  /* 0x000000590600820c */ /* 0x080fe60003f26270 */
[----:B------:R-:W1:Y:S01]  /*5480*/  MUFU.EX2 R127, R11 ;  /* 0x0000000b007f7308 */ /* 0x000e620000000800 */
[----:B---3--:R-:W-:Y:S01]  /*5490*/  F2FP.F16.F32.PACK_AB R6, R125, R126 ;  /* 0x0000007e7d06723e */ /* 0x008fe200000000ff */
[----:B------:R-:W-:Y:S01]  /*54a0*/  FFMA.FTZ R13, R13, UR15, -R90 ;  /* 0x0000000f0d0d7c23 */ /* 0x000fe2000801085a */
[----:B------:R-:W-:Y:S02]  /*54b0*/  @!P0 FSEL R14, R14, -INF , !P1 ;  /* 0xff8000000e0e8808 */ /* 0x000fe40004800000 */
[----:B------:R-:W-:Y:S01]  /*54c0*/  @!P0 ISETP.GE.AND P1, PT, R5, R89, PT ;  /* 0x000000590500820c */ /* 0x000fe20003f26270 */
[----:B------:R3:W-:Y:S01]  /*54d0*/  STS [R235+0x22000], R6 ;  /* 0x02200006eb007388 */ /* 0x0007e20000000800 */
[C---:B------:R-:W-:Y:S01]  /*54e0*/  @!P0 IADD3 R5, R88.reuse, 0x18, RZ ;  /* 0x0000001858058810 */ /* 0x040fe20007ffe0ff */
[----:B------:R-:W-:Y:S01]  /*54f0*/  @!P0 VIADD R88, R88, 0x19 ;  /* 0x0000001958588836 */ /* 0x000fe20000000000 */
[----:B------:R-:W-:Y:S01]  /*5500*/  @!P0 FSEL R15, R15, -INF , !P1 ;  /* 0xff8000000f0f8808 */ /* 0x000fe20004800000 */
[--C-:B------:R-:W-:Y:S01]  /*5510*/  FFMA.FTZ R14, R14, UR15, -R4.reuse ;  /* 0x0000000f0e0e7c23 */ /* 0x100fe20008010804 */
[C---:B------:R-:W-:Y:S01]  /*5520*/  @!P0 ISETP.GE.AND P1, PT, R5.reuse, R91, PT ;  /* 0x0000005b0500820c */ /* 0x040fe20003f26270 */
[----:B------:R-:W-:Y:S01]  /*5530*/  MUFU.EX2 R119, R12 ;  /* 0x0000000c00777308 */ /* 0x000fe20000000800 */
[----:B------:R-:W-:Y:S01]  /*5540*/  @!P0 ISETP.GE.AND P2, PT, R5, R89, PT ;  /* 0x000000590500820c */ /* 0x000fe20003f46270 */
[----:B------:R-:W-:Y:S01]  /*5550*/  FFMA.FTZ R15, R15, UR15, -R4 ;  /* 0x0000000f0f0f7c23 */ /* 0x000fe20008010804 */
[----:B------:R-:W-:Y:S02]  /*5560*/  @!P0 FSEL R16, R16, -INF , !P1 ;  /* 0xff80000010108808 */ /* 0x000fe40004800000 */
[----:B------:R-:W-:Y:S02]  /*5570*/  @!P0 ISETP.GE.AND P1, PT, R88, R91, PT ;  /* 0x0000005b5800820c */ /* 0x000fe40003f26270 */
[----:B------:R-:W-:Y:S01]  /*5580*/  @!P0 FSEL R18, R18, -INF , !P2 ;  /* 0xff80000012128808 */ /* 0x000fe20005000000 */
[----:B------:R-:W-:Y:S01]  /*5590*/  FFMA.FTZ R16, R16, UR15, -R90 ;  /* 0x0000000f10107c23 */ /* 0x000fe2000801085a */
[----:B------:R-:W-:Y:S01]  /*55a0*/  @!P0 FSEL R17, R17, -INF , !P1 ;  /* 0xff80000011118808 */ /* 0x000fe20004800000 */
[----:B------:R-:W4:Y:S01]  /*55b0*/  MUFU.EX2 R117, R13 ;  /* 0x0000000d00757308 */ /* 0x000f220000000800 */
[----:B------:R-:W-:Y:S01]  /*55c0*/  @!P0 ISETP.GE.AND P1, PT, R88, R89, PT ;  /* 0x000000595800820c */ /* 0x000fe20003f26270 */
[----:B------:R-:W-:Y:S01]  /*55d0*/  FFMA.FTZ R18, R18, UR15, -R4 ;  /* 0x0000000f12127c23 */ /* 0x000fe20008010804 */
[----:B--2---:R-:W-:Y:S01]  /*55e0*/  F2FP.F16.F32.PACK_AB R5, R129, R130 ;  /* 0x000000828105723e */ /* 0x004fe200000000ff */
[----:B------:R-:W-:Y:S01]  /*55f0*/  FFMA.FTZ R90, R17, UR15, -R90 ;  /* 0x0000000f115a7c23 */ /* 0x000fe2000801085a */
[----:B------:R-:W-:Y:S02]  /*5600*/  @!P0 FSEL R19, R19, -INF , !P1 ;  /* 0xff80000013138808 */ /* 0x000fe40004800000 */
[----:B-1----:R-:W-:Y:S01]  /*5610*/  F2FP.F16.F32.PACK_AB R8, R127, R128 ;  /* 0x000000807f08723e */ /* 0x002fe200000000ff */
[----:B------:R1:W-:Y:S02]  /*5620*/  STS [R235+0x22400], R5 ;  /* 0x02240005eb007388 */ /* 0x0003e40000000800 */
[----:B------:R-:W-:Y:S01]  /*5630*/  MUFU.EX2 R124, R14 ;  /* 0x0000000e007c7308 */ /* 0x000fe20000000800 */
[----:B------:R-:W-:Y:S01]  /*5640*/  FFMA.FTZ R4, R19, UR15, -R4 ;  /* 0x0000000f13047c23 */ /* 0x000fe20008010804 */
[----:B------:R-:W-:Y:S01]  /*5650*/  IADD3 R112, P0, R240, UR12, RZ ;  /* 0x0000000cf0707c10 */ /* 0x000fe2000ff1e0ff */
[----:B------:R-:W-:Y:S03]  /*5660*/  STS [R237+0x22400], R8 ;  /* 0x02240008ed007388 */ /* 0x000fe60000000800 */
[----:B------:R-:W-:Y:S04]  /*5670*/  IADD3.X R113, R241, UR11, RZ, P0, !PT ;  /* 0x0000000bf1717c10 */ /* 0x000fe800087fe4ff */
[----:B------:R2:W-:Y:S01]  /*5680*/  MUFU.EX2 R118, R4 ;  /* 0x0000000400767308 */ /* 0x0005e20000000800 */
[----:B----4-:R-:W-:Y:S01]  /*5690*/  F2FP.F16.F32.PACK_AB R7, R117, R119 ;  /* 0x000000777507723e */ /* 0x010fe200000000ff */
[----:B------:R-:W4:Y:S01]  /*56a0*/  LDG.E R114, desc[UR6][R112.64] ;  /* 0x0000000670727981 */ /* 0x000f22000c1e1900 */
[----:B------:R-:W-:Y:S07]  /*56b0*/  PLOP3.LUT P0, PT, PT, PT, UP2, 0x80, 0x0 ;  /* 0x000000000000781c */ /* 0x000fee0003f0f028 */
[----:B------:R-:W3:Y:S10]  /*56c0*/  MUFU.EX2 R122, R15 ;  /* 0x0000000f007a7308 */ /* 0x000ef40000000800 */
[----:B------:R-:W-:Y:S01]  /*56d0*/  MUFU.EX2 R116, R16 ;  /* 0x0000001000747308 */ /* 0x000fe20000000800 */
[----:B--2---:R-:W-:Y:S05]  /*56e0*/  F2FP.F16.F32.PACK_AB R4, R121, R123 ;  /* 0x0000007b7904723e */ /* 0x004fea00000000ff */
[----:B------:R2:W-:Y:S04]  /*56f0*/  STS [R237+0x22000], R4 ;  /* 0x02200004ed007388 */ /* 0x0005e80000000800 */
[----:B------:R-:W1:Y:S01]  /*5700*/  MUFU.EX2 R115, R90 ;  /* 0x0000005a00737308 */ /* 0x000e620000000800 */
[----:B---3--:R-:W-:Y:S01]  /*5710*/  F2FP.F16.F32.PACK_AB R6, R122, R124 ;  /* 0x0000007c7a06723e */ /* 0x008fe200000000ff */
[----:B------:R-:W-:Y:S04]  /*5720*/  STS [R234+0x22000], R7 ;  /* 0x02200007ea007388 */ /* 0x000fe80000000800 */
[----:B------:R-:W-:Y:S04]  /*5730*/  STS [R234+0x22400], R6 ;  /* 0x02240006ea007388 */ /* 0x000fe80000000800 */
[----:B------:R-:W2:Y:S01]  /*5740*/  MUFU.EX2 R120, R18 ;  /* 0x0000001200787308 */ /* 0x000ea20000000800 */
[----:B------:R-:W3:Y:S01]  /*5750*/  LDG.E R112, desc[UR6][R112.64+0x20] ;  /* 0x0000200670707981 */ /* 0x000ee2000c1e1900 */
[----:B-1----:R-:W-:Y:S05]  /*5760*/  F2FP.F16.F32.PACK_AB R5, R115, R116 ;  /* 0x000000747305723e */ /* 0x002fea00000000ff */
[----:B------:R-:W-:Y:S01]  /*5770*/  STS [R236+0x22000], R5 ;  /* 0x02200005ec007388 */ /* 0x000fe20000000800 */
[----:B--2---:R-:W-:Y:S05]  /*5780*/  F2FP.F16.F32.PACK_AB R4, R118, R120 ;  /* 0x000000787604723e */ /* 0x004fea00000000ff */
[----:B------:R-:W-:Y:S04]  /*5790*/  STS [R236+0x22400], R4 ;  /* 0x02240004ec007388 */ /* 0x000fe80000000800 */
[----:B------:R-:W-:Y:S04]  /*57a0*/  LDSM.16.M88.4 R16, [R214+0x8000] ;  /* 0x00800000d610783b */ /* 0x000fe80000000200 */
[----:B------:R-:W1:Y:S04]  /*57b0*/  LDSM.16.M88.4 R8, [R3+UR4+0x18000] ;  /* 0x018000040308783b */ /* 0x000e680008000200 */
[----:B------:R-:W2:Y:S04]  /*57c0*/  LDSM.16.M88.4 R84, [R3+UR4+0x18800] ;  /* 0x018800040354783b */ /* 0x000ea80008000200 */
[----:B------:R-:W-:Y:S04]  /*57d0*/  LDSM.16.M88.4 R88, [R216+0x8000] ;  /* 0x00800000d858783b */ /* 0x000fe80000000200 */
[----:B------:R-:W2:Y:S04]  /*57e0*/  LDSM.16.M88.4 R92, [R2+0x8000] ;  /* 0x00800000025c783b */ /* 0x000ea80000000200 */
[----:B------:R-:W2:Y:S04]  /*57f0*/  LDSM.16.M88.4 R96, [R2+0x8800] ;  /* 0x008800000260783b */ /* 0x000ea80000000200 */
[----:B------:R-:W-:Y:S04]  /*5800*/  LDSM.16.M88.4 R100, [R219+0x8000] ;  /* 0x00800000db64783b */ /* 0x000fe80000000200 */
[----:B------:R-:W2:Y:S04]  /*5810*/  LDSM.16.M88.4 R104, [R213+0x8000] ;  /* 0x00800000d568783b */ /* 0x000ea80000000200 */
[----:B------:R-:W-:Y:S01]  /*5820*/  LDSM.16.M88.4 R108, [R212+0x8000] ;  /* 0x00800000d46c783b */ /* 0x000fe20000000200 */
[C---:B-1----:R-:W-:Y:S06]  /*5830*/  HMMA.16816.F32 R4, R16.reuse, R8, RZ ;  /* 0x000000081004723c */ /* 0x042fec00000018ff */
[C---:B------:R-:W-:Y:S06]  /*5840*/  HMMA.16816.F32 R8, R16.reuse, R10, RZ ;  /* 0x0000000a1008723c */ /* 0x040fec00000018ff */
[C---:B--2---:R-:W-:Y:S06]  /*5850*/  HMMA.16816.F32 R12, R16.reuse, R84, RZ ;  /* 0x00000054100c723c */ /* 0x044fec00000018ff */
[----:B------:R-:W-:Y:S01]  /*5860*/  HMMA.16816.F32 R16, R16, R86, RZ ;  /* 0x000000561010723c */ /* 0x000fe200000018ff */
[----:B------:R-:W1:Y:S05]  /*5870*/  LDSM.16.M88.4 R84, [R213+0x8800] ;  /* 0x00880000d554783b */ /* 0x000e6a0000000200 */
[C---:B------:R-:W-:Y:S06]  /*5880*/  HMMA.16816.F32 R4, R88.reuse, R92, R4 ;  /* 0x0000005c5804723c */ /* 0x040fec0000001804 */
[C---:B------:R-:W-:Y:S01]  /*5890*/  HMMA.16816.F32 R8, R88.reuse, R94, R8 ;  /* 0x0000005e5808723c */ /* 0x040fe20000001808 */
[----:B------:R-:W2:Y:S05]  /*58a0*/  LDSM.16.M88.4 R92, [R218+0x8000] ;  /* 0x00800000da5c783b */ /* 0x000eaa0000000200 */
[C---:B------:R-:W-:Y:S06]  /*58b0*/  HMMA.16816.F32 R12, R88.reuse, R96, R12 ;  /* 0x00000060580c723c */ /* 0x040fec000000180c */
[----:B------:R-:W-:Y:S01]  /*58c0*/  HMMA.16816.F32 R16, R88, R98, R16 ;  /* 0x000000625810723c */ /* 0x000fe20000001810 */
[----:B------:R-:W2:Y:S04]  /*58d0*/  LDSM.16.M88.4 R88, [R212+0x8800] ;  /* 0x00880000d458783b */ /* 0x000ea80000000200 */
[----:B------:R-:W-:Y:S01]  /*58e0*/  LDSM.16.M88.4 R96, [R214+0xa000] ;  /* 0x00a00000d660783b */ /* 0x000fe20000000200 */
[C---:B------:R-:W-:Y:S06]  /*58f0*/  HMMA.16816.F32 R4, R100.reuse, R104, R4 ;  /* 0x000000686404723c */ /* 0x040fec0000001804 */
[C---:B------:R-:W-:Y:S01]  /*5900*/  HMMA.16816.F32 R8, R100.reuse, R106, R8 ;  /* 0x0000006a6408723c */ /* 0x040fe20000001808 */
[----:B------:R-:W2:Y:S05]  /*5910*/  LDSM.16.M88.4 R104, [R3+UR4+0x1a000] ;  /* 0x01a000040368783b */ /* 0x000eaa0008000200 */
[C---:B-1----:R-:W-:Y:S06]  /*5920*/  HMMA.16816.F32 R12, R100.reuse, R84, R12 ;  /* 0x00000054640c723c */ /* 0x042fec000000180c */
[----:B------:R-:W-:Y:S01]  /*5930*/  HMMA.16816.F32 R16, R100, R86, R16 ;  /* 0x000000566410723c */ /* 0x000fe20000001810 */
[----:B------:R-:W1:Y:S04]  /*5940*/  LDSM.16.M88.4 R84, [R3+UR4+0x1a800] ;  /* 0x01a800040354783b */ /* 0x000e680008000200 */
[----:B------:R-:W-:Y:S01]  /*5950*/  LDSM.16.M88.4 R100, [R216+0xa000] ;  /* 0x00a00000d864783b */ /* 0x000fe20000000200 */
[C---:B--2---:R-:W-:Y:S06]  /*5960*/  HMMA.16816.F32 R4, R92.reuse, R108, R4 ;  /* 0x0000006c5c04723c */ /* 0x044fec0000001804 */
        /* <DEDUP_REMOVED lines=8> */
[----:B------:R-:W2:Y:S05]  /*59f0*/  LDSM.16.M88.4 R104, [R213+0xa000] ;  /* 0x00a00000d568783b */ /* 0x000eaa0000000200 */
[C---:B-1----:R-:W-:Y:S06]  /*5a00*/  HMMA.16816.F32 R12, R96.reuse, R84, R12 ;  /* 0x00000054600c723c */ /* 0x042fec000000180c */
[----:B------:R-:W-:Y:S01]  /*5a10*/  HMMA.16816.F32 R16, R96, R86, R16 ;  /* 0x000000566010723c */ /* 0x000fe20000001810 */
[----:B------:R-:W1:Y:S04]  /*5a20*/  LDSM.16.M88.4 R84, [R213+0xa800] ;  /* 0x00a80000d554783b */ /* 0x000e680000000200 */
        /* <DEDUP_REMOVED lines=10> */
[----:B------:R-:W4:Y:S05]  /*5ad0*/  LDSM.16.M88.4 R104, [R3+UR4+0x1c000] ;  /* 0x01c000040368783b */ /* 0x000f2a0008000200 */
        /* <DEDUP_REMOVED lines=9> */
[----:B------:R-:W3:Y:S04]  /*5b70*/  LDSM.16.M88.4 R88, [R2+0xc800] ;  /* 0x00c800000258783b */ /* 0x000ee80000000200 */
[----:B------:R-:W-:Y:S01]  /*5b80*/  LDSM.16.M88.4 R96, [R219+0xc000] ;  /* 0x00c00000db60783b */ /* 0x000fe20000000200 */
[C---:B----4-:R-:W-:Y:S06]  /*5b90*/  HMMA.16816.F32 R4, R100.reuse, R104, R4 ;  /* 0x000000686404723c */ /* 0x050fec0000001804 */
[C---:B------:R-:W-:Y:S01]  /*5ba0*/  HMMA.16816.F32 R8, R100.reuse, R106, R8 ;  /* 0x0000006a6408723c */ /* 0x040fe20000001808 */
[----:B------:R-:W4:Y:S05]  /*5bb0*/  LDSM.16.M88.4 R104, [R213+0xc000] ;  /* 0x00c00000d568783b */ /* 0x000f2a0000000200 */
[C---:B-1----:R-:W-:Y:S06]  /*5bc0*/  HMMA.16816.F32 R12, R100.reuse, R84, R12 ;  /* 0x00000054640c723c */ /* 0x042fec000000180c */
[----:B------:R-:W-:Y:S01]  /*5bd0*/  HMMA.16816.F32 R16, R100, R86, R16 ;  /* 0x000000566410723c */ /* 0x000fe20000001810 */
[----:B------:R-:W1:Y:S04]  /*5be0*/  LDSM.16.M88.4 R84, [R213+0xc800] ;  /* 0x00c80000d554783b */ /* 0x000e680000000200 */
[----:B------:R-:W-:Y:S01]  /*5bf0*/  LDSM.16.M88.4 R100, [R218+0xc000] ;  /* 0x00c00000da64783b */ /* 0x000fe20000000200 */
[C---:B--2---:R-:W-:Y:S06]  /*5c00*/  HMMA.16816.F32 R4, R92.reuse, R108, R4 ;  /* 0x0000006c5c04723c */ /* 0x044fec0000001804 */
[C---:B------:R-:W-:Y:S01]  /*5c10*/  HMMA.16816.F32 R8, R92.reuse, R110, R8 ;  /* 0x0000006e5c08723c */ /* 0x040fe20000001808 */
[----:B------:R-:W2:Y:S05]  /*5c20*/  LDSM.16.M88.4 R108, [R212+0xc000] ;  /* 0x00c00000d46c783b */ /* 0x000eaa0000000200 */
[C---:B---3--:R-:W-:Y:S06]  /*5c30*/  HMMA.16816.F32 R12, R92.reuse, R88, R12 ;  /* 0x000000585c0c723c */ /* 0x048fec000000180c */
[----:B------:R-:W-:Y:S01]  /*5c40*/  HMMA.16816.F32 R16, R92, R90, R16 ;  /* 0x0000005a5c10723c */ /* 0x000fe20000001810 */
[----:B------:R-:W3:Y:S04]  /*5c50*/  LDSM.16.M88.4 R88, [R212+0xc800] ;  /* 0x00c80000d458783b */ /* 0x000ee80000000200 */
[----:B------:R-:W-:Y:S01]  /*5c60*/  LDSM.16.M88.4 R92, [R214+0xe000] ;  /* 0x00e00000d65c783b */ /* 0x000fe20000000200 */
[C---:B----4-:R-:W-:Y:S06]  /*5c70*/  HMMA.16816.F32 R4, R96.reuse, R104, R4 ;  /* 0x000000686004723c */ /* 0x050fec0000001804 */
        /* <DEDUP_REMOVED lines=25> */
[----:B------:R-:W3:Y:S05]  /*5e10*/  LDSM.16.M88.4 R88, [R212+0xe800] ;  /* 0x00e80000d458783b */ /* 0x000eea0000000200 */
[C---:B----4-:R-:W-:Y:S06]  /*5e20*/  HMMA.16816.F32 R4, R100.reuse, R104, R4 ;  /* 0x000000686404723c */ /* 0x050fec0000001804 */
[C---:B------:R-:W-:Y:S06]  /*5e30*/  HMMA.16816.F32 R8, R100.reuse, R106, R8 ;  /* 0x0000006a6408723c */ /* 0x040fec0000001808 */
[C---:B-1----:R-:W-:Y:S06]  /*5e40*/  HMMA.16816.F32 R12, R100.reuse, R84, R12 ;  /* 0x00000054640c723c */ /* 0x042fec000000180c */
[----:B------:R-:W-:Y:S06]  /*5e50*/  HMMA.16816.F32 R16, R100, R86, R16 ;  /* 0x000000566410723c */ /* 0x000fec0000001810 */
[C---:B--2---:R-:W-:Y:S06]  /*5e60*/  HMMA.16816.F32 R4, R92.reuse, R108, R4 ;  /* 0x0000006c5c04723c */ /* 0x044fec0000001804 */
[C---:B------:R-:W-:Y:S06]  /*5e70*/  HMMA.16816.F32 R8, R92.reuse, R110, R8 ;  /* 0x0000006e5c08723c */ /* 0x040fec0000001808 */
[C---:B---3--:R-:W-:Y:S06]  /*5e80*/  HMMA.16816.F32 R12, R92.reuse, R88, R12 ;  /* 0x000000585c0c723c */ /* 0x048fec000000180c */
[----:B------:R-:W-:Y:S06]  /*5e90*/  HMMA.16816.F32 R16, R92, R90, R16 ;  /* 0x0000005a5c10723c */ /* 0x000fec0000001810 */
[C---:B------:R-:W-:Y:S01]  /*5ea0*/  FADD.FTZ R84, -R114.reuse, R4 ;  /* 0x0000000472547221 */ /* 0x040fe20000010100 */
[----:B------:R-:W-:Y:S01]  /*5eb0*/  FADD.FTZ R4, -R114, R5 ;  /* 0x0000000572047221 */ /* 0x000fe20000010100 */
[----:B------:R-:W-:Y:S03]  /*5ec0*/  FADD.FTZ R6, -R112, R6 ;  /* 0x0000000670067221 */ /* 0x000fe60000010100 */
[----:B------:R-:W-:Y:S01]  /*5ed0*/  FMUL.FTZ R5, R126, R84 ;  /* 0x000000547e057220 */ /* 0x000fe20000410000 */
[----:B------:R-:W-:Y:S01]  /*5ee0*/  FMUL.FTZ R4, R125, R4 ;  /* 0x000000047d047220 */ /* 0x000fe20000410000 */
[----:B------:R-:W-:Y:S01]  /*5ef0*/  FADD.FTZ R8, -R114, R8 ;  /* 0x0000000872087221 */ /* 0x000fe20000010100 */
[----:B------:R-:W-:Y:S01]  /*5f00*/  FADD.FTZ R10, -R112, R10 ;  /* 0x0000000a700a7221 */ /* 0x000fe20000010100 */
[----:B------:R-:W-:Y:S02]  /*5f10*/  FADD.FTZ R9, -R114, R9 ;  /* 0x0000000972097221 */ /* 0x000fe40000010100 */
[----:B------:R-:W-:Y:S01]  /*5f20*/  F2FP.F16.F32.PACK_AB R4, R4, R5 ;  /* 0x000000050404723e */ /* 0x000fe200000000ff */
[----:B------:R-:W-:Y:S01]  /*5f30*/  FADD.FTZ R5, -R114, R12 ;  /* 0x0000000c72057221 */ /* 0x000fe20000010100 */
[----:B------:R-:W-:Y:S01]  /*5f40*/  FADD.FTZ R12, -R112, R7 ;  /* 0x00000007700c7221 */ /* 0x000fe20000010100 */
[----:B------:R-:W-:Y:S01]  /*5f50*/  FMUL.FTZ R84, R123, R8 ;  /* 0x000000087b547220 */ /* 0x000fe20000410000 */
[C---:B------:R-:W-:Y:S01]  /*5f60*/  FADD.FTZ R8, -R114.reuse, R13 ;  /* 0x0000000d72087221 */ /* 0x040fe20000010100 */
[----:B------:R1:W-:Y:S01]  /*5f70*/  STS [R235+0x20000], R4 ;  /* 0x02000004eb007388 */ /* 0x0003e20000000800 */
[----:B------:R-:W-:Y:S01]  /*5f80*/  FMUL.FTZ R12, R129, R12 ;  /* 0x0000000c810c7220 */ /* 0x000fe20000410000 */
[C---:B------:R-:W-:Y:S01]  /*5f90*/  FADD.FTZ R17, -R114.reuse, R17 ;  /* 0x0000001172117221 */ /* 0x040fe20000010100 */
[----:B------:R-:W-:Y:S01]  /*5fa0*/  FADD.FTZ R16, -R114, R16 ;  /* 0x0000001072107221 */ /* 0x000fe20000010100 */
[----:B------:R-:W-:Y:S01]  /*5fb0*/  FMUL.FTZ R5, R119, R5 ;  /* 0x0000000577057220 */ /* 0x000fe20000410000 */
[----:B------:R-:W-:Y:S01]  /*5fc0*/  FMUL.FTZ R8, R117, R8 ;  /* 0x0000000875087220 */ /* 0x000fe20000410000 */
[----:B------:R-:W-:Y:S01]  /*5fd0*/  FMUL.FTZ R7, R115, R17 ;  /* 0x0000001173077220 */ /* 0x000fe20000410000 */
[----:B------:R-:W-:Y:S01]  /*5fe0*/  FMUL.FTZ R13, R128, R10 ;  /* 0x0000000a800d7220 */ /* 0x000fe20000410000 */
[----:B------:R-:W-:Y:S01]  /*5ff0*/  FADD.FTZ R10, -R112, R14 ;  /* 0x0000000e700a7221 */ /* 0x000fe20000010100 */
[----:B------:R-:W-:Y:S01]  /*6000*/  FMUL.FTZ R9, R121, R9 ;  /* 0x0000000979097220 */ /* 0x000fe20000410000 */
[----:B------:R-:W-:Y:S01]  /*6010*/  F2FP.F16.F32.PACK_AB R8, R8, R5 ;  /* 0x000000050808723e */ /* 0x000fe200000000ff */
[----:B------:R-:W-:Y:S01]  /*6020*/  FADD.FTZ R5, -R112, R15 ;  /* 0x0000000f70057221 */ /* 0x000fe20000010100 */
[----:B------:R-:W-:Y:S02]  /*6030*/  FMUL.FTZ R10, R124, R10 ;  /* 0x0000000a7c0a7220 */ /* 0x000fe40000410000 */
[----:B------:R-:W-:Y:S01]  /*6040*/  F2FP.F16.F32.PACK_AB R9, R9, R84 ;  /* 0x000000540909723e */ /* 0x000fe200000000ff */
[----:B------:R-:W-:Y:S05]  /*6050*/  FMUL.FTZ R5, R122, R5 ;  /* 0x000000057a057220 */ /* 0x000fea0000410000 */
[----:B------:R-:W-:Y:S01]  /*6060*/  F2FP.F16.F32.PACK_AB R5, R5, R10 ;  /* 0x0000000a0505723e */ /* 0x000fe200000000ff */
[----:B-1----:R-:W-:Y:S01]  /*6070*/  FMUL.FTZ R4, R116, R16 ;  /* 0x0000001074047220 */ /* 0x002fe20000410000 */
[----:B------:R-:W-:Y:S01]  /*6080*/  FMUL.FTZ R16, R130, R6 ;  /* 0x0000000682107220 */ /* 0x000fe20000410000 */
[C---:B------:R-:W-:Y:S01]  /*6090*/  FADD.FTZ R6, -R112.reuse, R11 ;  /* 0x0000000b70067221 */ /* 0x040fe20000010100 */
[----:B------:R-:W-:Y:S02]  /*60a0*/  FADD.FTZ R11, -R112, R19 ;  /* 0x00000013700b7221 */ /* 0x000fe40000010100 */
[----:B------:R-:W-:Y:S01]  /*60b0*/  F2FP.F16.F32.PACK_AB R7, R7, R4 ;  /* 0x000000040707723e */ /* 0x000fe200000000ff */
[----:B------:R-:W-:Y:S01]  /*60c0*/  FMUL.FTZ R6, R127, R6 ;  /* 0x000000067f067220 */ /* 0x000fe20000410000 */
[----:B------:R-:W-:Y:S01]  /*60d0*/  F2FP.F16.F32.PACK_AB R4, R12, R16 ;  /* 0x000000100c04723e */ /* 0x000fe200000000ff */
[----:B------:R-:W-:Y:S01]  /*60e0*/  FADD.FTZ R12, -R112, R18 ;  /* 0x00000012700c7221 */ /* 0x000fe20000010100 */
[----:B------:R-:W-:Y:S02]  /*60f0*/  FMUL.FTZ R11, R118, R11 ;  /* 0x0000000b760b7220 */ /* 0x000fe40000410000 */
[----:B------:R-:W-:Y:S01]  /*6100*/  F2FP.F16.F32.PACK_AB R6, R6, R13 ;  /* 0x0000000d0606723e */ /* 0x000fe200000000ff */
[----:B------:R1:W-:Y:S01]  /*6110*/  STS [R235+0x20400], R4 ;  /* 0x02040004eb007388 */ /* 0x0003e20000000800 */
[----:B------:R-:W-:Y:S03]  /*6120*/  FMUL.FTZ R12, R120, R12 ;  /* 0x0000000c780c7220 */ /* 0x000fe60000410000 */
[----:B------:R-:W-:Y:S04]  /*6130*/  STS [R237+0x20000], R9 ;  /* 0x02000009ed007388 */ /* 0x000fe80000000800 */
[----:B------:R-:W-:Y:S04]  /*6140*/  STS [R237+0x20400], R6 ;  /* 0x02040006ed007388 */ /* 0x000fe80000000800 */
[----:B------:R-:W-:Y:S04]  /*6150*/  STS [R234+0x20000], R8 ;  /* 0x02000008ea007388 */ /* 0x000fe80000000800 */
[----:B------:R-:W-:Y:S04]  /*6160*/  STS [R234+0x20400], R5 ;  /* 0x02040005ea007388 */ /* 0x000fe80000000800 */
[----:B------:R-:W-:Y:S01]  /*6170*/  STS [R236+0x20000], R7 ;  /* 0x02000007ec007388 */ /* 0x000fe20000000800 */
[----:B-1----:R-:W-:Y:S05]  /*6180*/  F2FP.F16.F32.PACK_AB R4, R11, R12 ;  /* 0x0000000c0b04723e */ /* 0x002fea00000000ff */
[----:B------:R-:W-:Y:S01]  /*6190*/  STS [R236+0x20400], R4 ;  /* 0x02040004ec007388 */ /* 0x000fe20000000800 */
[----:B------:R-:W-:Y:S06]  /*61a0*/  BAR.SYNC.DEFER_BLOCKING 0x0 ;  /* 0x0000000000007b1d */ /* 0x000fec0000010000 */
[----:B------:R-:W-:Y:S04]  /*61b0*/  LDSM.16.MT88.4 R4, [R215+0x22000] ;  /* 0x02200000d704783b */ /* 0x000fe80000004200 */
[----:B------:R-:W1:Y:S04]  /*61c0*/  LDSM.16.MT88.4 R8, [R0+0x8000] ;  /* 0x008000000008783b */ /* 0x000e680000004200 */
[----:B------:R-:W2:Y:S04]  /*61d0*/  LDSM.16.MT88.4 R12, [R217+0x22000] ;  /* 0x02200000d90c783b */ /* 0x000ea80000004200 */
[----:B------:R-:W3:Y:S04]  /*61e0*/  LDSM.16.MT88.4 R16, [R0+0xa000] ;  /* 0x00a000000010783b */ /* 0x000ee80000004200 */
[----:B------:R-:W4:Y:S04]  /*61f0*/  LDSM.16.MT88.4 R84, [R0+0xc000] ;  /* 0x00c000000054783b */ /* 0x000f280000004200 */
[----:B------:R-:W4:Y:S04]  /*6200*/  LDSM.16.MT88.4 R88, [R0+0xe000] ;  /* 0x00e000000058783b */ /* 0x000f280000004200 */
[----:B------:R-:W-:Y:S04]  /*6210*/  LDSM.16.MT88.4 R92, [R215+0x22800] ;  /* 0x02280000d75c783b */ /* 0x000fe80000004200 */
[----:B------:R-:W4:Y:S04]  /*6220*/  LDSM.16.MT88.4 R96, [R0+0x8800] ;  /* 0x008800000060783b */ /* 0x000f280000004200 */
[----:B------:R-:W4:Y:S04]  /*6230*/  LDSM.16.MT88.4 R100, [R217+0x22800] ;  /* 0x02280000d964783b */ /* 0x000f280000004200 */
[----:B------:R-:W4:Y:S04]  /*6240*/  LDSM.16.MT88.4 R104, [R0+0xa800] ;  /* 0x00a800000068783b */ /* 0x000f280000004200 */
        /* <DEDUP_REMOVED lines=8> */
[-C--:B------:R-:W-:Y:S06]  /*62d0*/  HMMA.16816.F32 R44, R12, R18.reuse, R44 ;  /* 0x000000120c2c723c */ /* 0x080fec000000182c */
[C---:B------:R-:W-:Y:S01]  /*62e0*/  HMMA.16816.F32 R48, R4.reuse, R18, R48 ;  /* 0x000000120430723c */ /* 0x040fe20000001830 */
[----:B------:R-:W-:Y:S05]  /*62f0*/  LDSM.16.MT88.4 R16, [R0+0x9000] ;  /* 0x009000000010783b */ /* 0x000fea0000004200 */
[-C--:B----4-:R-:W-:Y:S06]  /*6300*/  HMMA.16816.F32 R52, R4, R84.reuse, R52 ;  /* 0x000000540434723c */ /* 0x090fec0000001834 */
[C---:B------:R-:W-:Y:S06]  /*6310*/  HMMA.16816.F32 R56, R12.reuse, R84, R56 ;  /* 0x000000540c38723c */ /* 0x040fec0000001838 */
[-C--:B------:R-:W-:Y:S06]  /*6320*/  HMMA.16816.F32 R60, R12, R86.reuse, R60 ;  /* 0x000000560c3c723c */ /* 0x080fec000000183c */
[C---:B------:R-:W-:Y:S01]  /*6330*/  HMMA.16816.F32 R64, R4.reuse, R86, R64 ;  /* 0x000000560440723c */ /* 0x040fe20000001840 */
[----:B------:R-:W-:Y:S05]  /*6340*/  LDSM.16.MT88.4 R84, [R217+0x23000] ;  /* 0x02300000d954783b */ /* 0x000fea0000004200 */
[-C--:B------:R-:W-:Y:S06]  /*6350*/  HMMA.16816.F32 R68, R4, R88.reuse, R68 ;  /* 0x000000580444723c */ /* 0x080fec0000001844 */
[C---:B------:R-:W-:Y:S06]  /*6360*/  HMMA.16816.F32 R72, R12.reuse, R88, R72 ;  /* 0x000000580c48723c */ /* 0x040fec0000001848 */
[-C--:B------:R-:W-:Y:S01]  /*6370*/  HMMA.16816.F32 R76, R12, R90.reuse, R76 ;  /* 0x0000005a0c4c723c */ /* 0x080fe2000000184c */
[----:B------:R-:W2:Y:S05]  /*6380*/  LDSM.16.MT88.4 R12, [R0+0xe800] ;  /* 0x00e80000000c783b */ /* 0x000eaa0000004200 */
[----:B------:R-:W-:Y:S01]  /*6390*/  HMMA.16816.F32 R80, R4, R90, R80 ;  /* 0x0000005a0450723c */ /* 0x000fe20000001850 */
[----:B------:R-:W3:Y:S04]  /*63a0*/  LDSM.16.MT88.4 R4, [R215+0x23000] ;  /* 0x02300000d704783b */ /* 0x000ee80000004200 */
[----:B------:R-:W4:Y:S01]  /*63b0*/  LDSM.16.MT88.4 R88, [R0+0xb000] ;  /* 0x00b000000058783b */ /* 0x000f220000004200 */
[-C--:B------:R-:W-:Y:S06]  /*63c0*/  HMMA.16816.F32 R20, R92, R96.reuse, R20 ;  /* 0x000000605c14723c */ /* 0x080fec0000001814 */
[C---:B------:R-:W-:Y:S06]  /*63d0*/  HMMA.16816.F32 R24, R100.reuse, R96, R24 ;  /* 0x000000606418723c */ /* 0x040fec0000001818 */
[-C--:B------:R-:W-:Y:S06]  /*63e0*/  HMMA.16816.F32 R28, R100, R98.reuse, R28 ;  /* 0x00000062641c723c */ /* 0x080fec000000181c */
[C---:B------:R-:W-:Y:S01]  /*63f0*/  HMMA.16816.F32 R32, R92.reuse, R98, R32 ;  /* 0x000000625c20723c */ /* 0x040fe20000001820 */
[----:B------:R-:W-:Y:S05]  /*6400*/  LDSM.16.MT88.4 R96, [R0+0xf000] ;  /* 0x00f000000060783b */ /* 0x000fea0000004200 */
[-C--:B------:R-:W-:Y:S06]  /*6410*/  HMMA.16816.F32 R36, R92, R104.reuse, R36 ;  /* 0x000000685c24723c */ /* 0x080fec0000001824 */
[C---:B------:R-:W-:Y:S06]  /*6420*/  HMMA.16816.F32 R40, R100.reuse, R104, R40 ;  /* 0x000000686428723c */ /* 0x040fec0000001828 */
[-C--:B------:R-:W-:Y:S06]  /*6430*/  HMMA.16816.F32 R44, R100, R106.reuse, R44 ;  /* 0x0000006a642c723c */ /* 0x080fec000000182c */
[C---:B------:R-:W-:Y:S01]  /*6440*/  HMMA.16816.F32 R48, R92.reuse, R106, R48 ;  /* 0x0000006a5c30723c */ /* 0x040fe20000001830 */
[----:B------:R-:W-:Y:S05]  /*6450*/  LDSM.16.MT88.4 R104, [R0+0xb800] ;  /* 0x00b800000068783b */ /* 0x000fea0000004200 */
[-C--:B-1----:R-:W-:Y:S06]  /*6460*/  HMMA.16816.F32 R52, R92, R8.reuse, R52 ;  /* 0x000000085c34723c */ /* 0x082fec0000001834 */
[C---:B------:R-:W-:Y:S06]  /*6470*/  HMMA.16816.F32 R56, R100.reuse, R8, R56 ;  /* 0x000000086438723c */ /* 0x040fec0000001838 */
[-C--:B------:R-:W-:Y:S06]  /*6480*/  HMMA.16816.F32 R60, R100, R10.reuse, R60 ;  /* 0x0000000a643c723c */ /* 0x080fec000000183c */
[C---:B------:R-:W-:Y:S01]  /*6490*/  HMMA.16816.F32 R64, R92.reuse, R10, R64 ;  /* 0x0000000a5c40723c */ /* 0x040fe20000001840 */
[----:B------:R-:W1:Y:S05]  /*64a0*/  LDSM.16.MT88.4 R8, [R0+0xd000] ;  /* 0x00d000000008783b */ /* 0x000e6a0000004200 */
[-C--:B--2---:R-:W-:Y:S06]  /*64b0*/  HMMA.16816.F32 R68, R92, R12.reuse, R68 ;  /* 0x0000000c5c44723c */ /* 0x084fec0000001844 */
[C---:B------:R-:W-:Y:S06]  /*64c0*/  HMMA.16816.F32 R72, R100.reuse, R12, R72 ;  /* 0x0000000c6448723c */ /* 0x040fec0000001848 */
[-C--:B------:R-:W-:Y:S01]  /*64d0*/  HMMA.16816.F32 R76, R100, R14.reuse, R76 ;  /* 0x0000000e644c723c */ /* 0x080fe2000000184c */
[----:B------:R-:W-:Y:S05]  /*64e0*/  LDSM.16.MT88.4 R100, [R217+0x23800] ;  /* 0x02380000d964783b */ /* 0x000fea0000004200 */
[----:B------:R-:W-:Y:S01]  /*64f0*/  HMMA.16816.F32 R80, R92, R14, R80 ;  /* 0x0000000e5c50723c */ /* 0x000fe20000001850 */
[----:B------:R-:W-:Y:S04]  /*6500*/  LDSM.16.MT88.4 R12, [R215+0x23800] ;  /* 0x02380000d70c783b */ /* 0x000fe80000004200 */
[----:B------:R-:W2:Y:S01]  /*6510*/  LDSM.16.MT88.4 R92, [R0+0x9800] ;  /* 0x00980000005c783b */ /* 0x000ea20000004200 */
[-C--:B---3--:R-:W-:Y:S06]  /*6520*/  HMMA.16816.F32 R20, R4, R16.reuse, R20 ;  /* 0x000000100414723c */ /* 0x088fec0000001814 */
[C---:B------:R-:W-:Y:S06]  /*6530*/  HMMA.16816.F32 R24, R84.reuse, R16, R24 ;  /* 0x000000105418723c */ /* 0x040fec0000001818 */
[-C--:B------:R-:W-:Y:S06]  /*6540*/  HMMA.16816.F32 R28, R84, R18.reuse, R28 ;  /* 0x00000012541c723c */ /* 0x080fec000000181c */
[C---:B------:R-:W-:Y:S01]  /*6550*/  HMMA.16816.F32 R32, R4.reuse, R18, R32 ;  /* 0x000000120420723c */ /* 0x040fe20000001820 */
[----:B------:R-:W3:Y:S01]  /*6560*/  LDSM.16.MT88.4 R16, [R0+0xf800] ;  /* 0x00f800000010783b */ /* 0x000ee20000004200 */
[----:B------:R-:W-:Y:S04]  /*6570*/  BAR.SYNC.DEFER_BLOCKING 0x0 ;  /* 0x0000000000007b1d */ /* 0x000fe80000010000 */
[-C--:B----4-:R-:W-:Y:S06]  /*6580*/  HMMA.16816.F32 R36, R4, R88.reuse, R36 ;  /* 0x000000580424723c */ /* 0x090fec0000001824 */
[C---:B------:R-:W-:Y:S06]  /*6590*/  HMMA.16816.F32 R40, R84.reuse, R88, R40 ;  /* 0x000000585428723c */ /* 0x040fec0000001828 */
[-C--:B------:R-:W-:Y:S06]  /*65a0*/  HMMA.16816.F32 R44, R84, R90.reuse, R44 ;  /* 0x0000005a542c723c */ /* 0x080fec000000182c */
[C---:B------:R-:W-:Y:S06]  /*65b0*/  HMMA.16816.F32 R48, R4.reuse, R90, R48 ;  /* 0x0000005a0430723c */ /* 0x040fec0000001830 */
[-C--:B-1----:R-:W-:Y:S06]  /*65c0*/  HMMA.16816.F32 R52, R4, R8.reuse, R52 ;  /* 0x000000080434723c */ /* 0x082fec0000001834 */
[C---:B------:R-:W-:Y:S06]  /*65d0*/  HMMA.16816.F32 R56, R84.reuse, R8, R56 ;  /* 0x000000085438723c */ /* 0x040fec0000001838 */
[-C--:B------:R-:W-:Y:S06]  /*65e0*/  HMMA.16816.F32 R60, R84, R10.reuse, R60 ;  /* 0x0000000a543c723c */ /* 0x080fec000000183c */
[C---:B------:R-:W-:Y:S06]  /*65f0*/  HMMA.16816.F32 R64, R4.reuse, R10, R64 ;  /* 0x0000000a0440723c */ /* 0x040fec0000001840 */
[-C--:B------:R-:W-:Y:S06]  /*6600*/  HMMA.16816.F32 R68, R4, R96.reuse, R68 ;  /* 0x000000600444723c */ /* 0x080fec0000001844 */
[C---:B------:R-:W-:Y:S06]  /*6610*/  HMMA.16816.F32 R72, R84.reuse, R96, R72 ;  /* 0x000000605448723c */ /* 0x040fec0000001848 */
[-C--:B------:R-:W-:Y:S06]  /*6620*/  HMMA.16816.F32 R76, R84, R98.reuse, R76 ;  /* 0x00000062544c723c */ /* 0x080fec000000184c */
[----:B------:R-:W-:Y:S06]  /*6630*/  HMMA.16816.F32 R80, R4, R98, R80 ;  /* 0x000000620450723c */ /* 0x000fec0000001850 */
[-C--:B--2---:R-:W-:Y:S06]  /*6640*/  HMMA.16816.F32 R20, R12, R92.reuse, R20 ;  /* 0x0000005c0c14723c */ /* 0x084fec0000001814 */
[C---:B------:R-:W-:Y:S06]  /*6650*/  HMMA.16816.F32 R24, R100.reuse, R92, R24 ;  /* 0x0000005c6418723c */ /* 0x040fec0000001818 */
[-C--:B------:R-:W-:Y:S06]  /*6660*/  HMMA.16816.F32 R28, R100, R94.reuse, R28 ;  /* 0x0000005e641c723c */ /* 0x080fec000000181c */
        /* <DEDUP_REMOVED lines=9> */
[-C--:B---3--:R-:W-:Y:S06]  /*6700*/  HMMA.16816.F32 R68, R12, R16.reuse, R68 ;  /* 0x000000100c44723c */ /* 0x088fec0000001844 */
[C---:B------:R-:W-:Y:S06]  /*6710*/  HMMA.16816.F32 R72, R100.reuse, R16, R72 ;  /* 0x000000106448723c */ /* 0x040fec0000001848 */
[-C--:B------:R-:W-:Y:S06]  /*6720*/  HMMA.16816.F32 R76, R100, R18.reuse, R76 ;  /* 0x00000012644c723c */ /* 0x080fec000000184c */
[----:B------:R-:W-:Y:S01]  /*6730*/  HMMA.16816.F32 R80, R12, R18, R80 ;  /* 0x000000120c50723c */ /* 0x000fe20000001850 */
[----:B------:R-:W-:Y:S11]  /*6740*/  @!UPT UIADD3 URZ, URZ, URZ, URZ ;  /* 0x0000003f3f3ff290 */ /* 0x000ff6000fffe03f */
[----:B------:R-:W-:Y:S01]  /*6750*/  @!UPT UIADD3 URZ, URZ, URZ, URZ ;  /* 0x0000003f3f3ff290 */ /* 0x000fe2000fffe03f */
[----:B------:R-:W-:Y:S11]  /*6760*/  @!P0 BRA `(.L_x_241) ;  /* 0x0000000400048947 */ /* 0x000ff60003800000 */
[----:B------:R-:W1:Y:S01]  /*6770*/  LDC R8, c[0x0][0x420] ;  /* 0x00010800ff087b82 */ /* 0x000e620000000800 */
[----:B------:R-:W-:Y:S01]  /*6780*/  ISETP.GE.AND P6, PT, R228, UR18, PT ;  /* 0x00000012e4007c0c */ /* 0x000fe2000bfc6270 */
[----:B------:R-:W-:Y:S01]  /*6790*/  IMAD.MOV.U32 R4, RZ, RZ, R231 ;  /* 0x000000ffff047224 */ /* 0x000fe200078e00e7 */
[----:B------:R-:W-:Y:S01]  /*67a0*/  ISETP.GE.AND P5, PT, R242, UR18, PT ;  /* 0x00000012f2007c0c */ /* 0x000fe2000bfa6270 */
[----:B------:R-:W-:Y:S01]  /*67b0*/  IMAD.MOV.U32 R5, RZ, RZ, R233 ;  /* 0x000000ffff057224 */ /* 0x000fe200078e00e9 */
[----:B------:R-:W-:Y:S02]  /*67c0*/  ISETP.GE.AND P4, PT, R243, UR18, PT ;  /* 0x00000012f3007c0c */ /* 0x000fe4000bf86270 */
[----:B------:R-:W-:Y:S01]  /*67d0*/  ISETP.GE.AND P3, PT, R244, UR18, PT ;  /* 0x00000012f4007c0c */ /* 0x000fe2000bf66270 */
[----:B------:R-:W2:Y:S06]  /*67e0*/  LDC R9, c[0x0][0x424] ;  /* 0x00010900ff097b82 */ /* 0x000eac0000000800 */
[----:B------:R3:W-:Y:S01]  /*67f0*/  @P6 STS.128 [R226+0x8000], RZ ;  /* 0x008000ffe2006388 */ /* 0x0007e20000000c00 */
[----:B-1----:R-:W-:Y:S05]  /*6800*/  IMAD.U32 R6, R8, -0x40, RZ ;  /* 0xffffffc008067824 */ /* 0x002fea00078e00ff */
        /* <DEDUP_REMOVED lines=9> */
[--C-:B--2---:R-:W-:Y:S02]  /*68a0*/  @!P6 LEA.HI.X R15, R8, R5, R9.reuse, 0x6, P2 ;  /* 0x00000005080fe211 */ /* 0x104fe400010f3409 */
[----:B------:R-:W-:Y:S01]  /*68b0*/  @!P4 LEA R10, P2, R6, R231, 0x1 ;  /* 0x000000e7060ac211 */ /* 0x000fe200078408ff */
        /* <DEDUP_REMOVED lines=8> */
[C-C-:B------:R-:W-:Y:S01]  /*6940*/  @!P5 LEA.HI.X R13, R6.reuse, R233, R7.reuse, 0x1, P1 ;  /* 0x000000e9060dd211 */ /* 0x140fe200008f0c07 */
        /* <DEDUP_REMOVED lines=35> */
.L_x_241:
[----:B------:R-:W-:Y:S01]  /*6b80*/  LDSM.16.M88.4 R128, [R220] ;  /* 0x00000000dc80783b */ /* 0x000fe20000000200 */
[----:B------:R-:W-:Y:S01]  /*6b90*/  IMAD R227, R248, UR21, RZ ;  /* 0x00000015f8e37c24 */ /* 0x000fe2000f8e02ff */
[----:B------:R-:W-:Y:S02]  /*6ba0*/  @UP2 UIADD3 UR14, UP1, UR10, -0x100, URZ ;  /* 0xffffff000a0e2890 */ /* 0x000fe4000ff3e03f */
[----:B------:R-:W3:Y:S01]  /*6bb0*/  LDSM.16.MT88.4 R16, [R0+0x10000] ;  /* 0x010000000010783b */ /* 0x000ee20000004200 */
[----:B------:R-:W-:Y:S02]  /*6bc0*/  @UP2 UIADD3 UR12, UP0, UR12, -0x100, URZ ;  /* 0xffffff000c0c2890 */ /* 0x000fe4000ff1e03f */
[----:B------:R-:W-:Y:S01]  /*6bd0*/  @UP2 UIADD3.X UR13, UR9, -0x1, URZ, UP1, !UPT ;  /* 0xffffffff090d2890 */ /* 0x000fe20008ffe43f */
[----:B------:R-:W1:Y:S01]  /*6be0*/  LDSM.16.M88.4 R124, [R220+0x1000] ;  /* 0x00100000dc7c783b */ /* 0x000e620000000200 */
[----:B------:R-:W-:Y:S03]  /*6bf0*/  @UP2 UIADD3.X UR11, UR11, -0x1, URZ, UP0, !UPT ;  /* 0xffffffff0b0b2890 */ /* 0x000fe600087fe43f */
[----:B------:R-:W2:Y:S04]  /*6c00*/  LDSM.16.MT88.4 R96, [R0+0x12000] ;  /* 0x012000000060783b */ /* 0x000ea80000004200 */
[----:B------:R-:W4:Y:S04]  /*6c10*/  LDSM.16.MT88.4 R112, [R0+0x14000] ;  /* 0x014000000070783b */ /* 0x000f280000004200 */
[----:B------:R-:W4:Y:S04]  /*6c20*/  LDSM.16.MT88.4 R196, [R0+0x16000] ;  /* 0x0160000000c4783b */ /* 0x000f280000004200 */
[----:B------:R-:W-:Y:S04]  /*6c30*/  LDSM.16.M88.4 R200, [R223] ;  /* 0x00000000dfc8783b */ /* 0x000fe80000000200 */
[----:B------:R-:W4:Y:S04]  /*6c40*/  LDSM.16.MT88.4 R204, [R0+0x10800] ;  /* 0x0108000000cc783b */ /* 0x000f280000004200 */
[----:B------:R-:W4:Y:S01]  /*6c50*/  LDSM.16.M88.4 R208, [R223+0x1000] ;  /* 0x00100000dfd0783b */ /* 0x000f220000000200 */
[-C--:B---3--:R-:W-:Y:S06]  /*6c60*/  HMMA.16816.F32 R4, R128, R16.reuse, RZ ;  /* 0x000000108004723c */ /* 0x088fec00000018ff */
[C---:B-1----:R-:W-:Y:S06]  /*6c70*/  HMMA.16816.F32 R8, R124.reuse, R16, RZ ;  /* 0x000000107c08723c */ /* 0x042fec00000018ff */
[-C--:B------:R-:W-:Y:S06]  /*6c80*/  HMMA.16816.F32 R12, R124, R18.reuse, RZ ;  /* 0x000000127c0c723c */ /* 0x080fec00000018ff */
[C---:B------:R-:W-:Y:S06]  /*6c90*/  HMMA.16816.F32 R16, R128.reuse, R18, RZ ;  /* 0x000000128010723c */ /* 0x040fec00000018ff */
[-C--:B--2---:R-:W-:Y:S06]  /*6ca0*/  HMMA.16816.F32 R84, R128, R96.reuse, RZ ;  /* 0x000000608054723c */ /* 0x084fec00000018ff */
[C---:B------:R-:W-:Y:S06]  /*6cb0*/  HMMA.16816.F32 R88, R124.reuse, R96, RZ ;  /* 0x000000607c58723c */ /* 0x040fec00000018ff */
[-C--:B------:R-:W-:Y:S06]  /*6cc0*/  HMMA.16816.F32 R92, R124, R98.reuse, RZ ;  /* 0x000000627c5c723c */ /* 0x080fec00000018ff */
[C---:B------:R-:W-:Y:S06]  /*6cd0*/  HMMA.16816.F32 R96, R128.reuse, R98, RZ ;  /* 0x000000628060723c */ /* 0x040fec00000018ff */
[-C--:B----4-:R-:W-:Y:S06]  /*6ce0*/  HMMA.16816.F32 R100, R128, R112.reuse, RZ ;  /* 0x000000708064723c */ /* 0x090fec00000018ff */
[C---:B------:R-:W-:Y:S06]  /*6cf0*/  HMMA.16816.F32 R104, R124.reuse, R112, RZ ;  /* 0x000000707c68723c */ /* 0x040fec00000018ff */
[-C--:B------:R-:W-:Y:S06]  /*6d00*/  HMMA.16816.F32 R108, R124, R114.reuse, RZ ;  /* 0x000000727c6c723c */ /* 0x080fec00000018ff */
[C---:B------:R-:W-:Y:S06]  /*6d10*/  HMMA.16816.F32 R112, R128.reuse, R114, RZ ;  /* 0x000000728070723c */ /* 0x040fec00000018ff */
[-C--:B------:R-:W-:Y:S06]  /*6d20*/  HMMA.16816.F32 R116, R128, R196.reuse, RZ ;  /* 0x000000c48074723c */ /* 0x080fec00000018ff */
[C---:B------:R-:W-:Y:S06]  /*6d30*/  HMMA.16816.F32 R120, R124.reuse, R196, RZ ;  /* 0x000000c47c78723c */ /* 0x040fec00000018ff */
[-C--:B------:R-:W-:Y:S06]  /*6d40*/  HMMA.16816.F32 R124, R124, R198.reuse, RZ ;  /* 0x000000c67c7c723c */ /* 0x080fec00000018ff */
[----:B------:R-:W-:Y:S01]  /*6d50*/  HMMA.16816.F32 R128, R128, R198, RZ ;  /* 0x000000c68080723c */ /* 0x000fe200000018ff */
[----:B------:R-:W1:Y:S05]  /*6d60*/  LDSM.16.MT88.4 R196, [R0+0x12800] ;  /* 0x0128000000c4783b */ /* 0x000e6a0000004200 */
[-C--:B------:R-:W-:Y:S06]  /*6d70*/  HMMA.16816.F32 R4, R200, R204.reuse, R4 ;  /* 0x000000ccc804723c */ /* 0x080fec0000001804 */
[C---:B------:R-:W-:Y:S06]  /*6d80*/  HMMA.16816.F32 R8, R208.reuse, R204, R8 ;  /* 0x000000ccd008723c */ /* 0x040fec0000001808 */
[-C--:B------:R-:W-:Y:S06]  /*6d90*/  HMMA.16816.F32 R12, R208, R206.reuse, R12 ;  /* 0x000000ced00c723c */ /* 0x080fec000000180c */
[C---:B------:R-:W-:Y:S01]  /*6da0*/  HMMA.16816.F32 R16, R200.reuse, R206, R16 ;  /* 0x000000cec810723c */ /* 0x040fe20000001810 */
[----:B------:R-:W2:Y:S05]  /*6db0*/  LDSM.16.MT88.4 R204, [R0+0x14800] ;  /* 0x0148000000cc783b */ /* 0x000eaa0000004200 */
[-C--:B-1----:R-:W-:Y:S06]  /*6dc0*/  HMMA.16816.F32 R84, R200, R196.reuse, R84 ;  /* 0x000000c4c854723c */ /* 0x082fec0000001854 */
[C---:B------:R-:W-:Y:S06]  /*6dd0*/  HMMA.16816.F32 R88, R208.reuse, R196, R88 ;  /* 0x000000c4d058723c */ /* 0x040fec0000001858 */
[-C--:B------:R-:W-:Y:S06]  /*6de0*/  HMMA.16816.F32 R92, R208, R198.reuse, R92 ;  /* 0x000000c6d05c723c */ /* 0x080fec000000185c */
[C---:B------:R-:W-:Y:S01]  /*6df0*/  HMMA.16816.F32 R96, R200.reuse, R198, R96 ;  /* 0x000000c6c860723c */ /* 0x040fe20000001860 */
[----:B------:R-:W1:Y:S05]  /*6e00*/  LDSM.16.MT88.4 R196, [R0+0x16800] ;  /* 0x0168000000c4783b */ /* 0x000e6a0000004200 */
[-C--:B--2---:R-:W-:Y:S06]  /*6e10*/  HMMA.16816.F32 R100, R200, R204.reuse, R100 ;  /* 0x000000ccc864723c */ /* 0x084fec0000001864 */
[C---:B------:R-:W-:Y:S06]  /*6e20*/  HMMA.16816.F32 R104, R208.reuse, R204, R104 ;  /* 0x000000ccd068723c */ /* 0x040fec0000001868 */
[-C--:B------:R-:W-:Y:S06]  /*6e30*/  HMMA.16816.F32 R108, R208, R206.reuse, R108 ;  /* 0x000000ced06c723c */ /* 0x080fec000000186c */
[C---:B------:R-:W-:Y:S01]  /*6e40*/  HMMA.16816.F32 R112, R200.reuse, R206, R112 ;  /* 0x000000cec870723c */ /* 0x040fe20000001870 */
[----:B------:R-:W-:Y:S05]  /*6e50*/  LDSM.16.M88.4 R204, [R221] ;  /* 0x00000000ddcc783b */ /* 0x000fea0000000200 */
[-C--:B-1----:R-:W-:Y:S06]  /*6e60*/  HMMA.16816.F32 R116, R200, R196.reuse, R116 ;  /* 0x000000c4c874723c */ /* 0x082fec0000001874 */
[C---:B------:R-:W-:Y:S06]  /*6e70*/  HMMA.16816.F32 R120, R208.reuse, R196, R120 ;  /* 0x000000c4d078723c */ /* 0x040fec0000001878 */
[-C--:B------:R-:W-:Y:S01]  /*6e80*/  HMMA.16816.F32 R124, R208, R198.reuse, R124 ;  /* 0x000000c6d07c723c */ /* 0x080fe2000000187c */
[----:B------:R-:W1:Y:S05]  /*6e90*/  LDSM.16.MT88.4 R208, [R0+0x11000] ;  /* 0x0110000000d0783b */ /* 0x000e6a0000004200 */
[----:B------:R-:W-:Y:S01]  /*6ea0*/  HMMA.16816.F32 R128, R200, R198, R128 ;  /* 0x000000c6c880723c */ /* 0x000fe20000001880 */
[----:B------:R-:W2:Y:S04]  /*6eb0*/  LDSM.16.M88.4 R196, [R221+0x1000] ;  /* 0x00100000ddc4783b */ /* 0x000ea80000000200 */
[----:B------:R-:W3:Y:S01]  /*6ec0*/  LDSM.16.MT88.4 R200, [R0+0x13000] ;  /* 0x0130000000c8783b */ /* 0x000ee20000004200 */
        /* <DEDUP_REMOVED lines=14> */
[----:B------:R-:W-:Y:S05]  /*6fb0*/  LDSM.16.MT88.4 R208, [R0+0x11800] ;  /* 0x0118000000d0783b */ /* 0x000fea0000004200 */
[-C--:B--2---:R-:W-:Y:S06]  /*6fc0*/  HMMA.16816.F32 R116, R204, R200.reuse, R116 ;  /* 0x000000c8cc74723c */ /* 0x084fec0000001874 */
[C---:B------:R-:W-:Y:S06]  /*6fd0*/  HMMA.16816.F32 R120, R196.reuse, R200, R120 ;  /* 0x000000c8c478723c */ /* 0x040fec0000001878 */
[-C--:B------:R-:W-:Y:S01]  /*6fe0*/  HMMA.16816.F32 R124, R196, R202.reuse, R124 ;  /* 0x000000cac47c723c */ /* 0x080fe2000000187c */
[----:B------:R-:W1:Y:S05]  /*6ff0*/  LDSM.16.M88.4 R196, [R222] ;  /* 0x00000000dec4783b */ /* 0x000e6a0000000200 */
        /* <DEDUP_REMOVED lines=15> */
[-C--:B------:R-:W-:Y:S05]  /*70f0*/  HMMA.16816.F32 R108, R200, R210.reuse, R108 ;  /* 0x000000d2c86c723c */ /* 0x080fea000000186c */
[----:B------:R-:W-:Y:S01]  /*7100*/  IMAD.U32 R208, R227, -0x40, RZ ;  /* 0xffffffc0e3d07824 */ /* 0x000fe200078e00ff */
[C---:B------:R-:W-:Y:S05]  /*7110*/  HMMA.16816.F32 R112, R196.reuse, R210, R112 ;  /* 0x000000d2c470723c */ /* 0x040fea0000001870 */
[----:B------:R-:W-:Y:S01]  /*7120*/  LEA R224, P1, R208, R224, 0x2 ;  /* 0x000000e0d0e07211 */ /* 0x000fe200078210ff */
[-C--:B--2---:R-:W-:Y:S05]  /*7130*/  HMMA.16816.F32 R116, R196, R204.reuse, R116 ;  /* 0x000000ccc474723c */ /* 0x084fea0000001874 */
[----:B------:R-:W-:Y:S01]  /*7140*/  @P0 IADD3 R210, P2, R240, UR10, RZ ;  /* 0x0000000af0d20c10 */ /* 0x000fe2000ff5e0ff */
[C---:B------:R-:W-:Y:S01]  /*7150*/  HMMA.16816.F32 R120, R200.reuse, R204, R120 ;  /* 0x000000ccc878723c */ /* 0x040fe20000001878 */
[----:B------:R-:W-:Y:S04]  /*7160*/  @UP2 UMOV UR10, UR14 ;  /* 0x0000000e000a2c82 */ /* 0x000fe80008000000 */
[----:B------:R-:W-:Y:S01]  /*7170*/  @P0 IADD3.X R211, R241, UR9, RZ, P2, !PT ;  /* 0x00000009f1d30c10 */ /* 0x000fe200097fe4ff */
[-C--:B------:R-:W-:Y:S01]  /*7180*/  HMMA.16816.F32 R124, R200, R206.reuse, R124 ;  /* 0x000000cec87c723c */ /* 0x080fe2000000187c */
[----:B------:R-:W-:Y:S03]  /*7190*/  @UP2 UMOV UR9, UR13 ;  /* 0x0000000d00092c82 */ /* 0x000fe60008000000 */
[----:B------:R-:W5:Y:S01]  /*71a0*/  @P0 LDG.E R238, desc[UR6][R210.64+-0x100] ;  /* 0xffff0006d2ee0981 */ /* 0x000f62000c1e1900 */
[C---:B------:R-:W-:Y:S01]  /*71b0*/  IMAD.SHL.U32 R204, R227.reuse, 0x8, RZ ;  /* 0x00000008e3cc7824 */ /* 0x040fe200078e00ff */
[----:B------:R-:W-:Y:S02]  /*71c0*/  HMMA.16816.F32 R128, R196, R206, R128 ;  /* 0x000000cec480723c */ /* 0x000fe40000001880 */
[----:B------:R1:W5:Y:S03]  /*71d0*/  @P0 LDG.E R239, desc[UR6][R210.64+-0xe0] ;  /* 0xffff2006d2ef0981 */ /* 0x000366000c1e1900 */
[----:B------:R-:W-:Y:S01]  /*71e0*/  LEA.HI.X.SX32 R225, R208, R225, 0x2, P1 ;  /* 0x000000e1d0e17211 */ /* 0x000fe200008f16ff */
[C---:B------:R-:W-:Y:S01]  /*71f0*/  IMAD.SHL.U32 R205, R227.reuse, 0x10, RZ ;  /* 0x00000010e3cd7824 */ /* 0x040fe200078e00ff */
[CC--:B------:R-:W-:Y:S01]  /*7200*/  LEA R208, P2, R204.reuse, R224.reuse, 0x2 ;  /* 0x000000e0ccd07211 */ /* 0x0c0fe200078410ff */
[C---:B------:R-:W-:Y:S02]  /*7210*/  IMAD R200, R227.reuse, 0x18, RZ ;  /* 0x00000018e3c87824 */ /* 0x040fe400078e02ff */
[----:B------:R2:W-:Y:S01]  /*7220*/  REDG.E.ADD.F32.FTZ.RN.STRONG.GPU desc[UR6][R224.64], R4 ;  /* 0x00000004e00079a6 */ /* 0x0005e2000c10f386 */
[-C--:B------:R-:W-:Y:S01]  /*7230*/  LEA.HI.X.SX32 R209, R204, R225.reuse, 0x2, P2 ;  /* 0x000000e1ccd17211 */ /* 0x080fe200010f16ff */
[C---:B------:R-:W-:Y:S02]  /*7240*/  IMAD.SHL.U32 R203, R227.reuse, 0x20, RZ ;  /* 0x00000020e3cb7824 */ /* 0x040fe400078e00ff */
[----:B------:R-:W-:Y:S02]  /*7250*/  IMAD R201, R227, 0x28, RZ ;  /* 0x00000028e3c97824 */ /* 0x000fe400078e02ff */
[----:B------:R3:W-:Y:S01]  /*7260*/  REDG.E.ADD.F32.FTZ.RN.STRONG.GPU desc[UR6][R208.64], R5 ;  /* 0x00000005d00079a6 */ /* 0x0007e2000c10f386 */
[CC--:B-1----:R-:W-:Y:S04]  /*7270*/  LEA R210, P1, R205.reuse, R224.reuse, 0x2 ;  /* 0x000000e0cdd27211 */ /* 0x0c2fe800078210ff */
[-C--:B------:R-:W-:Y:S02]  /*7280*/  LEA.HI.X.SX32 R211, R205, R225.reuse, 0x2, P1 ;  /* 0x000000e1cdd37211 */ /* 0x080fe400008f16ff */
[CC--:B------:R-:W-:Y:S03]  /*7290*/  LEA R202, P1, R203.reuse, R224.reuse, 0x2 ;  /* 0x000000e0cbca7211 */ /* 0x0c0fe600078210ff */
[----:B------:R1:W-:Y:S01]  /*72a0*/  REDG.E.ADD.F32.FTZ.RN.STRONG.GPU desc[UR6][R210.64], R6 ;  /* 0x00000006d20079a6 */ /* 0x0003e2000c10f386 */
[CC--:B--2---:R-:W-:Y:S02]  /*72b0*/  LEA R4, P2, R200.reuse, R224.reuse, 0x2 ;  /* 0x000000e0c8047211 */ /* 0x0c4fe400078410ff */
[-C--:B------:R-:W-:Y:S02]  /*72c0*/  LEA.HI.X.SX32 R203, R203, R225.reuse, 0x2, P1 ;  /* 0x000000e1cbcb7211 */ /* 0x080fe400008f16ff */
[-C--:B---3--:R-:W-:Y:S02]  /*72d0*/  LEA.HI.X.SX32 R5, R200, R225.reuse, 0x2, P2 ;  /* 0x000000e1c8057211 */ /* 0x088fe400010f16ff */
[CC--:B------:R-:W-:Y:S03]  /*72e0*/  LEA R200, P3, R201.reuse, R224.reuse, 0x2 ;  /* 0x000000e0c9c87211 */ /* 0x0c0fe600078610ff */
[----:B------:R2:W-:Y:S01]  /*72f0*/  REDG.E.ADD.F32.FTZ.RN.STRONG.GPU desc[UR6][R4.64], R7 ;  /* 0x00000007040079a6 */ /* 0x0005e2000c10f386 */
[-C--:B------:R-:W-:Y:S03]  /*7300*/  LEA.HI.X.SX32 R201, R201, R225.reuse, 0x2, P3 ;  /* 0x000000e1c9c97211 */ /* 0x080fe600018f16ff */
[----:B------:R3:W-:Y:S04]  /*7310*/  REDG.E.ADD.F32.FTZ.RN.STRONG.GPU desc[UR6][R202.64], R8 ;  /* 0x00000008ca0079a6 */ /* 0x0007e8000c10f386 */
[----:B------:R4:W-:Y:S01]  /*7320*/  REDG.E.ADD.F32.FTZ.RN.STRONG.GPU desc[UR6][R200.64], R9 ;  /* 0x00000009c80079a6 */ /* 0x0009e2000c10f386 */
[C---:B-1----:R-:W-:Y:S02]  /*7330*/  IMAD R211, R227.reuse, 0x30, RZ ;  /* 0x00000030e3d37824 */ /* 0x042fe400078e02ff */
[----:B------:R-:W-:Y:S03]  /*7340*/  IMAD R210, R227, 0x38, RZ ;  /* 0x00000038e3d27824 */ /* 0x000fe600078e02ff */
[CC--:B------:R-:W-:Y:S04]  /*7350*/  LEA R6, P2, R211.reuse, R224.reuse, 0x2 ;  /* 0x000000e0d3067211 */ /* 0x0c0fe800078410ff */
[-C--:B--2---:R-:W-:Y:S02]  /*7360*/  LEA.HI.X.SX32 R7, R211, R225.reuse, 0x2, P2 ;  /* 0x000000e1d3077211 */ /* 0x084fe400010f16ff */
[CC--:B------:R-:W-:Y:S01]  /*7370*/  LEA R4, P1, R210.reuse, R224.reuse, 0x2 ;  /* 0x000000e0d2047211 */ /* 0x0c0fe200078210ff */
[----:B---3--:R-:W-:Y:S02]  /*7380*/  VIADD R202, R205, 0x20 ;  /* 0x00000020cdca7836 */ /* 0x008fe40000000000 */
[----:B------:R1:W-:Y:S01]  /*7390*/  REDG.E.ADD.F32.FTZ.RN.STRONG.GPU desc[UR6][R6.64], R10 ;  /* 0x0000000a060079a6 */ /* 0x0003e2000c10f386 */
[-C--:B------:R-:W-:Y:S02]  /*73a0*/  LEA.HI.X.SX32 R5, R210, R225.reuse, 0x2, P1 ;  /* 0x000000e1d2057211 */ /* 0x080fe400008f16ff */
[CC--:B------:R-:W-:Y:S03]  /*73b0*/  LEA R8, P1, R202.reuse, R224.reuse, 0x2 ;  /* 0x000000e0ca087211 */ /* 0x0c0fe600078210ff */
[----:B------:R2:W-:Y:S01]  /*73c0*/  REDG.E.ADD.F32.FTZ.RN.STRONG.GPU desc[UR6][R4.64], R11 ;  /* 0x0000000b040079a6 */ /* 0x0005e2000c10f386 */
[-C--:B----4-:R-:W-:Y:S03]  /*73d0*/  LEA.HI.X.SX32 R9, R202, R225.reuse, 0x2, P1 ;  /* 0x000000e1ca097211 */ /* 0x090fe600008f16ff */
        /* <DEDUP_REMOVED lines=14> */
[CC--:B------:R-:W-:Y:S02]  /*74c0*/  LEA R8, P2, R4.reuse, R224.reuse, 0x2 ;  /* 0x000000e004087211 */ /* 0x0c0fe400078410ff */
[-C--:B------:R-:W-:Y:S01]  /*74d0*/  LEA.HI.X.SX32 R11, R5, R225.reuse, 0x2, P1 ;  /* 0x000000e1050b7211 */ /* 0x080fe200008f16ff */
[----:B------:R-:W-:Y:S01]  /*74e0*/  VIADD R5, R205, 0x40 ;  /* 0x00000040cd057836 */ /* 0x000fe20000000000 */
[-C--:B------:R-:W-:Y:S01]  /*74f0*/  LEA.HI.X.SX32 R9, R4, R225.reuse, 0x2, P2 ;  /* 0x000000e104097211 */ /* 0x080fe200010f16ff */
[----:B------:R-:W-:Y:S04]  /*7500*/  LDSM.16.MT88.4 R16, [R0+0x2000] ;  /* 0x002000000010783b */ /* 0x000fe80000004200 */
        /* <DEDUP_REMOVED lines=26> */
[-C--:B------:R-:W-:Y:S03]  /*76b0*/  LEA.HI.X.SX32 R9, R4, R225.reuse, 0x2, P2 ;  /* 0x000000e104097211 */ /* 0x080fe600010f16ff */
[----:B------:R-:W-:Y:S04]  /*76c0*/  LDSM.16.MT88.4 R84, [R0+0x4000] ;  /* 0x004000000054783b */ /* 0x000fe80000004200 */
        /* <DEDUP_REMOVED lines=10> */
[----:B------:R-:W-:Y:S02]  /*7770*/  IMAD.IADD R5, R204, 0x1, R4 ;  /* 0x00000001cc057824 */ /* 0x000fe400078e0204 */
[----:B------:R-:W-:Y:S01]  /*7780*/  REDG.E.ADD.F32.FTZ.RN.STRONG.GPU desc[UR6][R208.64+0x180], R97 ;  /* 0x00018061d00079a6 */ /* 0x000fe2000c10f386 */
[CC--:B------:R-:W-:Y:S03]  /*7790*/  LEA R12, P1, R4.reuse, R224.reuse, 0x2 ;  /* 0x000000e0040c7211 */ /* 0x0c0fe600078210ff */
[----:B------:R2:W-:Y:S01]  /*77a0*/  REDG.E.ADD.F32.FTZ.RN.STRONG.GPU desc[UR6][R8.64], R98 ;  /* 0x00000062080079a6 */ /* 0x0005e2000c10f386 */
[-C--:B------:R-:W-:Y:S01]  /*77b0*/  LEA.HI.X.SX32 R13, R4, R225.reuse, 0x2, P1 ;  /* 0x000000e1040d7211 */ /* 0x080fe200008f16ff */
[----:B------:R-:W-:Y:S02]  /*77c0*/  IMAD.IADD R4, R204, 0x1, R5 ;  /* 0x00000001cc047824 */ /* 0x000fe400078e0205 */
        /* <DEDUP_REMOVED lines=11> */
[----:B------:R3:W-:Y:S04]  /*7880*/  REDG.E.ADD.F32.FTZ.RN.STRONG.GPU desc[UR6][R8.64], R94 ;  /* 0x0000005e080079a6 */ /* 0x0007e8000c10f386 */
[----:B------:R-:W-:Y:S01]  /*7890*/  LDSM.16.MT88.4 R96, [R0+0x800] ;  /* 0x000800000060783b */ /* 0x000fe20000004200 */
        /* <DEDUP_REMOVED lines=26> */
[----:B------:R2:W-:Y:S04]  /*7a40*/  REDG.E.ADD.F32.FTZ.RN.STRONG.GPU desc[UR6][R8.64], R106 ;  /* 0x0000006a080079a6 */ /* 0x0005e8000c10f386 */
[----:B------:R-:W-:Y:S01]  /*7a50*/  LDSM.16.MT88.4 R100, [R217+0x20800] ;  /* 0x02080000d964783b */ /* 0x000fe20000004200 */
        /* <DEDUP_REMOVED lines=9> */
[----:B------:R-:W-:Y:S04]  /*7af0*/  REDG.E.ADD.F32.FTZ.RN.STRONG.GPU desc[UR6][R208.64+0x280], R113 ;  /* 0x00028071d00079a6 */ /* 0x000fe8000c10f386 */
[----:B------:R-:W-:Y:S01]  /*7b00*/  LDSM.16.MT88.4 R104, [R0+0x7000] ;  /* 0x007000000068783b */ /* 0x000fe20000004200 */
        /* <DEDUP_REMOVED lines=12> */
[----:B------:R2:W-:Y:S04]  /*7bd0*/  REDG.E.ADD.F32.FTZ.RN.STRONG.GPU desc[UR6][R8.64], R109 ;  /* 0x0000006d080079a6 */ /* 0x0005e8000c10f386 */
[----:B------:R-:W-:Y:S01]  /*7be0*/  LDSM.16.MT88.4 R112, [R0+0x7800] ;  /* 0x007800000070783b */ /* 0x000fe20000004200 */
        /* <DEDUP_REMOVED lines=10> */
[----:B------:R-:W-:Y:S04]  /*7c90*/  REDG.E.ADD.F32.FTZ.RN.STRONG.GPU desc[UR6][R208.64+0x300], R117 ;  /* 0x00030075d00079a6 */ /* 0x000fe8000c10f386 */
[----:B------:R-:W-:Y:S01]  /*7ca0*/  LDSM.16.MT88.4 R108, [R0+0x5800] ;  /* 0x00580000006c783b */ /* 0x000fe20000004200 */
        /* <DEDUP_REMOVED lines=27> */
[C---:B-1----:R-:W-:Y:S01]  /*7e60*/  IMAD.IADD R6, R204.reuse, 0x1, R4 ;  /* 0x00000001cc067824 */ /* 0x042fe200078e0204 */
[CC--:B--2---:R-:W-:Y:S03]  /*7e70*/  LEA R8, P1, R205.reuse, R224.reuse, 0x2 ;  /* 0x000000e0cd087211 */ /* 0x0c4fe600078210ff */
[C---:B------:R-:W-:Y:S01]  /*7e80*/  IMAD.IADD R5, R204.reuse, 0x1, R6 ;  /* 0x00000001cc057824 */ /* 0x040fe200078e0206 */
        /* <DEDUP_REMOVED lines=12> */
[----:B------:R-:W-:Y:S04]  /*7f50*/  REDG.E.ADD.F32.FTZ.RN.STRONG.GPU desc[UR6][R10.64], R125 ;  /* 0x0000007d0a0079a6 */ /* 0x000fe8000c10f386 */
[----:B------:R-:W-:Y:S01]  /*7f60*/  LDSM.16.MT88.4 R12, [R217+0x20000] ;  /* 0x02000000d90c783b */ /* 0x000fe20000004200 */
[C---:B-1----:R-:W-:Y:S04]  /*7f70*/  LEA R8, P2, R4.reuse, R224, 0x2 ;  /* 0x000000e004087211 */ /* 0x042fe800078410ff */
        /* <DEDUP_REMOVED lines=9> */
[----:B------:R-:W1:Y:S05]  /*8010*/  LDSM.16.MT88.4 R8, [R0+0x2800] ;  /* 0x002800000008783b */ /* 0x000e6a0000004200 */
[-C--:B------:R-:W-:Y:S06]  /*8020*/  HMMA.16816.F32 R148, R4, R16.reuse, R148 ;  /* 0x000000100494723c */ /* 0x080fec0000001894 */
[C---:B------:R-:W-:Y:S06]  /*8030*/  HMMA.16816.F32 R152, R12.reuse, R16, R152 ;  /* 0x000000100c98723c */ /* 0x040fec0000001898 */
[-C--:B------:R-:W-:Y:S06]  /*8040*/  HMMA.16816.F32 R156, R12, R18.reuse, R156 ;  /* 0x000000120c9c723c */ /* 0x080fec000000189c */
[C---:B------:R-:W-:Y:S01]  /*8050*/  HMMA.16816.F32 R160, R4.reuse, R18, R160 ;  /* 0x0000001204a0723c */ /* 0x040fe200000018a0 */
[----:B------:R-:W2:Y:S05]  /*8060*/  LDSM.16.MT88.4 R16, [R0+0x4800] ;  /* 0x004800000010783b */ /* 0x000eaa0000004200 */
[-C--:B------:R-:W-:Y:S06]  /*8070*/  HMMA.16816.F32 R164, R4, R84.reuse, R164 ;  /* 0x0000005404a4723c */ /* 0x080fec00000018a4 */
[C---:B------:R-:W-:Y:S06]  /*8080*/  HMMA.16816.F32 R168, R12.reuse, R84, R168 ;  /* 0x000000540ca8723c */ /* 0x040fec00000018a8 */
[-C--:B------:R-:W-:Y:S06]  /*8090*/  HMMA.16816.F32 R172, R12, R86.reuse, R172 ;  /* 0x000000560cac723c */ /* 0x080fec00000018ac */
[C---:B------:R-:W-:Y:S01]  /*80a0*/  HMMA.16816.F32 R176, R4.reuse, R86, R176 ;  /* 0x0000005604b0723c */ /* 0x040fe200000018b0 */
[----:B------:R-:W3:Y:S05]  /*80b0*/  LDSM.16.MT88.4 R84, [R0+0x6800] ;  /* 0x006800000054783b */ /* 0x000eea0000004200 */
[-C--:B------:R-:W-:Y:S06]  /*80c0*/  HMMA.16816.F32 R180, R4, R88.reuse, R180 ;  /* 0x0000005804b4723c */ /* 0x080fec00000018b4 */
[C---:B------:R-:W-:Y:S06]  /*80d0*/  HMMA.16816.F32 R184, R12.reuse, R88, R184 ;  /* 0x000000580cb8723c */ /* 0x040fec00000018b8 */
[-C--:B------:R-:W-:Y:S01]  /*80e0*/  HMMA.16816.F32 R188, R12, R90.reuse, R188 ;  /* 0x0000005a0cbc723c */ /* 0x080fe200000018bc */
[----:B------:R-:W-:Y:S05]  /*80f0*/  LDSM.16.MT88.4 R12, [R0+0x1000] ;  /* 0x00100000000c783b */ /* 0x000fea0000004200 */
[----:B------:R-:W-:Y:S01]  /*8100*/  HMMA.16816.F32 R192, R4, R90, R192 ;  /* 0x0000005a04c0723c */ /* 0x000fe200000018c0 */
[----:B------:R-:W4:Y:S04]  /*8110*/  LDSM.16.MT88.4 R4, [R215+0x21000] ;  /* 0x02100000d704783b */ /* 0x000f280000004200 */
[----:B------:R-:W4:Y:S01]  /*8120*/  LDSM.16.MT88.4 R88, [R217+0x21000] ;  /* 0x02100000d958783b */ /* 0x000f220000004200 */
        /* <DEDUP_REMOVED lines=14> */
[----:B------:R-:W-:Y:S05]  /*8210*/  LDSM.16.MT88.4 R16, [R215+0x21800] ;  /* 0x02180000d710783b */ /* 0x000fea0000004200 */
[-C--:B---3--:R-:W-:Y:S06]  /*8220*/  HMMA.16816.F32 R180, R92, R84.reuse, R180 ;  /* 0x000000545cb4723c */ /* 0x088fec00000018b4 */
[C---:B------:R-:W-:Y:S06]  /*8230*/  HMMA.16816.F32 R184, R100.reuse, R84, R184 ;  /* 0x0000005464b8723c */ /* 0x040fec00000018b8 */
[-C--:B------:R-:W-:Y:S01]  /*8240*/  HMMA.16816.F32 R188, R100, R86.reuse, R188 ;  /* 0x0000005664bc723c */ /* 0x080fe200000018bc */
[----:B------:R-:W-:Y:S05]  /*8250*/  LDSM.16.MT88.4 R100, [R0+0x3800] ;  /* 0x003800000064783b */ /* 0x000fea0000004200 */
[----:B------:R-:W-:Y:S01]  /*8260*/  HMMA.16816.F32 R192, R92, R86, R192 ;  /* 0x000000565cc0723c */ /* 0x000fe200000018c0 */
[----:B------:R-:W2:Y:S04]  /*8270*/  LDSM.16.MT88.4 R84, [R0+0x1800] ;  /* 0x001800000054783b */ /* 0x000ea80000004200 */
[----:B------:R-:W3:Y:S01]  /*8280*/  LDSM.16.MT88.4 R92, [R217+0x21800] ;  /* 0x02180000d95c783b */ /* 0x000ee20000004200 */
        /* <DEDUP_REMOVED lines=17> */
[C---:B---3--:R-:W-:Y:S06]  /*83a0*/  HMMA.16816.F32 R136, R92.reuse, R84, R136 ;  /* 0x000000545c88723c */ /* 0x048fec0000001888 */
        /* <DEDUP_REMOVED lines=13> */
[----:B------:R-:W-:Y:S07]  /*8480*/  HMMA.16816.F32 R192, R16, R114, R192 ;  /* 0x0000007210c0723c */ /* 0x000fee00000018c0 */
[C---:B------:R-:W-:Y:S04]  /*8490*/  VIADD R18, R228.reuse, 0xc0 ;  /* 0x000000c0e4127836 */ /* 0x040fe80000000000 */
[C---:B------:R-:W-:Y:S02]  /*84a0*/  VIADD R17, R228.reuse, 0x80 ;  /* 0x00000080e4117836 */ /* 0x040fe40000000000 */
[----:B------:R-:W-:Y:S01]  /*84b0*/  VIADD R16, R228, 0x40 ;  /* 0x00000040e4107836 */ /* 0x000fe20000000000 */
[----:B------:R-:W-:Y:S10]  /*84c0*/  @!P0 BRA `(.L_x_242) ;  /* 0x0000000400088947 */ /* 0x000ff40003800000 */
[----:B------:R-:W-:Y:S01]  /*84d0*/  BAR.SYNC.DEFER_BLOCKING 0x0 ;  /* 0x0000000000007b1d */ /* 0x000fe20000010000 */
[----:B------:R-:W-:Y:S01]  /*84e0*/  ISETP.GE.AND P5, PT, R228, UR18, PT ;  /* 0x00000012e4007c0c */ /* 0x000fe2000bfa6270 */
[----:B------:R-:W-:Y:S01]  /*84f0*/  IMAD.MOV.U32 R4, RZ, RZ, R230 ;  /* 0x000000ffff047224 */ /* 0x000fe200078e00e6 */
[----:B------:R-:W-:Y:S01]  /*8500*/  ISETP.GE.AND P4, PT, R16, UR18, PT ;  /* 0x0000001210007c0c */ /* 0x000fe2000bf86270 */
[----:B------:R-:W-:Y:S01]  /*8510*/  IMAD.MOV.U32 R5, RZ, RZ, R232 ;  /* 0x000000ffff057224 */ /* 0x000fe200078e00e8 */
[----:B------:R-:W-:Y:S02]  /*8520*/  ISETP.GE.AND P3, PT, R17, UR18, PT ;  /* 0x0000001211007c0c */ /* 0x000fe4000bf66270 */
[----:B------:R-:W-:Y:S07]  /*8530*/  ISETP.GE.AND P2, PT, R18, UR18, PT ;  /* 0x0000001212007c0c */ /* 0x000fee000bf46270 */
[----:B------:R1:W-:Y:S01]  /*8540*/  @P5 STS.128 [R226], RZ ;  /* 0x000000ffe2005388 */ /* 0x0003e20000000c00 */
[----:B------:R-:W2:Y:S08]  /*8550*/  LDC R8, c[0x0][0x240] ;  /* 0x00009000ff087b82 */ /* 0x000eb00000000800 */
[----:B------:R-:W3:Y:S01]  /*8560*/  LDC R9, c[0x0][0x244] ;  /* 0x00009100ff097b82 */ /* 0x000ee20000000800 */
[----:B--2---:R-:W-:Y:S05]  /*8570*/  IMAD.U32 R6, R8, -0x40, RZ ;  /* 0xffffffc008067824 */ /* 0x004fea00078e00ff */
        /* <DEDUP_REMOVED lines=9> */
[--C-:B---3--:R-:W-:Y:S02]  /*8610*/  @!P5 LEA.HI.X R15, R8, R5, R9.reuse, 0x6, P0 ;  /* 0x00000005080fd211 */ /* 0x108fe400000f3409 */
[-C--:B------:R-:W-:Y:S01]  /*8620*/  @!P4 LEA R12, P6, R6, R230.reuse, 0x1 ;  /* 0x000000e6060cc211 */ /* 0x080fe200078c08ff */
        /* <DEDUP_REMOVED lines=44> */
.L_x_242:
        /* <DEDUP_REMOVED lines=62> */
[----:B------:R-:W-:Y:S01]  /*8cd0*/  F2FP.F16.F32.PACK_AB R31, R31, R142 ;  /* 0x0000008e1f1f723e */ /* 0x000fe200000000ff */
[----:B-1----:R-:W-:Y:S01]  /*8ce0*/  FMUL.FTZ R15, R177, UR5 ;  /* 0x00000005b10f7c20 */ /* 0x002fe20008410000 */
        /* <DEDUP_REMOVED lines=9> */
[----:B------:R-:W-:Y:S01]  /*8d80*/  STS [R245], R38 ;  /* 0x00000026f5007388 */ /* 0x000fe20000000800 */
[----:B------:R-:W-:Y:S01]  /*8d90*/  F2FP.F16.F32.PACK_AB R25, R25, R162 ;  /* 0x000000a21919723e */ /* 0x000fe200000000ff */
[----:B------:R-:W-:Y:S01]  /*8da0*/  FMUL.FTZ R172, R172, UR5 ;  /* 0x00000005acac7c20 */ /* 0x000fe20008410000 */
[----:B------:R-:W-:Y:S01]  /*8db0*/  FMUL.FTZ R13, R173, UR5 ;  /* 0x00000005ad0d7c20 */ /* 0x000fe20008410000 */
[----:B------:R-:W-:Y:S01]  /*8dc0*/  STS [R245+0x400], R37 ;  /* 0x00040025f5007388 */ /* 0x000fe20000000800 */
        /* <DEDUP_REMOVED lines=11> */
[----:B------:R-:W-:Y:S01]  /*8e80*/  STS [R245+0x1000], R36 ;  /* 0x00100024f5007388 */ /* 0x000fe20000000800 */
        /* <DEDUP_REMOVED lines=45> */
[----:B------:R-:W-:Y:S01]  /*9160*/  @UP0 UMOV UR20, UR12 ;  /* 0x0000000c00140c82 */ /* 0x000fe20008000000 */
[----:B------:R-:W-:Y:S01]  /*9170*/  F2FP.F16.F32.PACK_AB R48, R49, R48 ;  /* 0x000000303130723e */ /* 0x000fe200000000ff */
[----:B------:R-:W-:Y:S01]  /*9180*/  STS [R245+0x4000], R22 ;  /* 0x00400016f5007388 */ /* 0x000fe20000000800 */
[----:B------:R-:W-:-:S02]  /*9190*/  F2FP.F16.F32.PACK_AB R50, R51, R50 ;  /* 0x000000323332723e */ /* 0x000fc400000000ff */
[----:B------:R-:W-:Y:S01]  /*91a0*/  F2FP.F16.F32.PACK_AB R40, R41, R40 ;  /* 0x000000282928723e */ /* 0x000fe200000000ff */
[----:B------:R-:W-:Y:S01]  /*91b0*/  STS [R245+0x4400], R21 ;  /* 0x00440015f5007388 */ /* 0x000fe20000000800 */
[----:B------:R-:W-:Y:S02]  /*91c0*/  F2FP.F16.F32.PACK_AB R42, R43, R42 ;  /* 0x0000002a2b2a723e */ /* 0x000fe400000000ff */
[----:B------:R-:W-:Y:S01]  /*91d0*/  F2FP.F16.F32.PACK_AB R44, R45, R44 ;  /* 0x0000002c2d2c723e */ /* 0x000fe200000000ff */
[----:B------:R-:W-:Y:S01]  /*91e0*/  STS [R246+0x4000], R15 ;  /* 0x0040000ff6007388 */ /* 0x000fe20000000800 */
[----:B------:R-:W-:Y:S02]  /*91f0*/  F2FP.F16.F32.PACK_AB R46, R47, R46 ;  /* 0x0000002e2f2e723e */ /* 0x000fe400000000ff */
        /* <DEDUP_REMOVED lines=24> */
[----:B------:R-:W-:Y:S01]  /*9380*/  PLOP3.LUT P0, PT, PT, PT, UP0, 0x80, 0x0 ;  /* 0x000000000000781c */ /* 0x000fe20003f0f008 */
[----:B------:R-:W-:Y:S04]  /*9390*/  STS [R246+0x6400], R6 ;  /* 0x00640006f6007388 */ /* 0x000fe80000000800 */
[----:B------:R-:W-:Y:S04]  /*93a0*/  STS [R245+0x7000], R9 ;  /* 0x00700009f5007388 */ /* 0x000fe80000000800 */
[----:B------:R-:W-:Y:S04]  /*93b0*/  STS [R245+0x7400], R8 ;  /* 0x00740008f5007388 */ /* 0x000fe80000000800 */
[----:B------:R-:W-:Y:S04]  /*93c0*/  STS [R246+0x7000], R5 ;  /* 0x00700005f6007388 */ /* 0x000fe80000000800 */
        /* <DEDUP_REMOVED lines=31> */
[----:B-1----:R-:W1:Y:S03]  /*95c0*/  S2R R4, SR_TID.X ;  /* 0x0000000000047919 */ /* 0x002e660000002100 */
        /* <DEDUP_REMOVED lines=16> */
.L_x_244:
[----:B------:R-:W-:Y:S01]  /*96d0*/  @UP0 UIADD3 UR9, UR19, UR39, URZ ;  /* 0x0000002713090290 */ /* 0x000fe2000fffe03f */
[----:B------:R-:W-:Y:S01]  /*96e0*/  @UP0 ULDC.64 UR12, c[0x0][0x458] ;  /* 0x00011600000c0ab9 */ /* 0x000fe20000000a00 */
[----:B------:R-:W-:Y:S02]  /*96f0*/  USHF.L.U32 UR5, UR17, 0x6, URZ ;  /* 0x0000000611057899 */ /* 0x000fe4000800063f */
[----:B------:R-:W-:Y:S02]  /*9700*/  @UP0 UIMAD.WIDE.U32 UR14, UR9, UR12, URZ ;  /* 0x0000000c090e02a5 */ /* 0x000fe4000f8e003f */
[----:B------:R-:W-:-:S04]  /*9710*/  @UP0 UIMAD UR9, UR9, UR13, URZ ;  /* 0x0000000d090902a4 */ /* 0x000fc8000f8e023f */
[----:B------:R-:W-:Y:S01]  /*9720*/  @UP0 UIADD3 UR16, UR15, UR9, URZ ;  /* 0x000000090f100290 */ /* 0x000fe2000fffe03f */
[----:B------:R-:W-:Y:S11]  /*9730*/  @P0 BRA `(.L_x_245) ;  /* 0x0000000000300947 */ /* 0x000ff60003800000 */
[----:B------:R-:W-:Y:S01]  /*9740*/  USHF.R.S32.HI UR9, URZ, 0x1f, UR19 ;  /* 0x0000001f3f097899 */ /* 0x000fe20008011413 */
[----:B------:R-:W-:Y:S01]  /*9750*/  ULDC.64 UR12, c[0x0][0x458] ;  /* 0x00011600000c7ab9 */ /* 0x000fe20000000a00 */
[----:B------:R-:W-:Y:S02]  /*9760*/  USHF.R.S32.HI UR16, URZ, 0x1f, UR50 ;  /* 0x0000001f3f107899 */ /* 0x000fe40008011432 */
        /* <DEDUP_REMOVED lines=8> */
[----:B------:R-:W-:-:S12]  /*97f0*/  UIADD3 UR16, UR15, UR9, URZ ;  /* 0x000000090f107290 */ /* 0x000fd8000fffe03f */
.L_x_245:
[----:B------:R-:W-:Y:S01]  /*9800*/  BAR.SYNC.DEFER_BLOCKING 0x0 ;  /* 0x0000000000007b1d */ /* 0x000fe20000010000 */
[----:B------:R-:W-:Y:S01]  /*9810*/  USHF.R.S32.HI UR9, URZ, 0x1f, UR5 ;  /* 0x0000001f3f097899 */ /* 0x000fe20008011405 */
[----:B-1----:R-:W-:Y:S01]  /*9820*/  SHF.R.S32.HI R5, RZ, 0x1f, R4 ;  /* 0x0000001fff057819 */ /* 0x002fe20000011404 */
[----:B------:R-:W-:Y:S01]  /*9830*/  IMAD.U32 R6, RZ, RZ, UR10 ;  /* 0x0000000aff067e24 */ /* 0x000fe2000f8e00ff */
[--C-:B------:R-:W-:Y:S01]  /*9840*/  SHF.R.S32.HI R9, RZ, 0x1f, R228.reuse ;  /* 0x0000001fff097819 */ /* 0x100fe200000114e4 */
[----:B------:R-:W-:Y:S01]  /*9850*/  UIMAD UR15, UR9, UR10, URZ ;  /* 0x0000000a090f72a4 */ /* 0x000fe2000f8e023f */
[----:B------:R-:W-:Y:S01]  /*9860*/  IMAD.MOV.U32 R8, RZ, RZ, R228 ;  /* 0x000000ffff087224 */ /* 0x000fe200078e00e4 */
[----:B------:R-:W-:Y:S01]  /*9870*/  LEA.HI R4, R5, R4, RZ, 0x3 ;  /* 0x0000000405047211 */ /* 0x000fe200078f18ff */
[----:B------:R-:W-:Y:S01]  /*9880*/  UIMAD UR8, UR17, -0x40, UR8 ;  /* 0xffffffc0110878a4 */ /* 0x000fe2000f8e0208 */
[----:B------:R-:W-:Y:S01]  /*9890*/  BSSY B0, `(.L_x_246) ;  /* 0x0000031000007945 */ /* 0x000fe20003800000 */
[----:B------:R-:W-:Y:S01]  /*98a0*/  UIMAD UR15, UR5, UR11, UR15 ;  /* 0x0000000b050f72a4 */ /* 0x000fe2000f8e020f */
[----:B------:R-:W-:Y:S01]  /*98b0*/  IMAD.WIDE.U32 R6, R6, UR5, R8 ;  /* 0x0000000506067c25 */ /* 0x000fe2000f8e0008 */
[----:B------:R-:W-:Y:S01]  /*98c0*/  SHF.R.S32.HI R4, RZ, 0x3, R4 ;  /* 0x00000003ff047819 */ /* 0x000fe20000011404 */
[----:B------:R-:W-:Y:S01]  /*98d0*/  USHF.R.S32.HI UR22, URZ, 0x1f, UR58 ;  /* 0x0000001f3f167899 */ /* 0x000fe2000801143a */
[----:B------:R-:W-:-:S02]  /*98e0*/  ULDC.64 UR18, c[0x0][0x468] ;  /* 0x00011a0000127ab9 */ /* 0x000fc40000000a00 */
[----:B------:R-:W-:Y:S01]  /*98f0*/  IMAD.U32 R5, RZ, RZ, UR15 ;  /* 0x0000000fff057e24 */ /* 0x000fe2000f8e00ff */
[----:B------:R-:W-:Y:S01]  /*9900*/  IADD3 R6, P0, R6, UR20, RZ ;  /* 0x0000001406067c10 */ /* 0x000fe2000ff1e0ff */
[C---:B------:R-:W-:Y:S01]  /*9910*/  VIADD R10, R4.reuse, 0x20 ;  /* 0x00000020040a7836 */ /* 0x040fe20000000000 */
[----:B------:R-:W-:Y:S01]  /*9920*/  ISETP.GE.AND P5, PT, R4, UR8, PT ;  /* 0x0000000804007c0c */ /* 0x000fe2000bfa6270 */
[----:B------:R-:W-:Y:S01]  /*9930*/  UIMAD UR15, UR22, UR18, URZ ;  /* 0x00000012160f72a4 */ /* 0x000fe2000f8e023f */
[----:B------:R-:W-:Y:S01]  /*9940*/  IADD3.X R7, R7, UR21, R5, P0, !PT ;  /* 0x0000001507077c10 */ /* 0x000fe200087fe405 */
[----:B------:R-:W-:Y:S01]  /*9950*/  IMAD.U32 R5, RZ, RZ, UR18 ;  /* 0x00000012ff057e24 */ /* 0x000fe2000f8e00ff */
[----:B------:R-:W-:Y:S01]  /*9960*/  ISETP.GE.AND P4, PT, R10, UR8, PT ;  /* 0x000000080a007c0c */ /* 0x000fe2000bf86270 */
[----:B--2---:R1:W2:Y:S01]  /*9970*/  LDS.128 R48, [R226+0x11000] ;  /* 0x01100000e2307984 */ /* 0x0042a20000000c00 */
[----:B------:R-:W-:Y:S01]  /*9980*/  UIMAD UR19, UR58, UR19, UR15 ;  /* 0x000000133a1372a4 */ /* 0x000fe2000f8e020f */
[----:B------:R-:W-:Y:S01]  /*9990*/  IMAD.WIDE.U32 R10, R5, UR58, R6 ;  /* 0x0000003a050a7c25 */ /* 0x000fe2000f8e0006 */
[----:B------:R-:W-:Y:S01]  /*99a0*/  SHF.R.S32.HI R68, RZ, 0x1f, R4 ;  /* 0x0000001fff447819 */ /* 0x000fe20000011404 */
[----:B------:R1:W3:Y:S03]  /*99b0*/  LDS.128 R44, [R226+0x13000] ;  /* 0x01300000e22c7984 */ /* 0x0002e60000000c00 */
[----:B------:R-:W-:Y:S01]  /*99c0*/  VIADD R14, R11, UR19 ;  /* 0x000000130b0e7c36 */ /* 0x000fe20008000000 */
[----:B------:R1:W4:Y:S04]  /*99d0*/  LDS.128 R40, [R226+0x15000] ;  /* 0x01500000e2287984 */ /* 0x0003280000000c00 */
[----:B------:R1:W1:Y:S04]  /*99e0*/  LDS.128 R36, [R226+0x17000] ;  /* 0x01700000e2247984 */ /* 0x0002680000000c00 */
[----:B------:R1:W1:Y:S04]  /*99f0*/  LDS.128 R64, [R226+0x19000] ;  /* 0x01900000e2407984 */ /* 0x0002680000000c00 */
[----:B------:R1:W1:Y:S04]  /*9a00*/  LDS.128 R60, [R226+0x1b000] ;  /* 0x01b00000e23c7984 */ /* 0x0002680000000c00 */
[----:B------:R1:W1:Y:S04]  /*9a10*/  LDS.128 R56, [R226+0x1d000] ;  /* 0x01d00000e2387984 */ /* 0x0002680000000c00 */
[----:B------:R1:W1:Y:S01]  /*9a20*/  LDS.128 R52, [R226+0x1f000] ;  /* 0x01f00000e2347984 */ /* 0x0002620000000c00 */
[----:B------:R-:W-:Y:S05]  /*9a30*/  @P5 BRA `(.L_x_247) ;  /* 0x0000000000585947 */ /* 0x000fea0003800000 */
[----:B------:R-:W-:Y:S01]  /*9a40*/  ULDC UR15, c[0x0][0x2d0] ;  /* 0x0000b400000f7ab9 */ /* 0x000fe20000000800 */
[----:B------:R-:W2:Y:S01]  /*9a50*/  LDS.128 R32, [R226+0x12000] ;  /* 0x01200000e2207984 */ /* 0x000ea20000000c00 */
[----:B------:R-:W-:Y:S01]  /*9a60*/  ISETP.GE.AND P3, PT, R228, UR15, PT ;  /* 0x0000000fe4007c0c */ /* 0x000fe2000bf66270 */
[----:B------:R-:W-:Y:S01]  /*9a70*/  IMAD R5, R68, UR10, RZ ;  /* 0x0000000a44057c24 */ /* 0x000fe2000f8e02ff */
[----:B------:R-:W-:Y:S01]  /*9a80*/  ISETP.GE.AND P2, PT, R16, UR15, PT ;  /* 0x0000000f10007c0c */ /* 0x000fe2000bf46270 */
[----:B------:R-:W3:Y:S01]  /*9a90*/  LDS.128 R28, [R226+0x14000] ;  /* 0x01400000e21c7984 */ /* 0x000ee20000000c00 */
[----:B------:R-:W-:Y:S01]  /*9aa0*/  IMAD.MOV.U32 R6, RZ, RZ, R10 ;  /* 0x000000ffff067224 */ /* 0x000fe200078e000a */
[----:B------:R-:W-:Y:S01]  /*9ab0*/  ISETP.GE.AND P1, PT, R17, UR15, PT ;  /* 0x0000000f11007c0c */ /* 0x000fe2000bf26270 */
[----:B------:R-:W-:Y:S01]  /*9ac0*/  IMAD.MOV.U32 R7, RZ, RZ, R14 ;  /* 0x000000ffff077224 */ /* 0x000fe200078e000e */
[----:B------:R-:W4:Y:S01]  /*9ad0*/  LDS.128 R24, [R226+0x16000] ;  /* 0x01600000e2187984 */ /* 0x000f220000000c00 */
[----:B------:R-:W-:Y:S01]  /*9ae0*/  IMAD R5, R4, UR11, R5 ;  /* 0x0000000b04057c24 */ /* 0x000fe2000f8e0205 */
[----:B------:R-:W-:Y:S01]  /*9af0*/  ISETP.GE.AND P0, PT, R18, UR15, PT ;  /* 0x0000000f12007c0c */ /* 0x000fe2000bf06270 */
[----:B------:R-:W-:Y:S01]  /*9b00*/  IMAD.WIDE.U32 R12, R4, UR10, R6 ;  /* 0x0000000a040c7c25 */ /* 0x000fe2000f8e0006 */
[----:B------:R-:W-:-:S02]  /*9b10*/  ULDC.64 UR18, c[0x0][0x3f0] ;  /* 0x0000fc0000127ab9 */ /* 0x000fc40000000a00 */
[----:B------:R-:W1:Y:S01]  /*9b20*/  @!P3 LDS.128 R20, [R226+0x10000] ;  /* 0x01000000e214b984 */ /* 0x000e620000000c00 */
[----:B------:R-:W-:Y:S01]  /*9b30*/  IMAD.IADD R5, R5, 0x1, R13 ;  /* 0x0000000105057824 */ /* 0x000fe200078e020d */
[----:B------:R-:W-:-:S04]  /*9b40*/  LEA R6, P6, R12, UR18, 0x1 ;  /* 0x000000120c067c11 */ /* 0x000fc8000f8c08ff */
[----:B------:R-:W-:-:S05]  /*9b50*/  LEA.HI.X R7, R12, UR19, R5, 0x1, P6 ;  /* 0x000000130c077c11 */ /* 0x000fca000b0f0c05 */
[----:B--2---:R2:W-:Y:S04]  /*9b60*/  @!P2 STG.E.128 desc[UR6][R6.64+0x80], R32 ;  /* 0x000080200600a986 */ /* 0x0045e8000c101d06 */
[----:B---3--:R2:W-:Y:S04]  /*9b70*/  @!P1 STG.E.128 desc[UR6][R6.64+0x100], R28 ;  /* 0x0001001c06009986 */ /* 0x0085e8000c101d06 */
[----:B----4-:R2:W-:Y:S04]  /*9b80*/  @!P0 STG.E.128 desc[UR6][R6.64+0x180], R24 ;  /* 0x0001801806008986 */ /* 0x0105e8000c101d06 */
[----:B-1----:R2:W-:Y:S02]  /*9b90*/  @!P3 STG.E.128 desc[UR6][R6.64], R20 ;  /* 0x000000140600b986 */ /* 0x0025e4000c101d06 */
.L_x_247:
[----:B------:R-:W-:Y:S05]  /*9ba0*/  BSYNC B0 ;  /* 0x0000000000007941 */ /* 0x000fea0003800000 */
.L_x_246:
[----:B------:R-:W-:Y:S04]  /*9bb0*/  BSSY B0, `(.L_x_248) ;  /* 0x0000016000007945 */ /* 0x000fe80003800000 */
[----:B------:R-:W-:Y:S05]  /*9bc0*/  @P4 BRA `(.L_x_249) ;  /* 0x0000000000504947 */ /* 0x000fea0003800000 */
[----:B------:R-:W-:Y:S01]  /*9bd0*/  IADD3 R5, P0, R4, 0x20, RZ ;  /* 0x0000002004057810 */ /* 0x000fe20007f1e0ff */
[----:B--2---:R-:W-:Y:S01]  /*9be0*/  IMAD.MOV.U32 R7, RZ, RZ, R14 ;  /* 0x000000ffff077224 */ /* 0x004fe200078e000e */
[----:B------:R-:W-:Y:S01]  /*9bf0*/  ULDC UR8, c[0x0][0x2d0] ;  /* 0x0000b40000087ab9 */ /* 0x000fe20000000800 */
[----:B------:R-:W-:Y:S01]  /*9c00*/  ULDC.64 UR18, c[0x0][0x3f0] ;  /* 0x0000fc0000127ab9 */ /* 0x000fe20000000a00 */
[----:B------:R-:W-:Y:S01]  /*9c10*/  ISETP.GE.AND P3, PT, R228, UR8, PT ;  /* 0x00000008e4007c0c */ /* 0x000fe2000bf66270 */
[----:B------:R-:W-:Y:S01]  /*9c20*/  IMAD.X R6, RZ, RZ, R68, P0 ;  /* 0x000000ffff067224 */ /* 0x000fe200000e0644 */
[----:B------:R-:W-:Y:S02]  /*9c30*/  ISETP.GE.AND P2, PT, R16, UR8, PT ;  /* 0x0000000810007c0c */ /* 0x000fe4000bf46270 */
[----:B------:R-:W-:Y:S01]  /*9c40*/  ISETP.GE.AND P1, PT, R17, UR8, PT ;  /* 0x0000000811007c0c */ /* 0x000fe2000bf26270 */
[----:B------:R-:W-:Y:S01]  /*9c50*/  IMAD R12, R6, UR10, RZ ;  /* 0x0000000a060c7c24 */ /* 0x000fe2000f8e02ff */
[----:B------:R-:W-:Y:S01]  /*9c60*/  ISETP.GE.AND P0, PT, R18, UR8, PT ;  /* 0x0000000812007c0c */ /* 0x000fe2000bf06270 */
[----:B------:R-:W-:-:S04]  /*9c70*/  IMAD.MOV.U32 R6, RZ, RZ, R10 ;  /* 0x000000ffff067224 */ /* 0x000fc800078e000a */
[----:B------:R-:W-:-:S04]  /*9c80*/  IMAD.WIDE.U32 R10, R5, UR10, R6 ;  /* 0x0000000a050a7c25 */ /* 0x000fc8000f8e0006 */
[----:B------:R-:W-:Y:S01]  /*9c90*/  IMAD R5, R5, UR11, R12 ;  /* 0x0000000b05057c24 */ /* 0x000fe2000f8e020c */
[----:B------:R-:W-:-:S03]  /*9ca0*/  LEA R6, P6, R10, UR18, 0x1 ;  /* 0x000000120a067c11 */ /* 0x000fc6000f8c08ff */
[----:B------:R-:W-:-:S05]  /*9cb0*/  IMAD.IADD R5, R5, 0x1, R11 ;  /* 0x0000000105057824 */ /* 0x000fca00078e020b */
[----:B------:R-:W-:-:S05]  /*9cc0*/  LEA.HI.X R7, R10, UR19, R5, 0x1, P6 ;  /* 0x000000130a077c11 */ /* 0x000fca000b0f0c05 */
[----:B------:R2:W-:Y:S04]  /*9cd0*/  @!P3 STG.E.128 desc[UR6][R6.64], R48 ;  /* 0x000000300600b986 */ /* 0x0005e8000c101d06 */
[----:B---3--:R2:W-:Y:S04]  /*9ce0*/  @!P2 STG.E.128 desc[UR6][R6.64+0x80], R44 ;  /* 0x0000802c0600a986 */ /* 0x0085e8000c101d06 */
[----:B----4-:R2:W-:Y:S04]  /*9cf0*/  @!P1 STG.E.128 desc[UR6][R6.64+0x100], R40 ;  /* 0x0001002806009986 */ /* 0x0105e8000c101d06 */
[----:B-1----:R2:W-:Y:S02]  /*9d00*/  @!P0 STG.E.128 desc[UR6][R6.64+0x180], R36 ;  /* 0x0001802406008986 */ /* 0x0025e4000c101d06 */
.L_x_249:
[----:B------:R-:W-:Y:S05]  /*9d10*/  BSYNC B0 ;  /* 0x0000000000007941 */ /* 0x000fea0003800000 */
.L_x_248:
[----:B--2---:R2:W1:Y:S01]  /*9d20*/  LDS.128 R28, [R226+0x18000] ;  /* 0x01800000e21c7984 */ /* 0x0044620000000c00 */
[----:B------:R-:W-:Y:S01]  /*9d30*/  IMAD.U32 R6, RZ, RZ, UR12 ;  /* 0x0000000cff067e24 */ /* 0x000fe2000f8e00ff */
[----:B------:R-:W-:Y:S01]  /*9d40*/  UIMAD UR9, UR9, UR12, URZ ;  /* 0x0000000c090972a4 */ /* 0x000fe2000f8e023f */
[----:B------:R-:W-:Y:S01]  /*9d50*/  BSSY B0, `(.L_x_250) ;  /* 0x0000023000007945 */ /* 0x000fe20003800000 */
[----:B------:R2:W1:Y:S01]  /*9d60*/  LDS.128 R24, [R226+0x1a000] ;  /* 0x01a00000e2187984 */ /* 0x0004620000000c00 */
[----:B------:R-:W-:Y:S01]  /*9d70*/  IMAD.WIDE.U32 R6, R6, UR5, R8 ;  /* 0x0000000506067c25 */ /* 0x000fe2000f8e0008 */
[----:B------:R-:W-:Y:S02]  /*9d80*/  UIMAD UR5, UR5, UR13, UR9 ;  /* 0x0000000d050572a4 */ /* 0x000fe4000f8e0209 */
[----:B------:R2:W1:Y:S01]  /*9d90*/  LDS.128 R20, [R226+0x1c000] ;  /* 0x01c00000e2147984 */ /* 0x0004620000000c00 */
[----:B------:R-:W-:Y:S01]  /*9da0*/  USHF.R.S32.HI UR10, URZ, 0x1f, UR58 ;  /* 0x0000001f3f0a7899 */ /* 0x000fe2000801143a */
[----:B------:R-:W-:Y:S01]  /*9db0*/  IADD3 R6, P0, R6, UR14, RZ ;  /* 0x0000000e06067c10 */ /* 0x000fe2000ff1e0ff */
[----:B------:R-:W-:Y:S01]  /*9dc0*/  ULDC.64 UR8, c[0x0][0x470] ;  /* 0x00011c0000087ab9 */ /* 0x000fe20000000a00 */
[----:B------:R2:W1:Y:S01]  /*9dd0*/  LDS.128 R12, [R226+0x1e000] ;  /* 0x01e00000e20c7984 */ /* 0x0004620000000c00 */
[----:B------:R-:W-:Y:S01]  /*9de0*/  IMAD.U32 R5, RZ, RZ, UR5 ;  /* 0x00000005ff057e24 */ /* 0x000fe2000f8e00ff */
[----:B------:R-:W-:-:S04]  /*9df0*/  UIMAD UR5, UR10, UR8, URZ ;  /* 0x000000080a0572a4 */ /* 0x000fc8000f8e023f */
        /* <DEDUP_REMOVED lines=20> */
[----:B-1----:R1:W-:Y:S04]  /*9f40*/  @!P3 STG.E.128 desc[UR6][R6.64], R28 ;  /* 0x0000001c0600b986 */ /* 0x0023e8000c101d06 */
[----:B------:R1:W-:Y:S04]  /*9f50*/  @!P2 STG.E.128 desc[UR6][R6.64+0x80], R24 ;  /* 0x000080180600a986 */ /* 0x0003e8000c101d06 */
[----:B------:R1:W-:Y:S04]  /*9f60*/  @!P1 STG.E.128 desc[UR6][R6.64+0x100], R20 ;  /* 0x0001001406009986 */ /* 0x0003e8000c101d06 */
[----:B------:R1:W-:Y:S02]  /*9f70*/  @!P0 STG.E.128 desc[UR6][R6.64+0x180], R12 ;  /* 0x0001800c06008986 */ /* 0x0003e4000c101d06 */
.L_x_251:
[----:B------:R-:W-:Y:S05]  /*9f80*/  BSYNC B0 ;  /* 0x0000000000007941 */ /* 0x000fea0003800000 */
.L_x_250:
[----:B------:R-:W-:Y:S05]  /*9f90*/  @P4 BRA `(.L_x_224) ;  /* 0x0000000000504947 */ /* 0x000fea0003800000 */
[----:B------:R-:W-:Y:S01]  /*9fa0*/  IADD3 R4, P0, R4, 0x20, RZ ;  /* 0x0000002004047810 */ /* 0x000fe20007f1e0ff */
[----:B-1----:R-:W-:Y:S01]  /*9fb0*/  IMAD.MOV.U32 R7, RZ, RZ, R5 ;  /* 0x000000ffff077224 */ /* 0x002fe200078e0005 */
[----:B------:R-:W-:Y:S01]  /*9fc0*/  ULDC UR5, c[0x0][0x2d0] ;  /* 0x0000b40000057ab9 */ /* 0x000fe20000000800 */
[----:B------:R-:W-:Y:S01]  /*9fd0*/  IMAD.MOV.U32 R6, RZ, RZ, R8 ;  /* 0x000000ffff067224 */ /* 0x000fe200078e0008 */
[----:B------:R-:W-:Y:S01]  /*9fe0*/  ISETP.GE.AND P2, PT, R16, UR5, PT ;  /* 0x0000000510007c0c */ /* 0x000fe2000bf46270 */
[----:B------:R-:W-:Y:S01]  /*9ff0*/  IMAD.X R9, RZ, RZ, R68, P0 ;  /* 0x000000ffff097224 */ /* 0x000fe200000e0644 */
[----:B------:R-:W-:Y:S01]  /*a000*/  ISETP.GE.AND P1, PT, R17, UR5, PT ;  /* 0x0000000511007c0c */ /* 0x000fe2000bf26270 */
[----:B------:R-:W-:Y:S01]  /*a010*/  IMAD.WIDE.U32 R6, R4, UR12, R6 ;  /* 0x0000000c04067c25 */ /* 0x000fe2000f8e0006 */
[----:B------:R-:W-:Y:S01]  /*a020*/  ISETP.GE.AND P3, PT, R228, UR5, PT ;  /* 0x00000005e4007c0c */ /* 0x000fe2000bf66270 */
[----:B------:R-:W-:Y:S01]  /*a030*/  ULDC.64 UR8, c[0x0][0x3f8] ;  /* 0x0000fe0000087ab9 */ /* 0x000fe20000000a00 */
[----:B------:R-:W-:Y:S01]  /*a040*/  ISETP.GE.AND P0, PT, R18, UR5, PT ;  /* 0x0000000512007c0c */ /* 0x000fe2000bf06270 */
[----:B------:R-:W-:-:S04]  /*a050*/  IMAD R5, R9, UR12, RZ ;  /* 0x0000000c09057c24 */ /* 0x000fc8000f8e02ff */
[----:B------:R-:W-:Y:S01]  /*a060*/  IMAD R5, R4, UR13, R5 ;  /* 0x0000000d04057c24 */ /* 0x000fe2000f8e0205 */
[----:B------:R-:W-:-:S03]  /*a070*/  LEA R4, P4, R6, UR8, 0x1 ;  /* 0x0000000806047c11 */ /* 0x000fc6000f8808ff */
[----:B------:R-:W-:-:S05]  /*a080*/  IMAD.IADD R5, R5, 0x1, R7 ;  /* 0x0000000105057824 */ /* 0x000fca00078e0207 */
[----:B------:R-:W-:-:S05]  /*a090*/  LEA.HI.X R5, R6, UR9, R5, 0x1, P4 ;  /* 0x0000000906057c11 */ /* 0x000fca000a0f0c05 */
[----:B------:R1:W-:Y:S04]  /*a0a0*/  @!P3 STG.E.128 desc[UR6][R4.64], R64 ;  /* 0x000000400400b986 */ /* 0x0003e8000c101d06 */
[----:B------:R1:W-:Y:S04]  /*a0b0*/  @!P2 STG.E.128 desc[UR6][R4.64+0x80], R60 ;  /* 0x0000803c0400a986 */ /* 0x0003e8000c101d06 */
[----:B------:R1:W-:Y:S04]  /*a0c0*/  @!P1 STG.E.128 desc[UR6][R4.64+0x100], R56 ;  /* 0x0001003804009986 */ /* 0x0003e8000c101d06 */
[----:B------:R1:W-:Y:S02]  /*a0d0*/  @!P0 STG.E.128 desc[UR6][R4.64+0x180], R52 ;  /* 0x0001803404008986 */ /* 0x0003e4000c101d06 */
.L_x_224:
[----:B------:R-:W-:Y:S05]  /*a0e0*/  BSYNC B1 ;  /* 0x0000000000017941 */ /* 0x000fea0003800000 */
.L_x_210:
[----:B------:R-:W-:Y:S01]  /*a0f0*/  R2UR UR8, R251 ;  /* 0x00000000fb0872ca */ /* 0x000fe200000e0000 */
[----:B------:R-:W-:Y:S01]  /*a100*/  ULDC UR5, c[0x0][0xc] ;  /* 0x0000030000057ab9 */ /* 0x000fe20000000800 */
[----:B------:R-:W-:Y:S02]  /*a110*/  UIADD3 UR61, UR61, 0x1, URZ ;  /* 0x000000013d3d7890 */ /* 0x000fe4000fffe03f */
[----:B------:R-:W-:-:S09]  /*a120*/  UIADD3 UR17, UR5, UR17, URZ ;  /* 0x0000001105117290 */ /* 0x000fd2000fffe03f */
[----:B------:R-:W-:-:S06]  /*a130*/  UISETP.GE.AND UP0, UPT, UR17, UR8, UPT ;  /* 0x000000081100728c */ /* 0x000fcc000bf06270 */
[----:B------:R-:W-:-:S13]  /*a140*/  PLOP3.LUT P0, PT, PT, PT, UP0, 0x80, 0x0 ;  /* 0x000000000000781c */ /* 0x000fda0003f0f008 */
[----:B------:R-:W-:Y:S05]  /*a150*/  @P0 BRA `(.L_x_252) ;  /* 0x0000000000040947 */ /* 0x000fea0003800000 */
[----:B------:R-:W-:Y:S05]  /*a160*/  BRA `(.L_x_253) ;  /* 0xffffff68003c7947 */ /* 0x000fea000383ffff */
.L_x_252:
[----:B------:R-:W-:Y:S05]  /*a170*/  EXIT ;  /* 0x000000000000794d */ /* 0x000fea0003800000 */
.L_x_254:
        /* <DEDUP_REMOVED lines=16> */
.L_x_1038:


//--------------------- .text._ZN5flash44flash_bwd_dq_dk_dv_loop_seqk_parallel_kernelI23Flash_bwd_kernel_traitsILi256ELi64ELi64ELi8ELi4ELi2ELi2ELb0ELb1EN7cutlass6half_tE19Flash_kernel_traitsILi256ELi64ELi64ELi8ES3_EELb0ELb1ELb0ELb0ELb0ELb1ELb0EEEvNS_16Flash_bwd_paramsE --------------------------
	.section	.text._ZN5flash44flash_bwd_dq_dk_dv_loop_seqk_parallel_kernelI23Flash_bwd_kernel_traitsILi256ELi64ELi64ELi8ELi4ELi2ELi2ELb0ELb1EN7cutlass6half_tE19Flash_kernel_traitsILi256ELi64ELi64ELi8ES3_EELb0ELb1ELb0ELb0ELb0ELb1ELb0EEEvNS_16Flash_bwd_paramsE,"ax",@progbits
	.align	128
        .global         _ZN5flash44flash_bwd_dq_dk_dv_loop_seqk_parallel_kernelI23Flash_bwd_kernel_traitsILi256ELi64ELi64ELi8ELi4ELi2ELi2ELb0ELb1EN7cutlass6half_tE19Flash_kernel_traitsILi256ELi64ELi64ELi8ES3_EELb0ELb1ELb0ELb0ELb0ELb1ELb0EEEvNS_16Flash_bwd_paramsE
        .type           _ZN5flash44flash_bwd_dq_dk_dv_loop_seqk_parallel_kernelI23Flash_bwd_kernel_traitsILi256ELi64ELi64ELi8ELi4ELi2ELi2ELb0ELb1EN7cutlass6half_tE19Flash_kernel_traitsILi256ELi64ELi64ELi8ES3_EELb0ELb1ELb0ELb0ELb0ELb1ELb0EEEvNS_16Flash_bwd_paramsE,@function
        .size           _ZN5flash44flash_bwd_dq_dk_dv_loop_seqk_parallel_kernelI23Flash_bwd_kernel_traitsILi256ELi64ELi64ELi8ELi4ELi2ELi2ELb0ELb1EN7cutlass6half_tE19Flash_kernel_traitsILi256ELi64ELi64ELi8ES3_EELb0ELb1ELb0ELb0ELb0ELb1ELb0EEEvNS_16Flash_bwd_paramsE,(.L_x_1039 - _ZN5flash44flash_bwd_dq_dk_dv_loop_seqk_parallel_kernelI23Flash_bwd_kernel_traitsILi256ELi64ELi64ELi8ELi4ELi2ELi2ELb0ELb1EN7cutlass6half_tE19Flash_kernel_traitsILi256ELi64ELi64ELi8ES3_EELb0ELb1ELb0ELb0ELb0ELb1ELb0EEEvNS_16Flash_bwd_paramsE)
        .other          _ZN5flash44flash_bwd_dq_dk_dv_loop_seqk_parallel_kernelI23Flash_bwd_kernel_traitsILi256ELi64ELi64ELi8ELi4ELi2ELi2ELb0ELb1EN7cutlass6half_tE19Flash_kernel_traitsILi256ELi64ELi64ELi8ES3_EELb0ELb1ELb0ELb0ELb0ELb1ELb0EEEvNS_16Flash_bwd_paramsE,@"STO_CUDA_ENTRY STV_DEFAULT"
_ZN5flash44flash_bwd_dq_dk_dv_loop_seqk_parallel_kernelI23Flash_bwd_kernel_traitsILi256ELi64ELi64ELi8ELi4ELi2ELi2ELb0ELb1EN7cutlass6half_tE19Flash_kernel_traitsILi256ELi64ELi64ELi8ES3_EELb0ELb1ELb0ELb0ELb0ELb1ELb0EEEvNS_16Flash_bwd_paramsE:
.text._ZN5flash44flash_bwd_dq_dk_dv_loop_seqk_parallel_kernelI23Flash_bwd_kernel_traitsILi256ELi64ELi64ELi8ELi4ELi2ELi2ELb0ELb1EN7cutlass6half_tE19Flash_kernel_traitsILi256ELi64ELi64ELi8ES3_EELb0ELb1ELb0ELb0ELb0ELb1ELb0EEEvNS_16Flash_bwd_paramsE:
        /* <DEDUP_REMOVED lines=15> */
[----:B------:R-:W-:Y:S02]  /*00f0*/  IMAD.MOV.U32 R226, RZ, RZ, 0x20 ;  /* 0x00000020ffe27424 */ /* 0x000fe400078e00ff */
[----:B------:R-:W-:Y:S02]  /*0100*/  IMAD.MOV.U32 R222, RZ, RZ, 0x40 ;  /* 0x00000040ffde7424 */ /* 0x000fe400078e00ff */
[----:B------:R-:W-:Y:S01]  /*0110*/  IMAD.MOV.U32 R238, RZ, RZ, -0x10 ;  /* 0xfffffff0ffee7424 */ /* 0x000fe200078e00ff */
[----:B------:R-:W3:Y:S08]  /*0120*/  S2UR UR57, SR_CTAID.Z ;  /* 0x00000000003979c3 */ /* 0x000ef00000002700 */
[----:B------:R-:W-:Y:S08]  /*0130*/  S2UR UR46, SR_CTAID.Y ;  /* 0x00000000002e79c3 */ /* 0x000ff00000002600 */
[----:B------:R-:W4:Y:S01]  /*0140*/  S2UR UR4, SR_CgaCtaId ;  /* 0x00000000000479c3 */ /* 0x000f220000008800 */
[----:B--2---:R-:W-:Y:S01]  /*0150*/  ULEA UR5, UR5, UR7, 0x18 ;  /* 0x0000000705057291 */ /* 0x004fe2000f8ec03f */
[----:B-1----:R-:W-:Y:S01]  /*0160*/  SHF.R.S32.HI R11, RZ, 0x1f, R15 ;  /* 0x0000001fff0b7819 */ /* 0x002fe2000001140f */
[----:B------:R-:W-:Y:S01]  /*0170*/  IMAD.SHL.U32 R248, R15, 0x2, RZ ;  /* 0x000000020ff87824 */ /* 0x000fe200078e00ff */
[----:B---3--:R-:W-:-:S02]  /*0180*/  USHF.R.S32.HI UR7, URZ, 0x1f, UR57 ;  /* 0x0000001f3f077899 */ /* 0x008fc40008011439 */
[CC--:B------:R-:W-:Y:S02]  /*0190*/  LEA.HI R5, R11.reuse, R15.reuse, RZ, 0x5 ;  /* 0x0000000f0b057211 */ /* 0x0c0fe400078f28ff */
[CC--:B------:R-:W-:Y:S02]  /*01a0*/  LEA.HI R9, R11.reuse, R15.reuse, RZ, 0x4 ;  /* 0x0000000f0b097211 */ /* 0x0c0fe400078f20ff */
[--C-:B------:R-:W-:Y:S02]  /*01b0*/  SHF.R.S32.HI R6, RZ, 0x5, R5.reuse ;  /* 0x00000005ff067819 */ /* 0x100fe40000011405 */
[----:B------:R-:W-:Y:S02]  /*01c0*/  SHF.R.S32.HI R0, RZ, 0x1f, R5 ;  /* 0x0000001fff007819 */ /* 0x000fe40000011405 */
[----:B------:R-:W-:Y:S02]  /*01d0*/  LEA.HI R17, R11, R15, RZ, 0x2 ;  /* 0x0000000f0b117211 */ /* 0x000fe400078f10ff */
[----:B------:R-:W-:-:S02]  /*01e0*/  LEA.HI R0, R0, R6, RZ, 0x2 ;  /* 0x0000000600007211 */ /* 0x000fc400078f10ff */
[----:B------:R-:W-:Y:S01]  /*01f0*/  LEA.HI R2, R5, R6, RZ, 0x1 ;  /* 0x0000000605027211 */ /* 0x000fe200078f08ff */
[----:B----4-:R-:W-:Y:S01]  /*0200*/  ULEA UR4, UR4, UR6, 0x18 ;  /* 0x0000000604047291 */ /* 0x010fe2000f8ec03f */
[----:B------:R-:W-:Y:S01]  /*0210*/  SHF.R.S32.HI R7, RZ, 0x4, R9 ;  /* 0x00000004ff077819 */ /* 0x000fe20000011409 */
[----:B------:R-:W-:Y:S01]  /*0220*/  USHF.R.S32.HI UR6, URZ, 0x1f, UR57 ;  /* 0x0000001f3f067899 */ /* 0x000fe20008011439 */
[--C-:B------:R-:W-:Y:S02]  /*0230*/  SHF.R.S32.HI R10, RZ, 0x2, R17.reuse ;  /* 0x00000002ff0a7819 */ /* 0x100fe40000011411 */
[----:B------:R-:W-:Y:S02]  /*0240*/  SHF.R.S32.HI R4, RZ, 0x1f, R17 ;  /* 0x0000001fff047819 */ /* 0x000fe40000011411 */
[----:B------:R-:W-:Y:S01]  /*0250*/  LOP3.LUT R3, R0, 0xfffffffc, RZ, 0xc0, !PT ;  /* 0xfffffffc00037812 */ /* 0x000fe200078ec0ff */
[----:B------:R-:W-:Y:S01]  /*0260*/  IMAD.U32 R252, RZ, RZ, UR6 ;  /* 0x00000006fffc7e24 */ /* 0x000fe2000f8e00ff */
[----:B------:R-:W-:Y:S01]  /*0270*/  LOP3.LUT R0, R2, 0xfffffffe, RZ, 0xc0, !PT ;  /* 0xfffffffe02007812 */ /* 0x000fe200078ec0ff */
[----:B------:R-:W-:Y:S01]  /*0280*/  UIADD3 UR6, UR5, 0x20000, URZ ;  /* 0x0002000005067890 */ /* 0x000fe2000fffe03f */
[----:B------:R-:W-:Y:S01]  /*0290*/  LEA.HI R8, R9, R7, RZ, 0x1 ;  /* 0x0000000709087211 */ /* 0x000fe200078f08ff */
[----:B------:R-:W-:Y:S01]  /*02a0*/  IMAD.IADD R218, R6, 0x1, -R3 ;  /* 0x0000000106da7824 */ /* 0x000fe200078e0a03 */
[----:B------:R-:W-:Y:S01]  /*02b0*/  LEA.HI R2, R4, R10, RZ, 0x3 ;  /* 0x0000000a04027211 */ /* 0x000fe200078f18ff */
[----:B------:R-:W-:Y:S01]  /*02c0*/  IMAD.IADD R224, R6, 0x1, -R0 ;  /* 0x0000000106e07824 */ /* 0x000fe200078e0a00 */
[----:B------:R-:W-:-:S02]  /*02d0*/  LOP3.LUT R4, R8, 0xfffffffe, RZ, 0xc0, !PT ;  /* 0xfffffffe08047812 */ /* 0x000fc400078ec0ff */
[----:B------:R-:W-:Y:S02]  /*02e0*/  LOP3.LUT R0, R2, 0xfffffff8, RZ, 0xc0, !PT ;  /* 0xfffffff802007812 */ /* 0x000fe400078ec0ff */
[-C--:B------:R-:W-:Y:S01]  /*02f0*/  LEA.HI R13, R11, R15.reuse, RZ, 0x3 ;  /* 0x0000000f0b0d7211 */ /* 0x080fe200078f18ff */
[----:B------:R-:W-:Y:S01]  /*0300*/  IMAD.IADD R12, R7, 0x1, -R4 ;  /* 0x00000001070c7824 */ /* 0x000fe200078e0a04 */
[----:B------:R-:W-:Y:S01]  /*0310*/  LOP3.LUT R2, R5, 0xffffffe0, RZ, 0xc0, !PT ;  /* 0xffffffe005027812 */ /* 0x000fe200078ec0ff */
[----:B------:R-:W-:Y:S01]  /*0320*/  IMAD.IADD R7, R10, 0x1, -R0 ;  /* 0x000000010a077824 */ /* 0x000fe200078e0a00 */
[----:B------:R-:W-:Y:S01]  /*0330*/  SHF.R.S32.HI R5, RZ, 0x3, R13 ;  /* 0x00000003ff057819 */ /* 0x000fe2000001140d */
[----:B------:R-:W-:Y:S01]  /*0340*/  IMAD.SHL.U32 R10, R12, 0x200, RZ ;  /* 0x000002000c0a7824 */ /* 0x000fe200078e00ff */
[----:B------:R-:W-:Y:S01]  /*0350*/  LOP3.LUT R0, R13, 0xfffffff8, RZ, 0xc0, !PT ;  /* 0xfffffff80d007812 */ /* 0x000fe200078ec0ff */
[----:B------:R-:W-:Y:S01]  /*0360*/  IMAD.IADD R2, R15, 0x1, -R2 ;  /* 0x000000010f027824 */ /* 0x000fe200078e0a02 */
[----:B------:R-:W-:Y:S01]  /*0370*/  LOP3.LUT R3, R9, 0xfffffff0, RZ, 0xc0, !PT ;  /* 0xfffffff009037812 */ /* 0x000fe200078ec0ff */
[----:B------:R-:W-:Y:S01]  /*0380*/  IMAD.SHL.U32 R5, R5, 0x40, RZ ;  /* 0x0000004005057824 */ /* 0x000fe200078e00ff */
[----:B------:R-:W-:Y:S01]  /*0390*/  LEA.HI R9, R11, R15, RZ, 0x6 ;  /* 0x0000000f0b097211 */ /* 0x000fe200078f30ff */
[C---:B------:R-:W-:Y:S01]  /*03a0*/  IMAD.IADD R0, R15.reuse, 0x1, -R0 ;  /* 0x000000010f007824 */ /* 0x040fe200078e0a00 */
[----:B------:R-:W-:Y:S01]  /*03b0*/  SHF.R.S32.HI R6, RZ, 0x1f, R2 ;  /* 0x0000001fff067819 */ /* 0x000fe20000011402 */
[----:B------:R-:W-:Y:S01]  /*03c0*/  IMAD.IADD R4, R15, 0x1, -R3 ;  /* 0x000000010f047824 */ /* 0x000fe200078e0a03 */
[----:B------:R-:W-:Y:S01]  /*03d0*/  LOP3.LUT R3, R5, 0x1c0, RZ, 0xc0, !PT ;  /* 0x000001c005037812 */ /* 0x000fe200078ec0ff */
[----:B------:R-:W-:Y:S01]  /*03e0*/  IMAD.SHL.U32 R5, R0, 0x8, RZ ;  /* 0x0000000800057824 */ /* 0x000fe200078e00ff */
[----:B------:R-:W-:-:S02]  /*03f0*/  LEA.HI R16, R6, R2, RZ, 0x2 ;  /* 0x0000000206107211 */ /* 0x000fc400078f10ff */
[----:B------:R-:W-:Y:S02]  /*0400*/  SHF.R.S32.HI R6, RZ, 0x1f, R4 ;  /* 0x0000001fff067819 */ /* 0x000fe40000011404 */
[----:B------:R-:W-:Y:S02]  /*0410*/  LOP3.LUT R2, R3, 0x38, R5, 0xf8, !PT ;  /* 0x0000003803027812 */ /* 0x000fe400078ef805 */
[----:B------:R-:W-:Y:S02]  /*0420*/  SHF.R.U32.HI R3, RZ, 0x3, R3 ;  /* 0x00000003ff037819 */ /* 0x000fe40000011603 */
[----:B------:R-:W-:Y:S02]  /*0430*/  LOP3.LUT P4, RZ, R0, 0x2, RZ, 0xc0, !PT ;  /* 0x0000000200ff7812 */ /* 0x000fe4000788c0ff */
[----:B------:R-:W-:Y:S02]  /*0440*/  LEA.HI R14, R6, R4, RZ, 0x3 ;  /* 0x00000004060e7211 */ /* 0x000fe400078f18ff */
[C---:B------:R-:W-:Y:S01]  /*0450*/  LOP3.LUT P3, RZ, R0.reuse, 0x4, RZ, 0xc0, !PT ;  /* 0x0000000400ff7812 */ /* 0x040fe2000786c0ff */
[----:B------:R-:W-:Y:S01]  /*0460*/  IMAD.SHL.U32 R0, R0, 0x40, RZ ;  /* 0x0000004000007824 */ /* 0x000fe200078e00ff */
[----:B------:R-:W-:Y:S01]  /*0470*/  LOP3.LUT R5, R2, R3, RZ, 0x3c, !PT ;  /* 0x0000000302057212 */ /* 0x000fe200078e3cff */
[----:B------:R-:W-:Y:S01]  /*0480*/  IMAD.SHL.U32 R2, R224, 0x10, RZ ;  /* 0x00000010e0027824 */ /* 0x000fe200078e00ff */
[----:B------:R-:W-:-:S02]  /*0490*/  LOP3.LUT R3, R14, 0xfffffff8, RZ, 0xc0, !PT ;  /* 0xfffffff80e037812 */ /* 0x000fc400078ec0ff */
[----:B------:R-:W-:Y:S02]  /*04a0*/  LOP3.LUT R0, R0, 0x1c0, RZ, 0xc0, !PT ;  /* 0x000001c000007812 */ /* 0x000fe400078ec0ff */
[----:B------:R-:W-:Y:S01]  /*04b0*/  LEA.HI R6, R11, R15, RZ, 0x7 ;  /* 0x0000000f0b067211 */ /* 0x000fe200078f38ff */
[----:B------:R-:W-:Y:S01]  /*04c0*/  IMAD.IADD R8, R4, 0x1, -R3 ;  /* 0x0000000104087824 */ /* 0x000fe200078e0a03 */
[C---:B------:R-:W-:Y:S02]  /*04d0*/  LOP3.LUT R3, R0.reuse, 0x8, R13, 0xf8, !PT ;  /* 0x0000000800037812 */ /* 0x040fe400078ef80d */
[----:B------:R-:W-:Y:S02]  /*04e0*/  LOP3.LUT R4, R0, 0x10, R2, 0xf8, !PT ;  /* 0x0000001000047812 */ /* 0x000fe400078ef802 */
[----:B------:R-:W-:Y:S02]  /*04f0*/  SHF.R.U32.HI R219, RZ, 0x3, R0 ;  /* 0x00000003ffdb7819 */ /* 0x000fe40000011600 */
[----:B------:R-:W-:-:S02]  /*0500*/  LOP3.LUT R0, R7, 0x1, RZ, 0xc0, !PT ;  /* 0x0000000107007812 */ /* 0x000fc400078ec0ff */
[----:B------:R-:W-:Y:S02]  /*0510*/  SHF.R.S32.HI R6, RZ, 0x7, R6 ;  /* 0x00000007ff067819 */ /* 0x000fe40000011406 */
[----:B------:R-:W-:Y:S02]  /*0520*/  ISETP.NE.U32.AND P0, PT, R0, 0x1, PT ;  /* 0x000000010000780c */ /* 0x000fe40003f05070 */
[----:B------:R-:W-:Y:S01]  /*0530*/  SHF.R.S32.HI R0, RZ, 0x6, R9 ;  /* 0x00000006ff007819 */ /* 0x000fe20000011409 */
[----:B------:R-:W-:Y:S01]  /*0540*/  IMAD R2, R6, 0x800, R10 ;  /* 0x0000080006027824 */ /* 0x000fe200078e020a */
[----:B------:R-:W-:Y:S02]  /*0550*/  LOP3.LUT R3, R3, R219, RZ, 0x3c, !PT ;  /* 0x000000db03037212 */ /* 0x000fe400078e3cff */
[----:B------:R-:W-:Y:S01]  /*0560*/  LOP3.LUT R13, R4, 0x8, R13, 0xf8, !PT ;  /* 0x00000008040d7812 */ /* 0x000fe200078ef80d */
[C---:B------:R-:W-:Y:S01]  /*0570*/  IMAD R231, R0.reuse, 0x200, R5 ;  /* 0x0000020000e77824 */ /* 0x040fe200078e0205 */
[C---:B------:R-:W-:Y:S01]  /*0580*/  R2P PR, R7.reuse, 0x6 ;  /* 0x0000000607007804 */ /* 0x040fe20000000000 */
[----:B------:R-:W-:Y:S01]  /*0590*/  IMAD.SHL.U32 R5, R0, 0x8, RZ ;  /* 0x0000000800057824 */ /* 0x000fe200078e00ff */
[C---:B------:R-:W-:Y:S01]  /*05a0*/  LOP3.LUT P6, RZ, R8.reuse, 0x2, RZ, 0xc0, !PT ;  /* 0x0000000208ff7812 */ /* 0x040fe200078cc0ff */
[----:B------:R-:W-:Y:S01]  /*05b0*/  IMAD.SHL.U32 R0, R7, 0x40, RZ ;  /* 0x0000004007007824 */ /* 0x000fe200078e00ff */
[----:B------:R-:W-:Y:S01]  /*05c0*/  LOP3.LUT P5, RZ, R8, 0x4, RZ, 0xc0, !PT ;  /* 0x0000000408ff7812 */ /* 0x000fe200078ac0ff */
[----:B------:R-:W-:Y:S01]  /*05d0*/  IMAD.IADD R3, R2, 0x1, R3 ;  /* 0x0000000102037824 */ /* 0x000fe200078e0203 */
[----:B------:R-:W-:Y:S01]  /*05e0*/  LOP3.LUT R2, R17, 0x7ffffffc, RZ, 0xc0, !PT ;  /* 0x7ffffffc11027812 */ /* 0x000fe200078ec0ff */
[----:B------:R-:W-:Y:S01]  /*05f0*/  IMAD.SHL.U32 R4, R6, 0x20, RZ ;  /* 0x0000002006047824 */ /* 0x000fe200078e00ff */
[----:B------:R-:W-:Y:S01]  /*0600*/  LOP3.LUT R0, R0, 0x1c0, RZ, 0xc0, !PT ;  /* 0x000001c000007812 */ /* 0x000fe200078ec0ff */
[----:B------:R-:W-:Y:S01]  /*0610*/  IMAD.SHL.U32 R6, R12, 0x20, RZ ;  /* 0x000000200c067824 */ /* 0x000fe200078e00ff */
[----:B------:R-:W-:Y:S01]  /*0620*/  LOP3.LUT R219, R10, R13, R219, 0xf6, !PT ;  /* 0x0000000d0adb7212 */ /* 0x000fe200078ef6db */
[----:B------:R-:W-:Y:S01]  /*0630*/  IMAD.IADD R9, R15, 0x1, -R2 ;  /* 0x000000010f097824 */ /* 0x000fe200078e0a02 */
[----:B------:R-:W-:Y:S01]  /*0640*/  LOP3.LUT R2, R5, 0x18, RZ, 0xc0, !PT ;  /* 0x0000001805027812 */ /* 0x000fe200078ec0ff */
[----:B------:R-:W-:Y:S01]  /*0650*/  IMAD.SHL.U32 R3, R3, 0x2, RZ ;  /* 0x0000000203037824 */ /* 0x000fe200078e00ff */
[----:B------:R-:W-:-:S02]  /*0660*/  SHF.R.U32.HI R5, RZ, 0x3, R0 ;  /* 0x00000003ff057819 */ /* 0x000fc40000011600 */
[----:B------:R-:W-:Y:S02]  /*0670*/  LOP3.LUT R248, R4, 0x6, R248, 0xf8, !PT ;  /* 0x0000000604f87812 */ /* 0x000fe400078ef8f8 */
[----:B------:R-:W-:Y:S02]  /*0680*/  LOP3.LUT R4, R0, 0x20, R4, 0xf8, !PT ;  /* 0x0000002000047812 */ /* 0x000fe400078ef804 */
[----:B------:R-:W-:Y:S01]  /*0690*/  LOP3.LUT R7, R5, R0, R2, 0x1e, !PT ;  /* 0x0000000005077212 */ /* 0x000fe200078e1e02 */
[----:B------:R-:W-:Y:S01]  /*06a0*/  IMAD.SHL.U32 R0, R9, 0x2, RZ ;  /* 0x0000000209007824 */ /* 0x000fe200078e00ff */
[----:B------:R-:W-:Y:S01]  /*06b0*/  LOP3.LUT R11, R2, 0x20, R6, 0xf8, !PT ;  /* 0x00000020020b7812 */ /* 0x000fe200078ef806 */
[----:B------:R-:W-:Y:S01]  /*06c0*/  IMAD.SHL.U32 R6, R8, 0x40, RZ ;  /* 0x0000004008067824 */ /* 0x000fe200078e00ff */
[----:B------:R-:W-:Y:S01]  /*06d0*/  LOP3.LUT R5, R4, R5, RZ, 0x3c, !PT ;  /* 0x0000000504057212 */ /* 0x000fe200078e3cff */
[--C-:B------:R-:W-:Y:S01]  /*06e0*/  IMAD R4, R218, 0x400, R0.reuse ;  /* 0x00000400da047824 */ /* 0x100fe200078e0200 */
[----:B------:R-:W-:Y:S01]  /*06f0*/  SEL R216, R222, 0xffffffc0, !P3 ;  /* 0xffffffc0ded87807 */ /* 0x000fe20005800000 */
[----:B------:R-:W-:Y:S01]  /*0700*/  IMAD R2, R224, 0x400, R0 ;  /* 0x00000400e0027824 */ /* 0x000fe200078e0200 */
[----:B------:R-:W-:Y:S01]  /*0710*/  LOP3.LUT R0, R6, 0x1c0, RZ, 0xc0, !PT ;  /* 0x000001c006007812 */ /* 0x000fe200078ec0ff */
[----:B------:R-:W-:Y:S01]  /*0720*/  IMAD.IADD R237, R4, 0x1, R5 ;  /* 0x0000000104ed7824 */ /* 0x000fe200078e0205 */
[----:B------:R-:W-:Y:S01]  /*0730*/  SEL R222, R222, 0xffffffc0, !P5 ;  /* 0xffffffc0dede7807 */ /* 0x000fe20006800000 */
[----:B------:R-:W-:Y:S01]  /*0740*/  IMAD.SHL.U32 R4, R12, 0x8, RZ ;  /* 0x000000080c047824 */ /* 0x000fe200078e00ff */
[----:B------:R-:W-:Y:S01]  /*0750*/  SEL R238, R238, 0x10, !P0 ;  /* 0x00000010eeee7807 */ /* 0x000fe20004000000 */
[----:B------:R-:W-:Y:S01]  /*0760*/  IMAD.IADD R244, R2, 0x1, R7 ;  /* 0x0000000102f47824 */ /* 0x000fe200078e0207 */
[----:B------:R-:W-:Y:S01]  /*0770*/  SHF.R.U32.HI R2, RZ, 0x3, R0 ;  /* 0x00000003ff027819 */ /* 0x000fe20000011600 */
[----:B------:R-:W-:Y:S01]  /*0780*/  IMAD.SHL.U32 R5, R14, 0x40, RZ ;  /* 0x000000400e057824 */ /* 0x000fe200078e00ff */
[----:B------:R-:W-:-:S02]  /*0790*/  LOP3.LUT R6, R0, 0x8, R4, 0xf8, !PT ;  /* 0x0000000800067812 */ /* 0x000fc400078ef804 */
[----:B------:R-:W-:Y:S02]  /*07a0*/  SHF.R.S32.HI R4, RZ, 0x2, R16 ;  /* 0x00000002ff047819 */ /* 0x000fe40000011410 */
[----:B------:R-:W-:Y:S02]  /*07b0*/  LOP3.LUT R7, R2, R11, R0, 0x1e, !PT ;  /* 0x0000000b02077212 */ /* 0x000fe400078e1e00 */
[----:B------:R-:W-:Y:S01]  /*07c0*/  LOP3.LUT R0, R5, 0xfffffe00, RZ, 0xc0, !PT ;  /* 0xfffffe0005007812 */ /* 0x000fe200078ec0ff */
[----:B------:R-:W-:Y:S01]  /*07d0*/  IMAD R249, R218, 0x10, R4 ;  /* 0x00000010daf97824 */ /* 0x000fe200078e0204 */
[----:B------:R-:W-:Y:S01]  /*07e0*/  LOP3.LUT R2, R6, R2, RZ, 0x3c, !PT ;  /* 0x0000000206027212 */ /* 0x000fe200078e3cff */
[----:B------:R-:W-:Y:S01]  /*07f0*/  IMAD.U32 R4, RZ, RZ, UR7 ;  /* 0x00000007ff047e24 */ /* 0x000fe2000f8e00ff */
[----:B------:R-:W-:Y:S01]  /*0800*/  USHF.L.U32 UR7, UR46, 0x7, URZ ;  /* 0x000000072e077899 */ /* 0x000fe2000800063f */
[--C-:B------:R-:W-:Y:S01]  /*0810*/  IMAD R218, R218, 0x400, R0.reuse ;  /* 0x00000400dada7824 */ /* 0x100fe200078e0200 */
[----:B------:R-:W-:Y:S01]  /*0820*/  LEA R237, R237, UR5, 0x1 ;  /* 0x00000005eded7c11 */ /* 0x000fe2000f8e08ff */
[----:B------:R-:W-:Y:S01]  /*0830*/  IMAD R224, R224, 0x400, R0 ;  /* 0x00000400e0e07824 */ /* 0x000fe200078e0200 */
[----:B------:R-:W-:Y:S01]  /*0840*/  LEA R219, R219, UR5, 0x1 ;  /* 0x00000005dbdb7c11 */ /* 0x000fe2000f8e08ff */
[----:B------:R-:W-:Y:S01]  /*0850*/  IMAD.IADD R218, R218, 0x1, R2 ;  /* 0x00000001dada7824 */ /* 0x000fe200078e0202 */
[----:B------:R-:W-:Y:S01]  /*0860*/  LOP3.LUT R0, R7, R0, RZ, 0xfc, !PT ;  /* 0x0000000007007212 */ /* 0x000fe200078efcff */
[----:B------:R-:W-:Y:S01]  /*0870*/  IMAD.IADD R224, R2, 0x1, R224 ;  /* 0x0000000102e07824 */ /* 0x000fe200078e02e0 */
[----:B------:R-:W-:Y:S01]  /*0880*/  LEA R231, R231, UR5, 0x1 ;  /* 0x00000005e7e77c11 */ /* 0x000fe2000f8e08ff */
[----:B------:R-:W-:Y:S01]  /*0890*/  IMAD.U32 R2, RZ, RZ, UR7 ;  /* 0x00000007ff027e24 */ /* 0x000fe2000f8e00ff */
[----:B------:R-:W-:Y:S01]  /*08a0*/  USHF.R.S32.HI UR7, URZ, 0x1f, UR46 ;  /* 0x0000001f3f077899 */ /* 0x000fe2000801142e */
[----:B------:R-:W-:Y:S01]  /*08b0*/  LEA R218, R218, UR5, 0x1 ;  /* 0x00000005dada7c11 */ /* 0x000fe2000f8e08ff */
[C---:B------:R-:W-:Y:S01]  /*08c0*/  VIADD R236, R237.reuse, 0x20 ;  /* 0x00000020edec7836 */ /* 0x040fe20000000000 */
[----:B------:R-:W-:Y:S01]  /*08d0*/  LEA R224, R224, UR6, 0x1 ;  /* 0x00000006e0e07c11 */ /* 0x000fe2000f8e08ff */
[----:B------:R-:W-:Y:S01]  /*08e0*/  @P1 VIADD R236, R237, 0xffffffe0 ;  /* 0xffffffe0edec1836 */ /* 0x000fe20000000000 */
[----:B------:R-:W-:Y:S01]  /*08f0*/  LEA R0, R0, UR5, 0x1 ;  /* 0x0000000500007c11 */ /* 0x000fe2000f8e08ff */
[----:B------:R-:W-:Y:S01]  /*0900*/  IMAD.U32 R2, RZ, RZ, UR7 ;  /* 0x00000007ff027e24 */ /* 0x000fe2000f8e00ff */
[----:B------:R-:W-:Y:S01]  /*0910*/  UIADD3 UR7, UR5, 0x10000, URZ ;  /* 0x0001000005077890 */ /* 0x000fe2000fffe03f */
[----:B------:R-:W-:Y:S01]  /*0920*/  SEL R2, R226, 0xffffffe0, !P4 ;  /* 0xffffffe0e2027807 */ /* 0x000fe20006000000 */
[----:B------:R-:W-:Y:S01]  /*0930*/  IMAD.IADD R225, R222, 0x1, R224 ;  /* 0x00000001dee17824 */ /* 0x000fe200078e02e0 */
[----:B------:R-:W-:Y:S01]  /*0940*/  SEL R226, R226, 0xffffffe0, !P6 ;  /* 0xffffffe0e2e27807 */ /* 0x000fe20007000000 */
[----:B------:R-:W-:-:S02]  /*0950*/  IMAD.IADD R221, R216, 0x1, R219 ;  /* 0x00000001d8dd7824 */ /* 0x000fc400078e02db */
[----:B------:R-:W-:Y:S01]  /*0960*/  VIADD R217, R3, UR7 ;  /* 0x0000000703d97c36 */ /* 0x000fe20008000000 */
[----:B------:R-:W-:Y:S01]  /*0970*/  LEA R244, R244, UR7, 0x1 ;  /* 0x00000007f4f47c11 */ /* 0x000fe2000f8e08ff */
[----:B------:R-:W-:Y:S01]  /*0980*/  IMAD.IADD R220, R218, 0x1, R226 ;  /* 0x00000001dadc7824 */ /* 0x000fe200078e02e2 */
[----:B------:R-:W-:Y:S01]  /*0990*/  ULDC.64 UR6, c[0x0][0x208] ;  /* 0x0000820000067ab9 */ /* 0x000fe20000000a00 */
[C---:B------:R-:W-:Y:S02]  /*09a0*/  IMAD.IADD R2, R217.reuse, 0x1, R2 ;  /* 0x00000001d9027824 */ /* 0x040fe400078e0202 */
[----:B------:R-:W-:Y:S02]  /*09b0*/  IMAD.IADD R217, R217, 0x1, R216 ;  /* 0x00000001d9d97824 */ /* 0x000fe400078e02d8 */
[----:B------:R-:W-:Y:S02]  /*09c0*/  IMAD.IADD R239, R237, 0x1, R238 ;  /* 0x00000001edef7824 */ /* 0x000fe400078e02ee */
[----:B------:R-:W-:-:S02]  /*09d0*/  VIADD R245, R244, 0x40 ;  /* 0x00000040f4f57836 */ /* 0x000fc40000000000 */
[----:B------:R-:W-:Y:S02]  /*09e0*/  IMAD.IADD R223, R218, 0x1, R222 ;  /* 0x00000001dadf7824 */ /* 0x000fe400078e02de */
[----:B------:R-:W-:Y:S02]  /*09f0*/  IMAD.IADD R227, R226, 0x1, R224 ;  /* 0x00000001e2e37824 */ /* 0x000fe400078e02e0 */
[----:B------:R-:W-:Y:S02]  /*0a00*/  IMAD.IADD R216, R2, 0x1, R216 ;  /* 0x0000000102d87824 */ /* 0x000fe400078e02d8 */
[----:B------:R-:W-:Y:S02]  /*0a10*/  @P2 VIADD R245, R244, 0xffffffc0 ;  /* 0xffffffc0f4f52836 */ /* 0x000fe40000000000 */
[----:B------:R-:W-:Y:S02]  /*0a20*/  IMAD.IADD R238, R238, 0x1, R236 ;  /* 0x00000001eeee7824 */ /* 0x000fe400078e02ec */
[----:B------:R-:W-:-:S02]  /*0a30*/  IMAD.IADD R222, R220, 0x1, R222 ;  /* 0x00000001dcde7824 */ /* 0x000fc400078e02de */
[----:B------:R-:W-:-:S07]  /*0a40*/  IMAD.IADD R226, R226, 0x1, R225 ;  /* 0x00000001e2e27824 */ /* 0x000fce00078e02e1 */
.L_x_283:
        /* <DEDUP_REMOVED lines=16> */
[----:B-1----:R-:W-:Y:S01]  /*0b50*/  IMAD.U32 R4, RZ, RZ, UR10 ;  /* 0x0000000aff047e24 */ /* 0x002fe2000f8e00ff */
[----:B------:R-:W-:-:S02]  /*0b60*/  @UP4 UIADD3 UR12, UP1, UR17, UR12, URZ ;  /* 0x0000000c110c4290 */ /* 0x000fc4000ff3e03f */
[----:B------:R-:W-:Y:S01]  /*0b70*/  UIADD3.X UR8, UR5, UR15, URZ, UP2, !UPT ;  /* 0x0000000f05087290 */ /* 0x000fe200097fe43f */
[----:B------:R-:W-:Y:S01]  /*0b80*/  IMAD.U32 R5, RZ, RZ, UR11 ;  /* 0x0000000bff057e24 */ /* 0x000fe2000f8e00ff */
[----:B------:R-:W-:Y:S01]  /*0b90*/  UISETP.NE.AND.EX UP2, UPT, UR15, URZ, UPT, UP0 ;  /* 0x0000003f0f00728c */ /* 0x000fe2000bf45300 */
[----:B------:R-:W-:Y:S02]  /*0ba0*/  ULDC.U8 UR18, c[0x0][0x3c2] ;  /* 0x0000f08000127ab9 */ /* 0x000fe40000000000 */
[----:B------:R-:W-:Y:S01]  /*0bb0*/  ULDC.64 UR14, c[0x0][0x2f8] ;  /* 0x0000be00000e7ab9 */ /* 0x000fe20000000a00 */
[----:B------:R-:W-:Y:S01]  /*0bc0*/  @UP4 UIADD3.X UR13, UR5, UR13, URZ, UP1, !UPT ;  /* 0x0000000d050d4290 */ /* 0x000fe20008ffe43f */
[----:B------:R-:W-:Y:S01]  /*0bd0*/  IMAD.U32 R6, RZ, RZ, UR12 ;  /* 0x0000000cff067e24 */ /* 0x000fe2000f8e00ff */
[----:B------:R-:W-:Y:S01]  /*0be0*/  UISETP.NE.AND UP1, UPT, UR18, URZ, UPT ;  /* 0x0000003f1200728c */ /* 0x000fe2000bf25270 */
[----:B------:R-:W-:Y:S01]  /*0bf0*/  PLOP3.LUT P3, PT, PT, PT, UP2, 0x80, 0x0 ;  /* 0x000000000000781c */ /* 0x000fe20003f6f028 */
[----:B------:R-:W-:Y:S01]  /*0c00*/  UISETP.EQ.U32.AND UP4, UPT, UR14, URZ, UPT ;  /* 0x0000003f0e00728c */ /* 0x000fe2000bf82070 */
[----:B--2---:R1:W2:Y:S01]  /*0c10*/  @P0 LDG.E R8, desc[UR6][R4.64] ;  /* 0x0000000604080981 */ /* 0x0042a2000c1e1900 */
[----:B------:R-:W-:Y:S01]  /*0c20*/  IMAD.U32 R7, RZ, RZ, UR13 ;  /* 0x0000000dff077e24 */ /* 0x000fe2000f8e00ff */
[----:B------:R-:W-:Y:S01]  /*0c30*/  @!UP3 ULDC.64 UR10, c[0x0][0x318] ;  /* 0x0000c600000abab9 */ /* 0x000fe20000000a00 */
[----:B------:R-:W-:-:S03]  /*0c40*/  UISETP.EQ.OR.EX UP4, UPT, UR15, URZ, !UP1, UP4 ;  /* 0x0000003f0f00728c */ /* 0x000fc6000cf82740 */
[----:B---3--:R-:W3:Y:S03]  /*0c50*/  @P1 LDG.E R10, desc[UR6][R6.64] ;  /* 0x00000006060a1981 */ /* 0x008ee6000c1e1900 */
[----:B------:R-:W-:Y:S01]  /*0c60*/  PLOP3.LUT P2, PT, PT, PT, UP4, 0x80, 0x0 ;  /* 0x000000000000781c */ /* 0x000fe20003f4f048 */
[----:B-1----:R-:W-:Y:S01]  /*0c70*/  IMAD.U32 R5, RZ, RZ, UR8 ;  /* 0x00000008ff057e24 */ /* 0x002fe2000f8e00ff */
[----:B------:R-:W-:Y:S01]  /*0c80*/  UIADD3 UR8, UP0, UR17, UR14, URZ ;  /* 0x0000000e11087290 */ /* 0x000fe2000ff1e03f */
[----:B------:R-:W-:-:S03]  /*0c90*/  IMAD.U32 R4, RZ, RZ, UR16 ;  /* 0x00000010ff047e24 */ /* 0x000fc6000f8e00ff */
[----:B------:R-:W-:Y:S02]  /*0ca0*/  UIADD3.X UR5, UR5, UR15, URZ, UP0, !UPT ;  /* 0x0000000f05057290 */ /* 0x000fe400087fe43f */
[----:B----4-:R-:W4:Y:S04]  /*0cb0*/  @P3 LDG.E R9, desc[UR6][R4.64] ;  /* 0x0000000604093981 */ /* 0x010f28000c1e1900 */
[----:B-----5:R1:W5:Y:S02]  /*0cc0*/  @P3 LDG.E R6, desc[UR6][R4.64+0x4] ;  /* 0x0000040604063981 */ /* 0x020364000c1e1900 */
[----:B-1----:R-:W-:Y:S01]  /*0cd0*/  IMAD.U32 R4, RZ, RZ, UR8 ;  /* 0x00000008ff047e24 */ /* 0x002fe2000f8e00ff */
[----:B------:R-:W-:Y:S01]  /*0ce0*/  UMOV UR18, URZ ;  /* 0x0000003f00127c82 */ /* 0x000fe20008000000 */
        /* <DEDUP_REMOVED lines=11> */
[----:B------:R-:W-:-:S02]  /*0da0*/  ISETP.NE.U32.AND P0, PT, RZ, UR14, PT ;  /* 0x0000000eff007c0c */ /* 0x000fc4000bf05070 */
[----:B---3--:R-:W-:Y:S02]  /*0db0*/  @P1 R2UR UR18, R10 ;  /* 0x000000000a1212ca */ /* 0x008fe400000e0000 */
[----:B------:R-:W-:-:S11]  /*0dc0*/  ISETP.NE.AND.EX P0, PT, RZ, UR15, PT, P0 ;  /* 0x0000000fff007c0c */ /* 0x000fd6000bf05300 */
        /* <DEDUP_REMOVED lines=11> */
.L_x_255:
        /* <DEDUP_REMOVED lines=11> */
[----:B------:R-:W-:-:S03]  /*0f30*/  UIMAD.WIDE.U32 UR20, UR46, UR10, URZ ;  /* 0x0000000a2e1472a5 */ /* 0x000fc6000f8e003f */
[----:B------:R-:W2:Y:S01]  /*0f40*/  S2UR UR14, SR_CTAID.X ;  /* 0x00000000000e79c3 */ /* 0x000ea20000002500 */
[----:B------:R-:W-:Y:S02]  /*0f50*/  UIMAD UR10, UR59, UR10, URZ ;  /* 0x0000000a3b0a72a4 */ /* 0x000fe4000f8e023f */
[----:B------:R-:W-:Y:S02]  /*0f60*/  UISETP.NE.AND UP1, UPT, UR29, -0x1, UPT ;  /* 0xffffffff1d00788c */ /* 0x000fe4000bf25270 */
[----:B------:R-:W-:Y:S01]  /*0f70*/  UIMAD UR33, UR46, UR11, UR10 ;  /* 0x0000000b2e2172a4 */ /* 0x000fe2000f8e020a */
[----:B------:R-:W-:Y:S02]  /*0f80*/  ULDC.64 UR40, c[0x0][0x240] ;  /* 0x0000900000287ab9 */ /* 0x000fe40000000a00 */
[----:B------:R-:W-:Y:S01]  /*0f90*/  @!UP0 ULDC.64 UR10, c[0x0][0x418] ;  /* 0x00010600000a8ab9 */ /* 0x000fe20000000a00 */
[----:B------:R-:W-:Y:S01]  /*0fa0*/  ULDC UR60, c[0x0][0x2d4] ;  /* 0x0000b500003c7ab9 */ /* 0x000fe20000000800 */
[----:B------:R-:W-:Y:S01]  /*0fb0*/  ULDC UR26, c[0x0][0x2dc] ;  /* 0x0000b700001a7ab9 */ /* 0x000fe20000000800 */
[----:B------:R-:W-:Y:S01]  /*0fc0*/  ULDC UR61, c[0x0][0x270] ;  /* 0x00009c00003d7ab9 */ /* 0x000fe20000000800 */
[----:B------:R-:W-:-:S02]  /*0fd0*/  @!UP0 UIMAD.WIDE.U32 UR34, UR46, UR10, URZ ;  /* 0x0000000a2e2282a5 */ /* 0x000fc4000f8e003f */
[----:B------:R-:W-:Y:S01]  /*0fe0*/  @UP1 UIADD3 UR16, UR18, UR29, URZ ;  /* 0x0000001d12101290 */ /* 0x000fe2000fffe03f */
[----:B-1----:R-:W-:Y:S01]  /*0ff0*/  IABS R8, R9 ;  /* 0x0000000900087213 */ /* 0x002fe20000000000 */
[----:B------:R-:W-:Y:S01]  /*1000*/  USHF.R.S32.HI UR43, URZ, 0x1f, UR60 ;  /* 0x0000001f3f2b7899 */ /* 0x000fe2000801143c */
[----:B------:R-:W-:Y:S01]  /*1010*/  ISETP.NE.AND P3, PT, R9, RZ, PT ;  /* 0x000000ff0900720c */ /* 0x000fe20003f65270 */
[----:B------:R-:W-:Y:S01]  /*1020*/  UIMAD UR50, UR57, UR26, URZ ;  /* 0x0000001a393272a4 */ /* 0x000fe2000f8e023f */
[----:B------:R-:W1:Y:S01]  /*1030*/  I2F.RP R4, R8 ;  /* 0x0000000800047306 */ /* 0x000e620000209400 */
[----:B------:R-:W-:Y:S02]  /*1040*/  UIADD3 UR48, UR21, UR33, URZ ;  /* 0x0000002115307290 */ /* 0x000fe4000fffe03f */
[----:B------:R-:W-:Y:S02]  /*1050*/  UIADD3 UR17, UR32, 0x3f, URZ ;  /* 0x0000003f20117890 */ /* 0x000fe4000fffe03f */
[----:B--2---:R-:W-:-:S02]  /*1060*/  UIMAD.WIDE.U32 UR30, UR14, UR12, URZ ;  /* 0x0000000c0e1e72a5 */ /* 0x004fc4000f8e003f */
[----:B------:R-:W-:Y:S02]  /*1070*/  USHF.R.S32.HI UR22, URZ, 0x1f, UR17 ;  /* 0x0000001f3f167899 */ /* 0x000fe40008011411 */
[----:B------:R-:W-:Y:S02]  /*1080*/  UIMAD UR45, UR14, UR13, UR31 ;  /* 0x0000000d0e2d72a4 */ /* 0x000fe4000f8e021f */
[----:B------:R-:W-:Y:S01]  /*1090*/  USHF.L.U32 UR14, UR46, 0x7, URZ ;  /* 0x000000072e0e7899 */ /* 0x000fe2000800063f */
[----:B------:R-:W-:Y:S01]  /*10a0*/  @UP0 ULDC.64 UR12, c[0x0][0x420] ;  /* 0x00010800000c0ab9 */ /* 0x000fe20000000a00 */
[----:B------:R-:W-:Y:S01]  /*10b0*/  UIMAD UR31, UR5, UR41, URZ ;  /* 0x00000029051f72a4 */ /* 0x000fe2000f8e023f */
[----:B-1----:R-:W1:Y:S01]  /*10c0*/  MUFU.RCP R4, R4 ;  /* 0x0000000400047308 */ /* 0x002e620000001000 */
[----:B------:R-:W-:Y:S02]  /*10d0*/  @UP0 UIMAD.WIDE.U32 UR36, UR5, UR12, URZ ;  /* 0x0000000c052402a5 */ /* 0x000fe4000f8e003f */
[----:B------:R-:W-:-:S02]  /*10e0*/  @!UP0 UIMAD UR12, UR59, UR10, URZ ;  /* 0x0000000a3b0c82a4 */ /* 0x000fc4000f8e023f */
[----:B------:R-:W-:Y:S02]  /*10f0*/  USEL UR38, UR14, URZ, UP2 ;  /* 0x0000003f0e267287 */ /* 0x000fe40009000000 */
[----:B------:R-:W-:Y:S02]  /*1100*/  UIMAD.WIDE.U32 UR14, UR5, UR40, URZ ;  /* 0x00000028050e72a5 */ /* 0x000fe4000f8e003f */
[----:B------:R-:W-:Y:S02]  /*1110*/  @!UP0 UIMAD UR39, UR46, UR11, UR12 ;  /* 0x0000000b2e2782a4 */ /* 0x000fe4000f8e020c */
[----:B------:R-:W-:Y:S02]  /*1120*/  UIMAD.WIDE UR10, UR26, UR61, URZ ;  /* 0x0000003d1a0a72a5 */ /* 0x000fe4000f8e023f */
[----:B------:R-:W-:Y:S01]  /*1130*/  USEL UR56, UR20, UR14, !UP0 ;  /* 0x0000000e14387287 */ /* 0x000fe2000c000000 */
[----:B------:R-:W-:Y:S01]  /*1140*/  @UP1 ULDC.64 UR26, c[0x0][0x248] ;  /* 0x00009200001a1ab9 */ /* 0x000fe20000000a00 */
[----:B------:R-:W-:Y:S01]  /*1150*/  @UP0 UIMAD UR51, UR5, UR13, UR37 ;  /* 0x0000000d053302a4 */ /* 0x000fe2000f8e0225 */
[----:B-1----:R-:W-:Y:S01]  /*1160*/  VIADD R4, R4, 0xffffffe ;  /* 0x0ffffffe04047836 */ /* 0x002fe20000000000 */
[----:B------:R-:W-:-:S02]  /*1170*/  @UP1 UIMAD.WIDE.U32 UR20, UR16, UR26, URZ ;  /* 0x0000001a101412a5 */ /* 0x000fc4000f8e003f */
[----:B------:R-:W-:Y:S01]  /*1180*/  @UP1 UIMAD UR42, UR16, UR27, URZ ;  /* 0x0000001b102a12a4 */ /* 0x000fe2000f8e023f */
[----:B------:R-:W1:Y:S01]  /*1190*/  F2I.FTZ.U32.TRUNC.NTZ R5, R4 ;  /* 0x0000000400057305 */ /* 0x000e62000021f000 */
[----:B------:R-:W-:Y:S02]  /*11a0*/  UIMAD UR16, UR43, UR46, URZ ;  /* 0x0000002e2b1072a4 */ /* 0x000fe4000f8e023f */
[----:B------:R-:W-:Y:S02]  /*11b0*/  UIMAD.WIDE.U32 UR12, UR46, UR60, URZ ;  /* 0x0000003c2e0c72a5 */ /* 0x000fe4000f8e003f */
[----:B------:R-:W-:Y:S02]  /*11c0*/  UIMAD UR16, UR59, UR60, UR16 ;  /* 0x0000003c3b1072a4 */ /* 0x000fe4000f8e0210 */
[----:B------:R-:W-:Y:S02]  /*11d0*/  ULEA.HI UR22, UR22, UR17, URZ, 0x6 ;  /* 0x0000001116167291 */ /* 0x000fe4000f8f303f */
[----:B------:R-:W-:-:S02]  /*11e0*/  UIMAD UR17, UR11, UR12, URZ ;  /* 0x0000000c0b1172a4 */ /* 0x000fc4000f8e023f */
[----:B------:R-:W-:Y:S02]  /*11f0*/  UIADD3 UR16, UR13, UR16, URZ ;  /* 0x000000100d107290 */ /* 0x000fe4000fffe03f */
[----:B------:R-:W-:Y:S01]  /*1200*/  @UP0 UIADD3 UR48, UR15, UR31, URZ ;  /* 0x0000001f0f300290 */ /* 0x000fe2000fffe03f */
[----:B-1----:R-:W-:Y:S01]  /*1210*/  IMAD.MOV R4, RZ, RZ, -R5 ;  /* 0x000000ffff047224 */ /* 0x002fe200078e0a05 */
[----:B------:R-:W-:Y:S02]  /*1220*/  UIMAD.WIDE.U32 UR14, UR10, UR12, URZ ;  /* 0x0000000c0a0e72a5 */ /* 0x000fe4000f8e003f */
[----:B------:R-:W-:Y:S01]  /*1230*/  UIMAD UR16, UR10, UR16, UR17 ;  /* 0x000000100a1072a4 */ /* 0x000fe2000f8e0211 */
[----:B------:R-:W-:Y:S01]  /*1240*/  IMAD R6, R4, R8, RZ ;  /* 0x0000000804067224 */ /* 0x000fe200078e02ff */
[----:B------:R-:W-:Y:S01]  /*1250*/  ULOP3.LUT UR17, UR22, 0xffffffc0, URZ, 0xc0, !UPT ;  /* 0xffffffc016117892 */ /* 0x000fe2000f8ec03f */
[----:B------:R-:W-:Y:S01]  /*1260*/  IMAD.MOV.U32 R4, RZ, RZ, RZ ;  /* 0x000000ffff047224 */ /* 0x000fe200078e00ff */
[----:B------:R-:W-:-:S02]  /*1270*/  USHF.L.U64.HI UR19, UR46, 0x7, UR59 ;  /* 0x000000072e137899 */ /* 0x000fc4000801023b */
[----:B------:R-:W-:Y:S01]  /*1280*/  UIMAD.WIDE.U32 UR12, UR10, UR5, URZ ;  /* 0x000000050a0c72a5 */ /* 0x000fe2000f8e003f */
[----:B------:R-:W-:Y:S01]  /*1290*/  IMAD.HI.U32 R4, R5, R6, R4 ;  /* 0x0000000605047227 */ /* 0x000fe200078e0004 */
[----:B------:R-:W-:Y:S01]  /*12a0*/  MOV R5, R7 ;  /* 0x0000000700057202 */ /* 0x000fe20000000f00 */
[----:B------:R-:W-:Y:S01]  /*12b0*/  UIADD3 UR49, UR15, UR16, URZ ;  /* 0x000000100f317290 */ /* 0x000fe2000fffe03f */
[----:B------:R-:W-:Y:S01]  /*12c0*/  ULDC.U8 UR24, c[0x0][0x3d8] ;  /* 0x0000f60000187ab9 */ /* 0x000fe20000000000 */
[----:B------:R-:W-:Y:S02]  /*12d0*/  UIADD3 UR15, UR17, -0x40, URZ ;  /* 0xffffffc0110f7890 */ /* 0x000fe4000fffe03f */
[----:B------:R-:W-:Y:S01]  /*12e0*/  IMAD.HI.U32 R4, R4, R5, RZ ;  /* 0x0000000504047227 */ /* 0x000fe200078e00ff */
[----:B------:R-:W-:Y:S02]  /*12f0*/  UISETP.NE.AND UP3, UPT, UR24, URZ, UPT ;  /* 0x0000003f1800728c */ /* 0x000fe4000bf65270 */
[----:B------:R-:W-:Y:S01]  /*1300*/  USEL UR19, UR19, URZ, UP2 ;  /* 0x0000003f13137287 */ /* 0x000fe20009000000 */
[----:B------:R-:W-:Y:S01]  /*1310*/  IMAD.MOV R6, RZ, RZ, -R4 ;  /* 0x000000ffff067224 */ /* 0x000fe200078e0a04 */
[----:B------:R-:W-:-:S02]  /*1320*/  USEL UR58, UR14, UR12, !UP0 ;  /* 0x0000000c0e3a7287 */ /* 0x000fc4000c000000 */
[----:B------:R-:W-:Y:S01]  /*1330*/  USHF.R.S32.HI UR33, URZ, 0x1f, UR15 ;  /* 0x0000001f3f217899 */ /* 0x000fe2000801140f */
[C---:B------:R-:W-:Y:S01]  /*1340*/  IMAD R5, R8.reuse, R6, R5 ;  /* 0x0000000608057224 */ /* 0x040fe200078e0205 */
[----:B------:R-:W-:Y:S02]  /*1350*/  UIADD3 UR14, UP2, UR15, UR38, URZ ;  /* 0x000000260f0e7290 */ /* 0x000fe4000ff5e03f */
[----:B------:R-:W-:Y:S02]  /*1360*/  UIMAD UR12, UR11, UR5, URZ ;  /* 0x000000050b0c72a4 */ /* 0x000fe4000f8e023f */
[----:B------:R-:W-:Y:S01]  /*1370*/  ISETP.GT.U32.AND P1, PT, R8, R5, PT ;  /* 0x000000050800720c */ /* 0x000fe20003f24070 */
[----:B------:R-:W-:Y:S02]  /*1380*/  UIADD3.X UR16, UR33, UR19, URZ, UP2, !UPT ;  /* 0x0000001321107290 */ /* 0x000fe400097fe43f */
[----:B------:R-:W-:Y:S01]  /*1390*/  UIMAD UR11, UR11, UR14, URZ ;  /* 0x0000000e0b0b72a4 */ /* 0x000fe2000f8e023f */
[----:B------:R-:W-:Y:S01]  /*13a0*/  ULDC.U8 UR25, c[0x0][0x480] ;  /* 0x0001200000197ab9 */ /* 0x000fe20000000000 */
[----:B------:R-:W-:Y:S01]  /*13b0*/  ULDC UR52, c[0x0][0x2c4] ;  /* 0x0000b10000347ab9 */ /* 0x000fe20000000800 */
[----:B------:R-:W-:-:S02]  /*13c0*/  UISETP.NE.AND UP4, UPT, UR25, URZ, UPT ;  /* 0x0000003f1900728c */ /* 0x000fc4000bf85270 */
[----:B------:R-:W-:Y:S02]  /*13d0*/  @UP1 UIADD3 UR23, UR18, UR29, URZ ;  /* 0x0000001d12171290 */ /* 0x000fe4000fffe03f */
[----:B------:R-:W-:-:S03]  /*13e0*/  UIMAD UR17, UR10, UR16, UR11 ;  /* 0x000000100a1172a4 */ /* 0x000fc6000f8e020b */
[----:B------:R-:W-:Y:S01]  /*13f0*/  @!P1 IMAD.IADD R5, R5, 0x1, -R8 ;  /* 0x0000000105059824 */ /* 0x000fe200078e0a08 */
[----:B------:R-:W-:Y:S01]  /*1400*/  @!P1 IADD3 R4, R4, 0x1, RZ ;  /* 0x0000000104049810 */ /* 0x000fe20007ffe0ff */
[----:B------:R-:W-:Y:S01]  /*1410*/  @UP3 UIMAD UR16, UR46, UR52, URZ ;  /* 0x000000342e1032a4 */ /* 0x000fe2000f8e023f */
[----:B------:R-:W-:Y:S01]  /*1420*/  PLOP3.LUT P1, PT, PT, PT, UP3, 0x80, 0x0 ;  /* 0x000000000000781c */ /* 0x000fe20003f2f038 */
[----:B------:R-:W-:Y:S01]  /*1430*/  @UP1 ULDC.64 UR24, c[0x0][0x250] ;  /* 0x0000940000181ab9 */ /* 0x000fe20000000a00 */
[----:B------:R-:W-:Y:S01]  /*1440*/  ISETP.GE.U32.AND P0, PT, R5, R8, PT ;  /* 0x000000080500720c */ /* 0x000fe20003f06070 */
[----:B------:R-:W-:Y:S01]  /*1450*/  @UP0 UIADD3 UR49, UR13, UR12, URZ ;  /* 0x0000000c0d310290 */ /* 0x000fe2000fffe03f */
[----:B------:R-:W-:Y:S01]  /*1460*/  LOP3.LUT R5, R9, UR57, RZ, 0x3c, !PT ;  /* 0x0000003909057c12 */ /* 0x000fe2000f8e3cff */
[----:B------:R-:W-:Y:S02]  /*1470*/  USEL UR55, UR30, URZ, UP4 ;  /* 0x0000003f1e377287 */ /* 0x000fe4000a000000 */
[----:B------:R-:W-:Y:S01]  /*1480*/  @UP1 UIMAD.WIDE.U32 UR12, UR23, UR24, URZ ;  /* 0x00000018170c12a5 */ /* 0x000fe2000f8e003f */
[----:B------:R-:W-:Y:S01]  /*1490*/  ISETP.GE.AND P2, PT, R5, RZ, PT ;  /* 0x000000ff0500720c */ /* 0x000fe20003f46270 */
[----:B------:R-:W-:-:S02]  /*14a0*/  UIMAD.WIDE.U32 UR30, UR10, UR14, URZ ;  /* 0x0000000e0a1e72a5 */ /* 0x000fc4000f8e003f */
[----:B------:R-:W-:Y:S02]  /*14b0*/  @UP3 USEL UR14, UR16, UR5, !UP0 ;  /* 0x00000005100e3287 */ /* 0x000fe4000c000000 */
[----:B------:R-:W-:Y:S02]  /*14c0*/  @!UP3 UIMAD UR11, UR46, UR61, UR57 ;  /* 0x0000003d2e0bb2a4 */ /* 0x000fe4000f8e0239 */
[----:B------:R-:W-:Y:S01]  /*14d0*/  @P0 VIADD R4, R4, 0x1 ;  /* 0x0000000104040836 */ /* 0x000fe20000000000 */
[----:B------:R-:W-:Y:S01]  /*14e0*/  PLOP3.LUT P0, PT, PT, PT, UP1, 0x80, 0x0 ;  /* 0x000000000000781c */ /* 0x000fe20003f0f018 */
[----:B------:R-:W-:Y:S01]  /*14f0*/  @UP1 UIMAD UR23, UR23, UR25, URZ ;  /* 0x00000019171712a4 */ /* 0x000fe2000f8e023f */
[----:B------:R-:W-:Y:S01]  /*1500*/  @UP3 ULDC UR10, c[0x0][0x2e4] ;  /* 0x0000b900000a3ab9 */ /* 0x000fe20000000800 */
[----:B------:R-:W-:Y:S01]  /*1510*/  IMAD.MOV.U32 R5, RZ, RZ, R4 ;  /* 0x000000ffff057224 */ /* 0x000fe200078e0004 */
[----:B------:R-:W-:Y:S02]  /*1520*/  @UP3 UIMAD UR16, UR57, UR10, UR14 ;  /* 0x0000000a391032a4 */ /* 0x000fe4000f8e020e */
[----:B------:R-:W-:-:S02]  /*1530*/  USEL UR53, UR45, URZ, UP4 ;  /* 0x0000003f2d357287 */ /* 0x000fc4000a000000 */
[----:B------:R-:W-:Y:S01]  /*1540*/  @!UP0 UIADD3 UR51, UR35, UR39, URZ ;  /* 0x0000002723338290 */ /* 0x000fe2000fffe03f */
[----:B------:R-:W-:Y:S01]  /*1550*/  @!P2 IADD3 R5, -R5, RZ, RZ ;  /* 0x000000ff0505a210 */ /* 0x000fe20007ffe1ff */
[----:B------:R-:W-:Y:S01]  /*1560*/  @!UP3 UIMAD UR16, UR11, UR52, URZ ;  /* 0x000000340b10b2a4 */ /* 0x000fe2000f8e023f */
[----:B------:R-:W-:Y:S01]  /*1570*/  @!P3 LOP3.LUT R5, RZ, R9, RZ, 0x33, !PT ;  /* 0x00000009ff05b212 */ /* 0x000fe200078e33ff */
[----:B------:R-:W-:Y:S02]  /*1580*/  @UP1 UIADD3 UR45, UR21, UR42, URZ ;  /* 0x0000002a152d1290 */ /* 0x000fe4000fffe03f */
[----:B------:R-:W-:Y:S02]  /*1590*/  USHF.R.S32.HI UR44, URZ, 0x1f, UR28 ;  /* 0x0000001f3f2c7899 */ /* 0x000fe4000801141c */
[----:B------:R-:W-:Y:S02]  /*15a0*/  USHF.R.S32.HI UR54, URZ, 0x1f, UR50 ;  /* 0x0000001f3f367899 */ /* 0x000fe40008011432 */
[----:B------:R-:W-:-:S02]  /*15b0*/  USHF.R.S32.HI UR39, URZ, 0x6, UR22 ;  /* 0x000000063f277899 */ /* 0x000fc40008011416 */
[----:B------:R-:W-:Y:S02]  /*15c0*/  @UP1 UIADD3 UR47, UR13, UR23, URZ ;  /* 0x000000170d2f1290 */ /* 0x000fe4000fffe03f */
[----:B------:R-:W-:Y:S01]  /*15d0*/  UIADD3 UR52, UR31, UR17, URZ ;  /* 0x000000111f347290 */ /* 0x000fe2000fffe03f */
        /* <DEDUP_REMOVED lines=15> */
.L_x_257:
        /* <DEDUP_REMOVED lines=13> */
.L_x_258:
        /* <DEDUP_REMOVED lines=11> */
.L_x_259:
[----:B------:R-:W-:-:S04]  /*1850*/  UIMAD UR5, UR46, UR61, UR57 ;  /* 0x0000003d2e0572a4 */ /* 0x000fc8000f8e0239 */
[----:B------:R-:W-:-:S12]  /*1860*/  UIMAD UR5, UR5, UR60, URZ ;  /* 0x0000003c050572a4 */ /* 0x000fd8000f8e023f */
.L_x_260:
[----:B------:R-:W1:Y:S01]  /*1870*/  S2R R19, SR_TID.X ;  /* 0x0000000000137919 */ /* 0x000e620000002100 */
[----:B------:R-:W2:Y:S01]  /*1880*/  LDC.64 R14, c[0x0][0x420] ;  /* 0x00010800ff0e7b82 */ /* 0x000ea20000000a00 */
[----:B------:R-:W-:Y:S01]  /*1890*/  UIADD3 UR38, UR15, UR5, URZ ;  /* 0x000000050f267290 */ /* 0x000fe2000fffe03f */
[----:B------:R-:W-:Y:S01]  /*18a0*/  BSSY B1, `(.L_x_256) ;  /* 0x00006e4000017945 */ /* 0x000fe20003800000 */
[----:B------:R-:W-:Y:S01]  /*18b0*/  ULDC UR11, c[0x0][0x2dc] ;  /* 0x0000b700000b7ab9 */ /* 0x000fe20000000800 */
[----:B------:R-:W-:Y:S02]  /*18c0*/  UIADD3 UR31, UR15, UR16, URZ ;  /* 0x000000100f1f7290 */ /* 0x000fe4000fffe03f */
[----:B------:R-:W-:Y:S02]  /*18d0*/  UIADD3 UR5, -UR8, UR32, UR28 ;  /* 0x0000002008057290 */ /* 0x000fe4000fffe11c */
[----:B------:R-:W-:Y:S01]  /*18e0*/  UIMAD UR16, UR11, UR61, URZ ;  /* 0x0000003d0b1072a4 */ /* 0x000fe2000f8e023f */
[----:B------:R-:W-:-:S02]  /*18f0*/  ULDC.64 UR20, c[0x0][0x258] ;  /* 0x0000960000147ab9 */ /* 0x000fc40000000a00 */
[----:B------:R-:W-:Y:S01]  /*1900*/  ULDC UR11, c[0x0][0x398] ;  /* 0x0000e600000b7ab9 */ /* 0x000fe20000000800 */
[----:B------:R-:W-:Y:S02]  /*1910*/  USHF.R.S32.HI UR14, URZ, 0x1f, UR57 ;  /* 0x0000001f3f0e7899 */ /* 0x000fe40008011439 */
[----:B------:R-:W-:Y:S01]  /*1920*/  UIADD3 UR5, UR5, -UR11, URZ ;  /* 0x8000000b05057290 */ /* 0x000fe2000fffe03f */
[----:B------:R-:W-:Y:S01]  /*1930*/  ULDC.64 UR12, c[0x0][0x428] ;  /* 0x00010a00000c7ab9 */ /* 0x000fe20000000a00 */
[----:B------:R-:W-:Y:S02]  /*1940*/  ULDC.64 UR22, c[0x0][0x400] ;  /* 0x0001000000167ab9 */ /* 0x000fe40000000a00 */
[----:B------:R-:W-:Y:S01]  /*1950*/  USHF.R.S32.HI UR17, URZ, 0x1f, UR5 ;  /* 0x0000001f3f117899 */ /* 0x000fe20008011405 */
[----:B------:R-:W-:Y:S01]  /*1960*/  IMAD.U32 R16, RZ, RZ, UR12 ;  /* 0x0000000cff107e24 */ /* 0x000fe2000f8e00ff */
[----:B------:R-:W-:Y:S02]  /*1970*/  UIMAD UR11, UR14, UR12, URZ ;  /* 0x0000000c0e0b72a4 */ /* 0x000fe4000f8e023f */
[----:B------:R-:W-:Y:S01]  /*1980*/  ULEA.HI UR17, UR17, UR5, URZ, 0x6 ;  /* 0x0000000511117291 */ /* 0x000fe2000f8f303f */
[----:B--2---:R-:W-:Y:S01]  /*1990*/  IMAD R13, R14, UR33, RZ ;  /* 0x000000210e0d7c24 */ /* 0x004fe2000f8e02ff */
[----:B------:R-:W-:-:S02]  /*19a0*/  UIMAD UR11, UR57, UR13, UR11 ;  /* 0x0000000d390b72a4 */ /* 0x000fc4000f8e020b */
[----:B------:R-:W-:Y:S01]  /*19b0*/  USHF.R.S32.HI UR17, URZ, 0x6, UR17 ;  /* 0x000000063f117899 */ /* 0x000fe20008011411 */
[----:B------:R-:W-:Y:S01]  /*19c0*/  IMAD R13, R15, UR15, R13 ;  /* 0x0000000f0f0d7c24 */ /* 0x000fe2000f8e020d */
[----:B------:R-:W-:Y:S01]  /*19d0*/  UIMAD UR14, UR14, UR20, URZ ;  /* 0x000000140e0e72a4 */ /* 0x000fe2000f8e023f */
[----:B-1----:R-:W-:Y:S01]  /*19e0*/  SHF.R.S32.HI R12, RZ, 0x1f, R19 ;  /* 0x0000001fff0c7819 */ /* 0x002fe20000011413 */
[----:B------:R-:W-:Y:S02]  /*19f0*/  ULDC.64 UR60, c[0x0][0x2b0] ;  /* 0x0000ac00003c7ab9 */ /* 0x000fe40000000a00 */
[----:B------:R-:W-:Y:S01]  /*1a00*/  UIMAD UR14, UR57, UR21, UR14 ;  /* 0x00000015390e72a4 */ /* 0x000fe2000f8e020e */
[CC--:B------:R-:W-:Y:S01]  /*1a10*/  LEA.HI R6, R12.reuse, R19.reuse, RZ, 0x3 ;  /* 0x000000130c067211 */ /* 0x0c0fe200078f18ff */
[----:B------:R-:W-:Y:S01]  /*1a20*/  UIMAD.WIDE UR12, UR31, 0x4, UR60 ;  /* 0x000000041f0c78a5 */ /* 0x000fe2000f8e023c */
[----:B------:R-:W-:Y:S01]  /*1a30*/  LEA.HI R12, R12, R19, RZ, 0x5 ;  /* 0x000000130c0c7211 */ /* 0x000fe200078f28ff */
[----:B------:R-:W-:Y:S01]  /*1a40*/  ULDC.64 UR36, c[0x0][0x210] ;  /* 0x0000840000247ab9 */ /* 0x000fe20000000a00 */
[----:B------:R-:W-:Y:S01]  /*1a50*/  SHF.R.S32.HI R4, RZ, 0x3, R6 ;  /* 0x00000003ff047819 */ /* 0x000fe20000011406 */
[----:B------:R-:W-:Y:S01]  /*1a60*/  ULDC.64 UR60, c[0x0][0x478] ;  /* 0x00011e00003c7ab9 */ /* 0x000fe20000000a00 */
[----:B------:R-:W-:Y:S01]  /*1a70*/  LOP3.LUT R6, R6, 0xfffffff8, RZ, 0xc0, !PT ;  /* 0xfffffff806067812 */ /* 0x000fe200078ec0ff */
[----:B------:R-:W-:Y:S01]  /*1a80*/  ULDC.64 UR34, c[0x0][0x3e0] ;  /* 0x0000f80000227ab9 */ /* 0x000fe20000000a00 */
[----:B------:R-:W-:-:S02]  /*1a90*/  SHF.R.S32.HI R21, RZ, 0x1f, R4 ;  /* 0x0000001fff157819 */ /* 0x000fc40000011404 */
[----:B------:R-:W-:Y:S01]  /*1aa0*/  IADD3 R8, P1, R4, UR15, RZ ;  /* 0x0000000f04087c10 */ /* 0x000fe2000ff3e0ff */
[----:B------:R-:W-:Y:S01]  /*1ab0*/  IMAD.IADD R6, R19, 0x1, -R6 ;  /* 0x0000000113067824 */ /* 0x000fe200078e0a06 */
[----:B------:R-:W-:Y:S02]  /*1ac0*/  LOP3.LUT R17, R12, 0xffffffe0, RZ, 0xc0, !PT ;  /* 0xffffffe00c117812 */ /* 0x000fe400078ec0ff */
[----:B------:R-:W-:Y:S01]  /*1ad0*/  IADD3.X R7, R21, UR33, RZ, P1, !PT ;  /* 0x0000002115077c10 */ /* 0x000fe20008ffe4ff */
[----:B------:R-:W-:Y:S02]  /*1ae0*/  IMAD.SHL.U32 R6, R6, 0x8, RZ ;  /* 0x0000000806067824 */ /* 0x000fe400078e00ff */
[----:B------:R-:W-:Y:S02]  /*1af0*/  IMAD.IADD R17, R19, 0x1, -R17 ;  /* 0x0000000113117824 */ /* 0x000fe400078e0a11 */
[----:B------:R-:W-:Y:S01]  /*1b00*/  IMAD R9, R7, UR40, RZ ;  /* 0x0000002807097c24 */ /* 0x000fe2000f8e02ff */
[----:B------:R-:W-:-:S03]  /*1b10*/  SHF.R.S32.HI R7, RZ, 0x1f, R6 ;  /* 0x0000001fff077819 */ /* 0x000fc60000011406 */
[C---:B------:R-:W-:Y:S02]  /*1b20*/  IMAD R11, R8.reuse, UR41, R9 ;  /* 0x00000029080b7c24 */ /* 0x040fe4000f8e0209 */
[----:B------:R-:W-:-:S03]  /*1b30*/  IMAD.WIDE.U32 R8, R8, UR40, R6 ;  /* 0x0000002808087c25 */ /* 0x000fc6000f8e0006 */
[----:B------:R-:W-:Y:S02]  /*1b40*/  IADD3 R10, P2, R8, UR56, RZ ;  /* 0x00000038080a7c10 */ /* 0x000fe4000ff5e0ff */
[----:B------:R-:W-:Y:S01]  /*1b50*/  IADD3 R8, P1, R6, UR10, RZ ;  /* 0x0000000a06087c10 */ /* 0x000fe2000ff3e0ff */
[----:B------:R-:W-:Y:S01]  /*1b60*/  USHF.L.U32 UR10, UR16, 0x6, URZ ;  /* 0x00000006100a7899 */ /* 0x000fe2000800063f */
[----:B------:R-:W-:Y:S02]  /*1b70*/  IADD3.X R11, R9, UR48, R11, P2, !PT ;  /* 0x00000030090b7c10 */ /* 0x000fe400097fe40b */
[----:B------:R-:W-:Y:S01]  /*1b80*/  IADD3.X R9, R7, UR51, RZ, P1, !PT ;  /* 0x0000003307097c10 */ /* 0x000fe20008ffe4ff */
[----:B------:R-:W-:Y:S02]  /*1b90*/  UIADD3 UR19, UP2, UP0, UR30, UR10, UR50 ;  /* 0x0000000a1e137290 */ /* 0x000fe4000f85e032 */
[----:B------:R-:W-:Y:S01]  /*1ba0*/  USHF.R.S32.HI UR10, URZ, 0x1f, UR10 ;  /* 0x0000001f3f0a7899 */ /* 0x000fe2000801140a */
[----:B------:R-:W-:-:S03]  /*1bb0*/  IMAD.WIDE.U32 R8, R14, UR15, R8 ;  /* 0x0000000f0e087c25 */ /* 0x000fc6000f8e0008 */
[----:B------:R-:W-:Y:S01]  /*1bc0*/  UIADD3.X UR5, UR52, UR10, UR54, UP2, UP0 ;  /* 0x0000000a34057290 */ /* 0x000fe200097e0436 */
[----:B------:R-:W-:Y:S01]  /*1bd0*/  IMAD.IADD R9, R9, 0x1, R13 ;  /* 0x0000000109097824 */ /* 0x000fe200078e020d */
[----:B------:R-:W-:Y:S01]  /*1be0*/  SHF.R.S32.HI R13, RZ, 0x5, R12 ;  /* 0x00000005ff0d7819 */ /* 0x000fe2000001140c */
[----:B------:R-:W-:Y:S01]  /*1bf0*/  UIADD3 UR10, UP3, UP2, UR55, UR19, UR58 ;  /* 0x00000013370a7290 */ /* 0x000fe2000fa7e03a */
[----:B------:R-:W-:Y:S01]  /*1c00*/  IMAD.U32 R12, RZ, RZ, UR20 ;  /* 0x00000014ff0c7e24 */ /* 0x000fe2000f8e00ff */
[----:B------:R-:W-:Y:S01]  /*1c10*/  UISETP.LT.AND UP0, UPT, URZ, UR17, UPT ;  /* 0x000000113f00728c */ /* 0x000fe2000bf01270 */
[----:B------:R-:W-:Y:S01]  /*1c20*/  IMAD.WIDE.U32 R8, R16, UR57, R8 ;  /* 0x0000003910087c25 */ /* 0x000fe2000f8e0008 */
[----:B------:R-:W-:Y:S02]  /*1c30*/  UIADD3.X UR5, UR53, UR5, UR49, UP3, UP2 ;  /* 0x0000000535057290 */ /* 0x000fe40009fe4431 */
[----:B------:R-:W-:Y:S01]  /*1c40*/  USEL UR17, URZ, UR17, !UP0 ;  /* 0x000000113f117287 */ /* 0x000fe2000c000000 */
[----:B------:R-:W-:-:S02]  /*1c50*/  IMAD R13, R13, UR16, R17 ;  /* 0x000000100d0d7c24 */ /* 0x000fc4000f8e0211 */
[----:B------:R-:W-:Y:S01]  /*1c60*/  IMAD.WIDE.U32 R10, R12, UR57, R10 ;  /* 0x000000390c0a7c25 */ /* 0x000fe2000f8e000a */
[----:B------:R-:W-:Y:S02]  /*1c70*/  UISETP.GT.AND UP0, UPT, UR39, UR17, UPT ;  /* 0x000000112700728c */ /* 0x000fe4000bf04270 */
[----:B------:R-:W-:Y:S01]  /*1c80*/  IADD3 R12, P1, R13, UR10, RZ ;  /* 0x0000000a0d0c7c10 */ /* 0x000fe2000ff3e0ff */
[----:B------:R-:W-:Y:S01]  /*1c90*/  VIADD R9, R9, UR11 ;  /* 0x0000000b09097c36 */ /* 0x000fe20008000000 */
[----:B------:R-:W-:Y:S01]  /*1ca0*/  LEA R234, P3, R10, UR36, 0x1 ;  /* 0x000000240aea7c11 */ /* 0x000fe2000f8608ff */
[-C--:B------:R-:W-:Y:S01]  /*1cb0*/  IMAD R16, R21, R14.reuse, RZ ;  /* 0x0000000e15107224 */ /* 0x080fe200078e02ff */
[----:B------:R-:W-:Y:S01]  /*1cc0*/  LEA.HI.X.SX32 R13, R13, UR5, 0x1, P1 ;  /* 0x000000050d0d7c11 */ /* 0x000fe200088f0eff */
[----:B------:R-:W-:Y:S01]  /*1cd0*/  IMAD.WIDE.U32 R8, R4, R14, R8 ;  /* 0x0000000e04087225 */ /* 0x000fe200078e0008 */
[----:B------:R-:W-:Y:S01]  /*1ce0*/  LEA R228, P1, R12, UR22, 0x2 ;  /* 0x000000160ce47c11 */ /* 0x000fe2000f8210ff */
[----:B------:R-:W-:Y:S01]  /*1cf0*/  UMOV UR11, UR12 ;  /* 0x0000000c000b7c82 */ /* 0x000fe20008000000 */
[----:B------:R-:W-:Y:S01]  /*1d00*/  UMOV UR10, UR13 ;  /* 0x0000000d000a7c82 */ /* 0x000fe20008000000 */
[----:B------:R-:W-:Y:S01]  /*1d10*/  IMAD R16, R4, R15, R16 ;  /* 0x0000000f04107224 */ /* 0x000fe200078e0210 */
[----:B------:R-:W-:Y:S01]  /*1d20*/  LEA.HI.X R229, R12, UR23, R13, 0x2, P1 ;  /* 0x000000170ce57c11 */ /* 0x000fe200088f140d */
[----:B------:R-:W-:Y:S01]  /*1d30*/  VIADD R11, R11, UR14 ;  /* 0x0000000e0b0b7c36 */ /* 0x000fe20008000000 */
[----:B------:R-:W-:Y:S01]  /*1d40*/  PLOP3.LUT P1, PT, PT, PT, UP0, 0x80, 0x0 ;  /* 0x000000000000781c */ /* 0x000fe20003f2f008 */
[----:B------:R-:W-:Y:S01]  /*1d50*/  UIMAD.WIDE UR14, UR38, 0x4, UR60 ;  /* 0x00000004260e78a5 */ /* 0x000fe2000f8e023c */
[----:B------:R-:W-:Y:S01]  /*1d60*/  IMAD.IADD R9, R9, 0x1, R16 ;  /* 0x0000000109097824 */ /* 0x000fe200078e0210 */
[----:B------:R-:W-:Y:S01]  /*1d70*/  LEA R232, P2, R8, UR34, 0x1 ;  /* 0x0000002208e87c11 */ /* 0x000fe2000f8408ff */
[----:B------:R-:W-:Y:S01]  /*1d80*/  UIADD3 UR5, UR39, -0x1, URZ ;  /* 0xffffffff27057890 */ /* 0x000fe2000fffe03f */
[----:B------:R-:W-:-:S02]  /*1d90*/  LEA.HI.X R235, R10, UR37, R11, 0x1, P3 ;  /* 0x000000250aeb7c11 */ /* 0x000fc400098f0c0b */
[----:B------:R-:W-:Y:S01]  /*1da0*/  LEA.HI.X R233, R8, UR35, R9, 0x1, P2 ;  /* 0x0000002308e97c11 */ /* 0x000fe200090f0c09 */
[----:B------:R-:W-:Y:S01]  /*1db0*/  UMOV UR13, UR14 ;  /* 0x0000000e000d7c82 */ /* 0x000fe20008000000 */
[----:B------:R-:W-:-:S04]  /*1dc0*/  UMOV UR12, UR15 ;  /* 0x0000000f000c7c82 */ /* 0x000fc80008000000 */
[----:B------:R-:W-:Y:S05]  /*1dd0*/  @P1 BRA `(.L_x_261) ;  /* 0x0000000800201947 */ /* 0x000fea0003800000 */
        /* <DEDUP_REMOVED lines=19> */
.L_x_262:
        /* <DEDUP_REMOVED lines=19> */
.L_x_263:
[----:B------:R-:W-:Y:S01]  /*2040*/  UIMAD UR5, UR44, UR10, URZ ;  /* 0x0000000a2c0572a4 */ /* 0x000fe2000f8e023f */
[----:B------:R-:W-:Y:S01]  /*2050*/  IMAD.U32 R8, RZ, RZ, UR10 ;  /* 0x0000000aff087e24 */ /* 0x000fe2000f8e00ff */
[----:B------:R-:W-:Y:S01]  /*2060*/  UIMAD UR8, UR9, -0x40, UR8 ;  /* 0xffffffc0090878a4 */ /* 0x000fe2000f8e0208 */
        /* <DEDUP_REMOVED lines=17> */
[----:B------:R-:W-:Y:S01]  /*2180*/  MOV R8, R10 ;  /* 0x0000000a00087202 */ /* 0x000fe20000000f00 */
[----:B------:R-:W-:Y:S01]  /*2190*/  IMAD R5, R21, UR10, RZ ;  /* 0x0000000a15057c24 */ /* 0x000fe2000f8e02ff */
[----:B------:R-:W-:Y:S01]  /*21a0*/  MOV R9, R14 ;  /* 0x0000000e00097202 */ /* 0x000fe20000000f00 */
[----:B------:R-:W-:Y:S02]  /*21b0*/  ULDC.64 UR14, c[0x0][0x3f0] ;  /* 0x0000fc00000e7ab9 */ /* 0x000fe40000000a00 */
[C---:B------:R-:W-:Y:S02]  /*21c0*/  IMAD R5, R4.reuse, UR11, R5 ;  /* 0x0000000b04057c24 */ /* 0x040fe4000f8e0205 */
[----:B------:R-:W-:-:S05]  /*21d0*/  IMAD.WIDE.U32 R12, R4, UR10, R8 ;  /* 0x0000000a040c7c25 */ /* 0x000fca000f8e0008 */
[----:B------:R-:W-:Y:S02]  /*21e0*/  IADD3 R5, R13, R5, RZ ;  /* 0x000000050d057210 */ /* 0x000fe40007ffe0ff */
[----:B------:R-:W-:-:S04]  /*21f0*/  LEA R8, P2, R12, UR14, 0x1 ;  /* 0x0000000e0c087c11 */ /* 0x000fc8000f8408ff */
[----:B------:R-:W-:-:S05]  /*2200*/  LEA.HI.X R9, R12, UR15, R5, 0x1, P2 ;  /* 0x0000000f0c097c11 */ /* 0x000fca00090f0c05 */
[----:B------:R1:W-:Y:S04]  /*2210*/  STG.E.128 desc[UR6][R8.64], RZ ;  /* 0x000000ff08007986 */ /* 0x0003e8000c101d06 */
[----:B------:R1:W-:Y:S04]  /*2220*/  STG.E.128 desc[UR6][R8.64+0x80], RZ ;  /* 0x000080ff08007986 */ /* 0x0003e8000c101d06 */
[----:B------:R1:W-:Y:S04]  /*2230*/  STG.E.128 desc[UR6][R8.64+0x100], RZ ;  /* 0x000100ff08007986 */ /* 0x0003e8000c101d06 */
[----:B------:R1:W-:Y:S02]  /*2240*/  STG.E.128 desc[UR6][R8.64+0x180], RZ ;  /* 0x000180ff08007986 */ /* 0x0003e4000c101d06 */
.L_x_265:
[----:B------:R-:W-:Y:S05]  /*2250*/  BSYNC B0 ;  /* 0x0000000000007941 */ /* 0x000fea0003800000 */
.L_x_264:
[----:B------:R-:W-:Y:S04]  /*2260*/  BSSY B0, `(.L_x_266) ;  /* 0x0000010000007945 */ /* 0x000fe80003800000 */
[----:B------:R-:W-:Y:S05]  /*2270*/  @P0 BRA `(.L_x_267) ;  /* 0x0000000000380947 */ /* 0x000fea0003800000 */
[----:B------:R-:W-:Y:S01]  /*2280*/  IADD3 R5, P2, R4, 0x20, RZ ;  /* 0x0000002004057810 */ /* 0x000fe20007f5e0ff */
[----:B------:R-:W-:Y:S01]  /*2290*/  ULDC.64 UR14, c[0x0][0x3f0] ;  /* 0x0000fc00000e7ab9 */ /* 0x000fe20000000a00 */
[----:B------:R-:W-:Y:S02]  /*22a0*/  MOV R11, R14 ;  /* 0x0000000e000b7202 */ /* 0x000fe40000000f00 */
[----:B-1----:R-:W-:Y:S01]  /*22b0*/  IADD3.X R8, RZ, R21, RZ, P2, !PT ;  /* 0x00000015ff087210 */ /* 0x002fe200017fe4ff */
[----:B------:R-:W-:-:S04]  /*22c0*/  IMAD.WIDE.U32 R10, R5, UR10, R10 ;  /* 0x0000000a050a7c25 */ /* 0x000fc8000f8e000a */
[----:B------:R-:W-:-:S04]  /*22d0*/  IMAD R8, R8, UR10, RZ ;  /* 0x0000000a08087c24 */ /* 0x000fc8000f8e02ff */
[----:B------:R-:W-:Y:S01]  /*22e0*/  IMAD R5, R5, UR11, R8 ;  /* 0x0000000b05057c24 */ /* 0x000fe2000f8e0208 */
[----:B------:R-:W-:-:S04]  /*22f0*/  LEA R8, P2, R10, UR14, 0x1 ;  /* 0x0000000e0a087c11 */ /* 0x000fc8000f8408ff */
[----:B------:R-:W-:-:S04]  /*2300*/  IADD3 R5, R11, R5, RZ ;  /* 0x000000050b057210 */ /* 0x000fc80007ffe0ff */
[----:B------:R-:W-:-:S05]  /*2310*/  LEA.HI.X R9, R10, UR15, R5, 0x1, P2 ;  /* 0x0000000f0a097c11 */ /* 0x000fca00090f0c05 */
[----:B------:R2:W-:Y:S04]  /*2320*/  STG.E.128 desc[UR6][R8.64], RZ ;  /* 0x000000ff08007986 */ /* 0x0005e8000c101d06 */
[----:B------:R2:W-:Y:S04]  /*2330*/  STG.E.128 desc[UR6][R8.64+0x80], RZ ;  /* 0x000080ff08007986 */ /* 0x0005e8000c101d06 */
[----:B------:R2:W-:Y:S04]  /*2340*/  STG.E.128 desc[UR6][R8.64+0x100], RZ ;  /* 0x000100ff08007986 */ /* 0x0005e8000c101d06 */
[----:B------:R2:W-:Y:S02]  /*2350*/  STG.E.128 desc[UR6][R8.64+0x180], RZ ;  /* 0x000180ff08007986 */ /* 0x0005e4000c101d06 */
.L_x_267:
[----:B------:R-:W-:Y:S05]  /*2360*/  BSYNC B0 ;  /* 0x0000000000007941 */ /* 0x000fea0003800000 */
.L_x_266:
[----:B------:R-:W-:Y:S01]  /*2370*/  UIMAD UR5, UR44, UR12, URZ ;  /* 0x0000000c2c0572a4 */ /* 0x000fe2000f8e023f */
[----:B------:R-:W-:Y:S01]  /*2380*/  IMAD.U32 R5, RZ, RZ, UR12 ;  /* 0x0000000cff057e24 */ /* 0x000fe2000f8e00ff */
[----:B------:R-:W-:Y:S01]  /*2390*/  USHF.R.S32.HI UR8, URZ, 0x1f, UR57 ;  /* 0x0000001f3f087899 */ /* 0x000fe20008011439 */
[----:B------:R-:W-:Y:S01]  /*23a0*/  BSSY B0, `(.L_x_268) ;  /* 0x000001a000007945 */ /* 0x000fe20003800000 */
[----:B------:R-:W-:Y:S01]  /*23b0*/  UIMAD UR5, UR28, UR13, UR5 ;  /* 0x0000000d1c0572a4 */ /* 0x000fe2000f8e0205 */
[----:B------:R-:W-:Y:S01]  /*23c0*/  IMAD.WIDE.U32 R6, R5, UR28, R6 ;  /* 0x0000001c05067c25 */ /* 0x000fe2000f8e0006 */
[----:B------:R-:W-:-:S04]  /*23d0*/  ULDC.64 UR10, c[0x0][0x470] ;  /* 0x00011c00000a7ab9 */ /* 0x000fc80000000a00 */
[----:B------:R-:W-:Y:S01]  /*23e0*/  IMAD.U32 R5, RZ, RZ, UR5 ;  /* 0x00000005ff057e24 */ /* 0x000fe2000f8e00ff */
[----:B-12---:R-:W-:Y:S01]  /*23f0*/  IADD3 R8, P2, R6, UR16, RZ ;  /* 0x0000001006087c10 */ /* 0x006fe2000ff5e0ff */
[----:B------:R-:W-:-:S03]  /*2400*/  UIMAD UR5, UR8, UR10, URZ ;  /* 0x0000000a080572a4 */ /* 0x000fc6000f8e023f */
[----:B------:R-:W-:Y:S01]  /*2410*/  IADD3.X R9, R7, UR17, R5, P2, !PT ;  /* 0x0000001107097c10 */ /* 0x000fe200097fe405 */
[----:B------:R-:W-:Y:S01]  /*2420*/  UIMAD UR11, UR57, UR11, UR5 ;  /* 0x0000000b390b72a4 */ /* 0x000fe2000f8e0205 */
[----:B------:R-:W-:-:S05]  /*2430*/  MOV R5, UR10 ;  /* 0x0000000a00057c02 */ /* 0x000fca0008000f00 */
[----:B------:R-:W-:-:S05]  /*2440*/  IMAD.WIDE.U32 R8, R5, UR57, R8 ;  /* 0x0000003905087c25 */ /* 0x000fca000f8e0008 */
[----:B------:R-:W-:Y:S01]  /*2450*/  IADD3 R5, R9, UR11, RZ ;  /* 0x0000000b09057c10 */ /* 0x000fe2000fffe0ff */
[----:B------:R-:W-:Y:S06]  /*2460*/  @P1 BRA `(.L_x_269) ;  /* 0x0000000000341947 */ /* 0x000fec0003800000 */
[----:B------:R-:W-:Y:S01]  /*2470*/  MOV R6, R8 ;  /* 0x0000000800067202 */ /* 0x000fe20000000f00 */
[----:B------:R-:W-:Y:S01]  /*2480*/  IMAD R12, R21, UR12, RZ ;  /* 0x0000000c150c7c24 */ /* 0x000fe2000f8e02ff */
[----:B------:R-:W-:Y:S01]  /*2490*/  MOV R7, R5 ;  /* 0x0000000500077202 */ /* 0x000fe20000000f00 */
[----:B------:R-:W-:Y:S02]  /*24a0*/  ULDC.64 UR10, c[0x0][0x3f8] ;  /* 0x0000fe00000a7ab9 */ /* 0x000fe40000000a00 */
[----:B------:R-:W-:-:S04]  /*24b0*/  IMAD.WIDE.U32 R10, R4, UR12, R6 ;  /* 0x0000000c040a7c25 */ /* 0x000fc8000f8e0006 */
[----:B------:R-:W-:-:S05]  /*24c0*/  IMAD R6, R4, UR13, R12 ;  /* 0x0000000d04067c24 */ /* 0x000fca000f8e020c */
[----:B------:R-:W-:Y:S02]  /*24d0*/  IADD3 R7, R11, R6, RZ ;  /* 0x000000060b077210 */ /* 0x000fe40007ffe0ff */
[----:B------:R-:W-:-:S04]  /*24e0*/  LEA R6, P1, R10, UR10, 0x1 ;  /* 0x0000000a0a067c11 */ /* 0x000fc8000f8208ff */
[----:B------:R-:W-:-:S05]  /*24f0*/  LEA.HI.X R7, R10, UR11, R7, 0x1, P1 ;  /* 0x0000000b0a077c11 */ /* 0x000fca00088f0c07 */
[----:B------:R1:W-:Y:S04]  /*2500*/  STG.E.128 desc[UR6][R6.64], RZ ;  /* 0x000000ff06007986 */ /* 0x0003e8000c101d06 */
[----:B------:R1:W-:Y:S04]  /*2510*/  STG.E.128 desc[UR6][R6.64+0x80], RZ ;  /* 0x000080ff06007986 */ /* 0x0003e8000c101d06 */
[----:B------:R1:W-:Y:S04]  /*2520*/  STG.E.128 desc[UR6][R6.64+0x100], RZ ;  /* 0x000100ff06007986 */ /* 0x0003e8000c101d06 */
[----:B------:R1:W-:Y:S02]  /*2530*/  STG.E.128 desc[UR6][R6.64+0x180], RZ ;  /* 0x000180ff06007986 */ /* 0x0003e4000c101d06 */
.L_x_269:
[----:B------:R-:W-:Y:S05]  /*2540*/  BSYNC B0 ;  /* 0x0000000000007941 */ /* 0x000fea0003800000 */
.L_x_268:
[----:B------:R-:W-:Y:S05]  /*2550*/  @P0 BRA `(.L_x_270) ;  /* 0x0000006000600947 */ /* 0x000fea0003800000 */
[----:B------:R-:W-:Y:S01]  /*2560*/  IADD3 R4, P0, R4, 0x20, RZ ;  /* 0x0000002004047810 */ /* 0x000fe20007f1e0ff */
[----:B------:R-:W-:Y:S01]  /*2570*/  ULDC.64 UR10, c[0x0][0x3f8] ;  /* 0x0000fe00000a7ab9 */ /* 0x000fe20000000a00 */
[----:B-1----:R-:W-:-:S03]  /*2580*/  MOV R7, R5 ;  /* 0x0000000500077202 */ /* 0x002fc60000000f00 */
[----:B------:R-:W-:-:S04]  /*2590*/  IMAD.X R6, RZ, RZ, R21, P0 ;  /* 0x000000ffff067224 */ /* 0x000fc800000e0615 */
[----:B------:R-:W-:Y:S02]  /*25a0*/  IMAD R9, R6, UR12, RZ ;  /* 0x0000000c06097c24 */ /* 0x000fe4000f8e02ff */
[----:B------:R-:W-:Y:S02]  /*25b0*/  IMAD.MOV.U32 R6, RZ, RZ, R8 ;  /* 0x000000ffff067224 */ /* 0x000fe400078e0008 */
[C---:B------:R-:W-:Y:S02]  /*25c0*/  IMAD R5, R4.reuse, UR13, R9 ;  /* 0x0000000d04057c24 */ /* 0x040fe4000f8e0209 */
[----:B------:R-:W-:-:S03]  /*25d0*/  IMAD.WIDE.U32 R6, R4, UR12, R6 ;  /* 0x0000000c04067c25 */ /* 0x000fc6000f8e0006 */
[----:B------:R-:W-:Y:S02]  /*25e0*/  LEA R4, P0, R6, UR10, 0x1 ;  /* 0x0000000a06047c11 */ /* 0x000fe4000f8008ff */
[----:B------:R-:W-:-:S04]  /*25f0*/  IADD3 R5, R7, R5, RZ ;  /* 0x0000000507057210 */ /* 0x000fc80007ffe0ff */
[----:B------:R-:W-:-:S05]  /*2600*/  LEA.HI.X R5, R6, UR11, R5, 0x1, P0 ;  /* 0x0000000b06057c11 */ /* 0x000fca00080f0c05 */
[----:B------:R1:W-:Y:S04]  /*2610*/  STG.E.128 desc[UR6][R4.64], RZ ;  /* 0x000000ff04007986 */ /* 0x0003e8000c101d06 */
[----:B------:R1:W-:Y:S04]  /*2620*/  STG.E.128 desc[UR6][R4.64+0x80], RZ ;  /* 0x000080ff04007986 */ /* 0x0003e8000c101d06 */
[----:B------:R1:W-:Y:S04]  /*2630*/  STG.E.128 desc[UR6][R4.64+0x100], RZ ;  /* 0x000100ff04007986 */ /* 0x0003e8000c101d06 */
[----:B------:R1:W-:Y:S01]  /*2640*/  STG.E.128 desc[UR6][R4.64+0x180], RZ ;  /* 0x000180ff04007986 */ /* 0x0003e2000c101d06 */
[----:B------:R-:W-:Y:S05]  /*2650*/  BRA `(.L_x_270) ;  /* 0x0000006000207947 */ /* 0x000fea0003800000 */
.L_x_261:
[----:B------:R-:W-:Y:S01]  /*2660*/  UIMAD UR16, UR44, UR26, URZ ;  /* 0x0000001a2c1072a4 */ /* 0x000fe2000f8e023f */
[----:B------:R-:W-:Y:S01]  /*2670*/  IMAD.U32 R8, RZ, RZ, UR26 ;  /* 0x0000001aff087e24 */ /* 0x000fe2000f8e00ff */
[----:B------:R-:W-:Y:S01]  /*2680*/  UIMAD UR19, UR44, UR24, URZ ;  /* 0x000000182c1372a4 */ /* 0x000fe2000f8e023f */
[----:B------:R-:W-:Y:S01]  /*2690*/  IMAD.U32 R10, RZ, RZ, UR24 ;  /* 0x00000018ff0a7e24 */ /* 0x000fe2000f8e00ff */
[----:B------:R-:W-:Y:S01]  /*26a0*/  UIMAD UR14, UR5, -0x40, UR32 ;  /* 0xffffffc0050e78a4 */ /* 0x000fe2000f8e0220 */
[----:B------:R-:W-:Y:S01]  /*26b0*/  VIADD R11, R4, 0x20 ;  /* 0x00000020040b7836 */ /* 0x000fe20000000000 */
[----:B------:R-:W-:Y:S01]  /*26c0*/  UIMAD UR15, UR9, -0x40, UR8 ;  /* 0xffffffc0090f78a4 */ /* 0x000fe2000f8e0208 */
[--C-:B------:R-:W-:Y:S01]  /*26d0*/  IMAD.WIDE.U32 R8, R8, UR28, R6.reuse ;  /* 0x0000001c08087c25 */ /* 0x100fe2000f8e0006 */
[----:B------:R-:W-:Y:S01]  /*26e0*/  UIMAD UR16, UR28, UR27, UR16 ;  /* 0x0000001b1c1072a4 */ /* 0x000fe2000f8e0210 */
[----:B------:R-:W1:Y:S01]  /*26f0*/  LDC R247, c[0x0][0x270] ;  /* 0x00009c00fff77b82 */ /* 0x000e620000000800 */
[----:B------:R-:W-:Y:S01]  /*2700*/  UIMAD UR19, UR28, UR25, UR19 ;  /* 0x000000191c1372a4 */ /* 0x000fe2000f8e0213 */
[----:B------:R-:W-:Y:S01]  /*2710*/  IMAD.WIDE.U32 R6, R10, UR28, R6 ;  /* 0x0000001c0a067c25 */ /* 0x000fe2000f8e0006 */
[C---:B------:R-:W-:Y:S01]  /*2720*/  ISETP.GE.AND P4, PT, R11.reuse, UR14, PT ;  /* 0x0000000e0b007c0c */ /* 0x040fe2000bf86270 */
[----:B------:R-:W-:Y:S01]  /*2730*/  ULDC.64 UR22, c[0x0][0x260] ;  /* 0x0000980000167ab9 */ /* 0x000fe20000000a00 */
[----:B------:R-:W-:Y:S01]  /*2740*/  ISETP.GE.AND P2, PT, R11, UR15, PT ;  /* 0x0000000f0b007c0c */ /* 0x000fe2000bf46270 */
[----:B------:R-:W-:Y:S01]  /*2750*/  IMAD.U32 R11, RZ, RZ, UR16 ;  /* 0x00000010ff0b7e24 */ /* 0x000fe2000f8e00ff */
[----:B------:R-:W-:Y:S01]  /*2760*/  IADD3 R10, P1, R8, UR42, RZ ;  /* 0x0000002a080a7c10 */ /* 0x000fe2000ff3e0ff */
[----:B------:R-:W-:Y:S01]  /*2770*/  IMAD.U32 R8, RZ, RZ, UR19 ;  /* 0x00000013ff087e24 */ /* 0x000fe2000f8e00ff */
[----:B------:R-:W-:Y:S01]  /*2780*/  IADD3 R6, P0, R6, UR43, RZ ;  /* 0x0000002b06067c10 */ /* 0x000fe2000ff1e0ff */
[----:B------:R-:W-:Y:S01]  /*2790*/  ULDC.64 UR20, c[0x0][0x268] ;  /* 0x00009a0000147ab9 */ /* 0x000fe20000000a00 */
[----:B------:R-:W-:Y:S01]  /*27a0*/  IADD3.X R11, R9, UR45, R11, P1, !PT ;  /* 0x0000002d090b7c10 */ /* 0x000fe20008ffe40b */
[C---:B------:R-:W-:Y:S01]  /*27b0*/  IMAD R9, R18.reuse, UR22, RZ ;  /* 0x0000001612097c24 */ /* 0x040fe2000f8e02ff */
[----:B------:R-:W-:Y:S01]  /*27c0*/  IADD3.X R7, R7, UR47, R8, P0, !PT ;  /* 0x0000002f07077c10 */ /* 0x000fe200087fe408 */
[----:B------:R-:W-:Y:S01]  /*27d0*/  IMAD R8, R18, UR20, RZ ;  /* 0x0000001412087c24 */ /* 0x000fe2000f8e02ff */
[----:B------:R-:W-:Y:S01]  /*27e0*/  ISETP.GE.AND P3, PT, R4, UR15, PT ;  /* 0x0000000f04007c0c */ /* 0x000fe2000bf66270 */
[----:B------:R-:W-:Y:S01]  /*27f0*/  IMAD.WIDE.U32 R18, R14, 0x40, RZ ;  /* 0x000000400e127825 */ /* 0x000fe200078e00ff */
[----:B------:R-:W-:Y:S01]  /*2800*/  USHF.L.U32 UR15, UR41, 0x6, URZ ;  /* 0x00000006290f7899 */ /* 0x000fe2000800063f */
[----:B------:R-:W-:Y:S01]  /*2810*/  @!P2 IADD3 R16, P1, R4, 0x20, RZ ;  /* 0x000000200410a810 */ /* 0x000fe20007f3e0ff */
[----:B------:R-:W2:Y:S01]  /*2820*/  @!P2 LDC.64 R22, c[0x0][0x218] ;  /* 0x00008600ff16ab82 */ /* 0x000ea20000000a00 */
[----:B------:R-:W-:-:S02]  /*2830*/  IMAD R13, R5, UR23, R9 ;  /* 0x00000017050d7c24 */ /* 0x000fc4000f8e0209 */
[C---:B------:R-:W-:Y:S01]  /*2840*/  IMAD R9, R5.reuse, UR21, R8 ;  /* 0x0000001505097c24 */ /* 0x040fe2000f8e0208 */
[----:B------:R-:W-:Y:S01]  /*2850*/  @!P4 IADD3 R8, P0, R232, R18, RZ ;  /* 0x00000012e808c210 */ /* 0x000fe20007f1e0ff */
[----:B------:R-:W-:Y:S01]  /*2860*/  IMAD.WIDE.U32 R6, R5, UR20, R6 ;  /* 0x0000001405067c25 */ /* 0x000fe2000f8e0006 */
[----:B------:R-:W-:-:S03]  /*2870*/  UIMAD.WIDE.U32 UR20, UR40, 0x40, URZ ;  /* 0x00000040281478a5 */ /* 0x000fc6000f8e003f */
[----:B------:R-:W-:Y:S02]  /*2880*/  IMAD.SHL.U32 R15, R15, 0x40, RZ ;  /* 0x000000400f0f7824 */ /* 0x000fe400078e00ff */
[----:B------:R-:W-:Y:S02]  /*2890*/  IMAD.IADD R7, R7, 0x1, R9 ;  /* 0x0000000107077824 */ /* 0x000fe400078e0209 */
[----:B------:R-:W-:Y:S01]  /*28a0*/  IMAD.WIDE.U32 R10, R5, UR22, R10 ;  /* 0x00000016050a7c25 */ /* 0x000fe2000f8e000a */
[----:B------:R-:W-:Y:S02]  /*28b0*/  @!P4 IADD3.X R9, R233, R19, R15, P0, !PT ;  /* 0x00000013e909c210 */ /* 0x000fe400007fe40f */
[----:B------:R-:W-:Y:S01]  /*28c0*/  PLOP3.LUT P0, PT, PT, PT, UP4, 0x80, 0x0 ;  /* 0x000000000000781c */ /* 0x000fe20003f0f048 */
[----:B------:R-:W-:Y:S02]  /*28d0*/  VIADD R5, R249, 0x8 ;  /* 0x00000008f9057836 */ /* 0x000fe40000000000 */
[----:B------:R-:W-:Y:S01]  /*28e0*/  @!P2 IMAD.X R12, RZ, RZ, R21, P1 ;  /* 0x000000ffff0ca224 */ /* 0x000fe200008e0615 */
[----:B------:R-:W-:Y:S01]  /*28f0*/  @!P2 IADD3 R14, P1, R4, 0x20, RZ ;  /* 0x00000020040ea810 */ /* 0x000fe20007f3e0ff */
[----:B------:R-:W-:Y:S01]  /*2900*/  @!P3 IMAD R20, R21, UR24, RZ ;  /* 0x000000181514bc24 */ /* 0x000fe2000f8e02ff */
[----:B------:R-:W-:Y:S01]  /*2910*/  ISETP.GE.AND P5, PT, R5, UR14, PT ;  /* 0x0000000e05007c0c */ /* 0x000fe2000bfa6270 */
[----:B------:R-:W-:-:S02]  /*2920*/  @!P2 IMAD R5, R12, UR26, RZ ;  /* 0x0000001a0c05ac24 */ /* 0x000fc4000f8e02ff */
[----:B------:R-:W-:Y:S01]  /*2930*/  @!P2 IMAD.X R15, RZ, RZ, R21, P1 ;  /* 0x000000ffff0fa224 */ /* 0x000fe200008e0615 */
[----:B------:R-:W-:Y:S01]  /*2940*/  ISETP.GE.AND P1, PT, R4, UR14, PT ;  /* 0x0000000e04007c0c */ /* 0x000fe2000bf26270 */
[----:B------:R-:W-:Y:S02]  /*2950*/  @!P2 IMAD R27, R16, UR27, R5 ;  /* 0x0000001b101bac24 */ /* 0x000fe4000f8e0205 */
[----:B------:R-:W-:Y:S01]  /*2960*/  @P0 BAR.SYNC.DEFER_BLOCKING 0x0 ;  /* 0x0000000000000b1d */ /* 0x000fe20000010000 */
[----:B------:R-:W-:Y:S02]  /*2970*/  @!P3 IMAD R5, R21, UR26, RZ ;  /* 0x0000001a1505bc24 */ /* 0x000fe4000f8e02ff */
[----:B------:R-:W-:Y:S02]  /*2980*/  @!P3 IMAD R26, R4, UR25, R20 ;  /* 0x00000019041abc24 */ /* 0x000fe4000f8e0214 */
[----:B------:R-:W-:-:S03]  /*2990*/  IMAD.IADD R11, R11, 0x1, R13 ;  /* 0x000000010b0b7824 */ /* 0x000fc600078e020d */
[----:B------:R-:W3:Y:S01]  /*29a0*/  @!P3 LDC.64 R20, c[0x0][0x218] ;  /* 0x00008600ff14bb82 */ /* 0x000ee20000000a00 */
[----:B------:R-:W-:Y:S02]  /*29b0*/  @!P2 IMAD.MOV.U32 R12, RZ, RZ, R10 ;  /* 0x000000ffff0ca224 */ /* 0x000fe400078e000a */
[----:B------:R-:W-:Y:S02]  /*29c0*/  @!P2 IMAD.MOV.U32 R13, RZ, RZ, R11 ;  /* 0x000000ffff0da224 */ /* 0x000fe400078e000b */
[----:B------:R-:W-:Y:S02]  /*29d0*/  @!P3 IMAD R24, R4, UR27, R5 ;  /* 0x0000001b0418bc24 */ /* 0x000fe4000f8e0205 */
[----:B------:R-:W-:Y:S02]  /*29e0*/  @!P2 IMAD.MOV.U32 R18, RZ, RZ, R6 ;  /* 0x000000ffff12a224 */ /* 0x000fe400078e0006 */
[----:B------:R-:W-:Y:S02]  /*29f0*/  @!P2 IMAD.MOV.U32 R19, RZ, RZ, R7 ;  /* 0x000000ffff13a224 */ /* 0x000fe400078e0007 */
[----:B------:R-:W-:-:S04]  /*2a00*/  @!P2 IMAD.WIDE.U32 R16, R16, UR26, R12 ;  /* 0x0000001a1010ac25 */ /* 0x000fc8000f8e000c */
[----:B------:R-:W-:Y:S02]  /*2a10*/  @!P2 IMAD R5, R15, UR24, RZ ;  /* 0x000000180f05ac24 */ /* 0x000fe4000f8e02ff */
[C---:B------:R-:W-:Y:S01]  /*2a20*/  @!P3 IMAD.WIDE.U32 R12, R4.reuse, UR26, R10 ;  /* 0x0000001a040cbc25 */ /* 0x040fe2000f8e000a */
[----:B------:R4:W-:Y:S03]  /*2a30*/  @P1 STS.128 [R231+0x8000], RZ ;  /* 0x008000ffe7001388 */ /* 0x0009e60000000c00 */
[----:B------:R-:W-:Y:S01]  /*2a40*/  @!P3 IMAD.WIDE.U32 R10, R4, UR24, R6 ;  /* 0x00000018040abc25 */ /* 0x000fe2000f8e0006 */
[----:B------:R4:W-:Y:S01]  /*2a50*/  @P1 STS.128 [R231+0xa000], RZ ;  /* 0x00a000ffe7001388 */ /* 0x0009e20000000c00 */
[----:B------:R-:W-:Y:S02]  /*2a60*/  @!P4 IADD3 R6, P0, R234, UR20, RZ ;  /* 0x00000014ea06cc10 */ /* 0x000fe4000ff1e0ff */
[----:B------:R-:W-:Y:S01]  /*2a70*/  IMAD.MOV.U32 R240, RZ, RZ, 0x7f800000 ;  /* 0x7f800000fff07424 */ /* 0x000fe200078e00ff */
[----:B------:R4:W-:Y:S01]  /*2a80*/  @P1 STS.128 [R231+0xc000], RZ ;  /* 0x00c000ffe7001388 */ /* 0x0009e20000000c00 */
[----:B------:R-:W-:-:S02]  /*2a90*/  IMAD.U32 R4, RZ, RZ, UR15 ;  /* 0x0000000fff047e24 */ /* 0x000fc4000f8e00ff */
[----:B------:R-:W-:Y:S01]  /*2aa0*/  IMAD.MOV.U32 R241, RZ, RZ, 0x7f800000 ;  /* 0x7f800000fff17424 */ /* 0x000fe200078e00ff */
[----:B------:R4:W-:Y:S01]  /*2ab0*/  @P1 STS.128 [R231+0xe000], RZ ;  /* 0x00e000ffe7001388 */ /* 0x0009e20000000c00 */
[C---:B------:R-:W-:Y:S01]  /*2ac0*/  @!P2 IMAD R25, R14.reuse, UR25, R5 ;  /* 0x000000190e19ac24 */ /* 0x040fe2000f8e0205 */
[----:B------:R-:W-:Y:S01]  /*2ad0*/  @!P4 IADD3.X R7, R235, UR21, R4, P0, !PT ;  /* 0x00000015eb07cc10 */ /* 0x000fe200087fe404 */
[----:B------:R-:W-:Y:S01]  /*2ae0*/  @!P2 IMAD.WIDE.U32 R14, R14, UR24, R18 ;  /* 0x000000180e0eac25 */ /* 0x000fe2000f8e0012 */
[----:B------:R-:W-:Y:S01]  /*2af0*/  @!PT LDS RZ, [RZ] ;  /* 0x00000000fffff984 */ /* 0x000fe20000000800 */
[----:B------:R-:W-:Y:S01]  /*2b00*/  @!PT LDS RZ, [RZ] ;  /* 0x00000000fffff984 */ /* 0x000fe20000000800 */
[----:B------:R-:W-:Y:S01]  /*2b10*/  @!PT LDS RZ, [RZ] ;  /* 0x00000000fffff984 */ /* 0x000fe20000000800 */
[----:B------:R-:W-:Y:S01]  /*2b20*/  @!P1 LDGSTS.E.BYPASS.LTC128B.128 [R231+0x8000], desc[UR6][R232.64] ;  /* 0x08000000e8e79fae */ /* 0x000fe2000b901d46 */
[----:B------:R-:W1:Y:S01]  /*2b30*/  @!P3 LDC.64 R18, c[0x0][0x220] ;  /* 0x00008800ff12bb82 */ /* 0x000e620000000a00 */
[C---:B---3--:R-:W-:Y:S01]  /*2b40*/  @!P3 LEA R4, P0, R12.reuse, R20, 0x1 ;  /* 0x000000140c04b211 */ /* 0x048fe200078008ff */
[----:B------:R-:W-:Y:S01]  /*2b50*/  @!P3 IMAD.IADD R5, R13, 0x1, R24 ;  /* 0x000000010d05b824 */ /* 0x000fe200078e0218 */
[----:B------:R-:W-:Y:S01]  /*2b60*/  @!P1 LDGSTS.E.BYPASS.LTC128B.128 [R231+0xa000], desc[UR6][R232.64+0x80] ;  /* 0x0a000080e8e79fae */ /* 0x000fe2000b901d46 */
[----:B------:R-:W-:Y:S01]  /*2b70*/  UIADD3 UR19, UR32, 0x40, UR28 ;  /* 0x0000004020137890 */ /* 0x000fe2000fffe01c */
[----:B------:R-:W-:Y:S01]  /*2b80*/  IMAD.SHL.U32 R243, R249, 0x4, RZ ;  /* 0x00000004f9f37824 */ /* 0x000fe200078e00ff */
[----:B------:R-:W-:Y:S01]  /*2b90*/  CS2R R190, SRZ ;  /* 0x0000000000be7805 */ /* 0x000fe2000001ff00 */
[----:B------:R-:W-:Y:S01]  /*2ba0*/  @!P1 LDGSTS.E.BYPASS.LTC128B.128 [R231+0xc000], desc[UR6][R232.64+0x100] ;  /* 0x0c000100e8e79fae */ /* 0x000fe2000b901d46 */
[----:B------:R-:W-:Y:S01]  /*2bb0*/  @!P3 LEA.HI.X R5, R12, R21, R5, 0x1, P0 ;  /* 0x000000150c05b211 */ /* 0x000fe200000f0c05 */
[----:B------:R-:W-:Y:S01]  /*2bc0*/  IMAD.MOV.U32 R251, RZ, RZ, 0x8 ;  /* 0x00000008fffb7424 */ /* 0x000fe200078e00ff */
[----:B------:R-:W3:Y:S01]  /*2bd0*/  @!P2 LDC.64 R12, c[0x0][0x220] ;  /* 0x00008800ff0cab82 */ /* 0x000ee20000000a00 */
[----:B------:R-:W-:Y:S01]  /*2be0*/  @!P1 LDGSTS.E.BYPASS.LTC128B.128 [R231+0xe000], desc[UR6][R232.64+0x180] ;  /* 0x0e000180e8e79fae */ /* 0x000fe2000b901d46 */
[----:B------:R-:W-:-:S02]  /*2bf0*/  CS2R R188, SRZ ;  /* 0x0000000000bc7805 */ /* 0x000fc4000001ff00 */
[----:B------:R-:W-:Y:S02]  /*2c00*/  CS2R R194, SRZ ;  /* 0x0000000000c27805 */ /* 0x000fe4000001ff00 */
[----:B------:R-:W-:Y:S01]  /*2c10*/  CS2R R192, SRZ ;  /* 0x0000000000c07805 */ /* 0x000fe2000001ff00 */
[----:B------:R4:W-:Y:S01]  /*2c20*/  @P4 STS.128 [R231+0x9000], RZ ;  /* 0x009000ffe7004388 */ /* 0x0009e20000000c00 */
[----:B------:R-:W-:Y:S02]  /*2c30*/  CS2R R186, SRZ ;  /* 0x0000000000ba7805 */ /* 0x000fe4000001ff00 */
[----:B------:R-:W-:Y:S02]  /*2c40*/  CS2R R184, SRZ ;  /* 0x0000000000b87805 */ /* 0x000fe4000001ff00 */
[----:B------:R-:W-:Y:S01]  /*2c50*/  CS2R R182, SRZ ;  /* 0x0000000000b67805 */ /* 0x000fe2000001ff00 */
[----:B------:R4:W-:Y:S01]  /*2c60*/  @P4 STS.128 [R231+0xb000], RZ ;  /* 0x00b000ffe7004388 */ /* 0x0009e20000000c00 */
        /* <DEDUP_REMOVED lines=11> */
[----:B------:R-:W-:Y:S01]  /*2d20*/  @!PT LDS RZ, [RZ] ;  /* 0x00000000fffff984 */ /* 0x000fe20000000800 */
[----:B------:R-:W-:Y:S01]  /*2d30*/  @!PT LDS RZ, [RZ] ;  /* 0x00000000fffff984 */ /* 0x000fe20000000800 */
[----:B------:R-:W-:Y:S01]  /*2d40*/  @!PT LDS RZ, [RZ] ;  /* 0x00000000fffff984 */ /* 0x000fe20000000800 */
[----:B------:R-:W-:Y:S01]  /*2d50*/  @!P4 LDGSTS.E.BYPASS.LTC128B.128 [R231+0x9000], desc[UR6][R8.64] ;  /* 0x0900000008e7cfae */ /* 0x000fe2000b901d46 */
[----:B------:R-:W-:Y:S02]  /*2d60*/  CS2R R158, SRZ ;  /* 0x00000000009e7805 */ /* 0x000fe4000001ff00 */
[----:B------:R-:W-:Y:S02]  /*2d70*/  CS2R R156, SRZ ;  /* 0x00000000009c7805 */ /* 0x000fe4000001ff00 */
[----:B------:R-:W-:Y:S01]  /*2d80*/  CS2R R162, SRZ ;  /* 0x0000000000a27805 */ /* 0x000fe2000001ff00 */
[----:B------:R-:W-:Y:S01]  /*2d90*/  @!P4 LDGSTS.E.BYPASS.LTC128B.128 [R231+0xb000], desc[UR6][R8.64+0x80] ;  /* 0x0b00008008e7cfae */ /* 0x000fe2000b901d46 */
[----:B------:R-:W-:-:S02]  /*2da0*/  CS2R R160, SRZ ;  /* 0x0000000000a07805 */ /* 0x000fc4000001ff00 */
[----:B------:R-:W-:Y:S02]  /*2db0*/  CS2R R154, SRZ ;  /* 0x00000000009a7805 */ /* 0x000fe4000001ff00 */
[----:B------:R-:W-:Y:S01]  /*2dc0*/  CS2R R152, SRZ ;  /* 0x0000000000987805 */ /* 0x000fe2000001ff00 */
[----:B------:R-:W-:Y:S01]  /*2dd0*/  @!P4 LDGSTS.E.BYPASS.LTC128B.128 [R231+0xd000], desc[UR6][R8.64+0x100] ;  /* 0x0d00010008e7cfae */ /* 0x000fe2000b901d46 */
[----:B------:R-:W-:Y:S02]  /*2de0*/  CS2R R150, SRZ ;  /* 0x0000000000967805 */ /* 0x000fe4000001ff00 */
[----:B------:R-:W-:Y:S02]  /*2df0*/  CS2R R148, SRZ ;  /* 0x0000000000947805 */ /* 0x000fe4000001ff00 */
[----:B------:R-:W-:Y:S01]  /*2e00*/  CS2R R142, SRZ ;  /* 0x00000000008e7805 */ /* 0x000fe2000001ff00 */
[----:B------:R2:W-:Y:S01]  /*2e10*/  @!P4 LDGSTS.E.BYPASS.LTC128B.128 [R231+0xf000], desc[UR6][R8.64+0x180] ;  /* 0x0f00018008e7cfae */ /* 0x0005e2000b901d46 */
[----:B------:R-:W-:-:S02]  /*2e20*/  CS2R R140, SRZ ;  /* 0x00000000008c7805 */ /* 0x000fc4000001ff00 */
[----:B------:R-:W-:Y:S02]  /*2e30*/  CS2R R146, SRZ ;  /* 0x0000000000927805 */ /* 0x000fe4000001ff00 */
[----:B------:R-:W-:Y:S01]  /*2e40*/  CS2R R144, SRZ ;  /* 0x0000000000907805 */ /* 0x000fe2000001ff00 */
[----:B------:R4:W-:Y:S01]  /*2e50*/  @P1 STS.128 [R231], RZ ;  /* 0x000000ffe7001388 */ /* 0x0009e20000000c00 */
        /* <DEDUP_REMOVED lines=18> */
[----:B------:R-:W-:Y:S01]  /*2f80*/  @!P1 LDGSTS.E.BYPASS.LTC128B.128 [R231], desc[UR6][R234.64] ;  /* 0x00000000eae79fae */ /* 0x000fe2000b901d46 */
[----:B------:R-:W-:Y:S02]  /*2f90*/  CS2R R62, SRZ ;  /* 0x00000000003e7805 */ /* 0x000fe4000001ff00 */
[----:B------:R-:W-:Y:S02]  /*2fa0*/  CS2R R60, SRZ ;  /* 0x00000000003c7805 */ /* 0x000fe4000001ff00 */
[----:B------:R-:W-:Y:S01]  /*2fb0*/  CS2R R66, SRZ ;  /* 0x0000000000427805 */ /* 0x000fe2000001ff00 */
[----:B------:R-:W-:Y:S01]  /*2fc0*/  @!P1 LDGSTS.E.BYPASS.LTC128B.128 [R231+0x2000], desc[UR6][R234.64+0x80] ;  /* 0x02000080eae79fae */ /* 0x000fe2000b901d46 */
[----:B------:R-:W-:-:S02]  /*2fd0*/  CS2R R64, SRZ ;  /* 0x0000000000407805 */ /* 0x000fc4000001ff00 */
[----:B------:R-:W-:Y:S01]  /*2fe0*/  CS2R R58, SRZ ;  /* 0x00000000003a7805 */ /* 0x000fe2000001ff00 */
[----:B--2---:R-:W-:Y:S01]  /*2ff0*/  @!P2 IMAD.IADD R9, R17, 0x1, R27 ;  /* 0x000000011109a824 */ /* 0x004fe200078e021b */
[----:B------:R-:W-:Y:S01]  /*3000*/  @!P1 LDGSTS.E.BYPASS.LTC128B.128 [R231+0x4000], desc[UR6][R234.64+0x100] ;  /* 0x04000100eae79fae */ /* 0x000fe2000b901d46 */
[C---:B------:R-:W-:Y:S02]  /*3010*/  @!P2 LEA R8, P0, R16.reuse, R22, 0x1 ;  /* 0x000000161008a211 */ /* 0x040fe400078008ff */
[----:B------:R-:W-:Y:S02]  /*3020*/  CS2R R56, SRZ ;  /* 0x0000000000387805 */ /* 0x000fe4000001ff00 */
[----:B------:R-:W-:Y:S01]  /*3030*/  CS2R R54, SRZ ;  /* 0x0000000000367805 */ /* 0x000fe2000001ff00 */
[----:B------:R-:W-:Y:S01]  /*3040*/  @!P1 LDGSTS.E.BYPASS.LTC128B.128 [R231+0x6000], desc[UR6][R234.64+0x180] ;  /* 0x06000180eae79fae */ /* 0x000fe2000b901d46 */
[----:B------:R-:W-:Y:S02]  /*3050*/  @!P2 LEA.HI.X R9, R16, R23, R9, 0x1, P0 ;  /* 0x000000171009a211 */ /* 0x000fe400000f0c09 */
[----:B------:R-:W-:-:S02]  /*3060*/  CS2R R52, SRZ ;  /* 0x0000000000347805 */ /* 0x000fc4000001ff00 */
[----:B------:R-:W-:Y:S01]  /*3070*/  ISETP.GE.AND P1, PT, R249, UR14, PT ;  /* 0x0000000ef9007c0c */ /* 0x000fe2000bf26270 */
[----:B------:R4:W-:Y:S01]  /*3080*/  @P4 STS.128 [R231+0x1000], RZ ;  /* 0x001000ffe7004388 */ /* 0x0009e20000000c00 */
[----:B------:R-:W-:Y:S02]  /*3090*/  CS2R R46, SRZ ;  /* 0x00000000002e7805 */ /* 0x000fe4000001ff00 */
[----:B------:R-:W-:Y:S02]  /*30a0*/  CS2R R44, SRZ ;  /* 0x00000000002c7805 */ /* 0x000fe4000001ff00 */
[----:B------:R-:W-:Y:S01]  /*30b0*/  CS2R R50, SRZ ;  /* 0x0000000000327805 */ /* 0x000fe2000001ff00 */
[----:B------:R4:W-:Y:S01]  /*30c0*/  @P4 STS.128 [R231+0x3000], RZ ;  /* 0x003000ffe7004388 */ /* 0x0009e20000000c00 */
[----:B------:R-:W-:Y:S02]  /*30d0*/  CS2R R48, SRZ ;  /* 0x0000000000307805 */ /* 0x000fe4000001ff00 */
[----:B------:R-:W-:-:S02]  /*30e0*/  CS2R R42, SRZ ;  /* 0x00000000002a7805 */ /* 0x000fc4000001ff00 */
[----:B------:R-:W-:Y:S01]  /*30f0*/  CS2R R40, SRZ ;  /* 0x0000000000287805 */ /* 0x000fe2000001ff00 */
        /* <DEDUP_REMOVED lines=8> */
[----:B------:R-:W-:Y:S01]  /*3180*/  @!PT LDS RZ, [RZ] ;  /* 0x00000000fffff984 */ /* 0x000fe20000000800 */
[----:B------:R-:W-:Y:S01]  /*3190*/  @!PT LDS RZ, [RZ] ;  /* 0x00000000fffff984 */ /* 0x000fe20000000800 */
[----:B------:R-:W-:Y:S01]  /*31a0*/  @!PT LDS RZ, [RZ] ;  /* 0x00000000fffff984 */ /* 0x000fe20000000800 */
[----:B------:R-:W-:Y:S01]  /*31b0*/  @!P4 LDGSTS.E.BYPASS.LTC128B.128 [R231+0x1000], desc[UR6][R6.64] ;  /* 0x0100000006e7cfae */ /* 0x000fe2000b901d46 */
[----:B------:R-:W-:Y:S01]  /*31c0*/  ULDC UR20, c[0x0][0x2dc] ;  /* 0x0000b70000147ab9 */ /* 0x000fe20000000800 */
[----:B------:R-:W-:Y:S02]  /*31d0*/  ULDC UR15, c[0x0][0x2ec] ;  /* 0x0000bb00000f7ab9 */ /* 0x000fe40000000800 */
[----:B------:R-:W-:Y:S04]  /*31e0*/  @!P4 LDGSTS.E.BYPASS.LTC128B.128 [R231+0x3000], desc[UR6][R6.64+0x80] ;  /* 0x0300008006e7cfae */ /* 0x000fe8000b901d46 */
[----:B------:R-:W-:Y:S04]  /*31f0*/  @!P4 LDGSTS.E.BYPASS.LTC128B.128 [R231+0x5000], desc[UR6][R6.64+0x100] ;  /* 0x0500010006e7cfae */ /* 0x000fe8000b901d46 */
[----:B------:R1:W-:Y:S04]  /*3200*/  @!P4 LDGSTS.E.BYPASS.LTC128B.128 [R231+0x7000], desc[UR6][R6.64+0x180] ;  /* 0x0700018006e7cfae */ /* 0x0003e8000b901d46 */
        /* <DEDUP_REMOVED lines=8> */
[----:B------:R-:W-:Y:S01]  /*3290*/  @!P3 LDGSTS.E.BYPASS.LTC128B.128 [R231+0x12000], desc[UR6][R4.64+0x80] ;  /* 0x1200008004e7bfae */ /* 0x000fe2000b901d46 */
[----:B-1----:R-:W-:-:S03]  /*32a0*/  @!P3 LEA R6, P0, R10, R18, 0x1 ;  /* 0x000000120a06b211 */ /* 0x002fc600078008ff */
        /* <DEDUP_REMOVED lines=11> */
[----:B-1----:R-:W-:-:S03]  /*3360*/  @!P3 IMAD.IADD R4, R11, 0x1, R26 ;  /* 0x000000010b04b824 */ /* 0x002fc600078e021a */
[----:B------:R-:W-:Y:S01]  /*3370*/  @!P2 LDGSTS.E.BYPASS.LTC128B.128 [R231+0x15000], desc[UR6][R8.64+0x100] ;  /* 0x1500010008e7afae */ /* 0x000fe2000b901d46 */
[----:B------:R-:W-:Y:S01]  /*3380*/  @!P2 IMAD.IADD R5, R15, 0x1, R25 ;  /* 0x000000010f05a824 */ /* 0x000fe200078e0219 */
[----:B------:R-:W-:Y:S02]  /*3390*/  @!P3 LEA.HI.X R7, R10, R19, R4, 0x1, P0 ;  /* 0x000000130a07b211 */ /* 0x000fe400000f0c04 */
[----:B------:R1:W-:Y:S01]  /*33a0*/  @!P2 LDGSTS.E.BYPASS.LTC128B.128 [R231+0x17000], desc[UR6][R8.64+0x180] ;  /* 0x1700018008e7afae */ /* 0x0003e2000b901d46 */
[----:B---3--:R-:W-:-:S03]  /*33b0*/  @!P2 LEA R4, P0, R14, R12, 0x1 ;  /* 0x0000000c0e04a211 */ /* 0x008fc600078008ff */
[----:B------:R4:W-:Y:S01]  /*33c0*/  @P3 STS.128 [R231+0x18000], RZ ;  /* 0x018000ffe7003388 */ /* 0x0009e20000000c00 */
[----:B------:R-:W-:-:S03]  /*33d0*/  @!P2 LEA.HI.X R5, R14, R13, R5, 0x1, P0 ;  /* 0x0000000d0e05a211 */ /* 0x000fc600000f0c05 */
        /* <DEDUP_REMOVED lines=8> */
[----:B-1----:R-:W-:Y:S01]  /*3460*/  IMAD.SHL.U32 R8, R249, 0x4, RZ ;  /* 0x00000004f9087824 */ /* 0x002fe200078e00ff */
[----:B------:R-:W-:-:S02]  /*3470*/  SHF.R.S32.HI R9, RZ, 0x1f, R249 ;  /* 0x0000001fff097819 */ /* 0x000fc400000114f9 */
        /* <DEDUP_REMOVED lines=11> */
[----:B-1----:R-:W-:-:S03]  /*3530*/  IADD3 R6, P0, R8, UR11, RZ ;  /* 0x0000000b08067c10 */ /* 0x002fc6000ff1e0ff */
[----:B------:R-:W-:Y:S01]  /*3540*/  @!P2 LDGSTS.E.BYPASS.LTC128B.128 [R231+0x1d000], desc[UR6][R4.64+0x100] ;  /* 0x1d00010004e7afae */ /* 0x000fe2000b901d46 */
[----:B------:R-:W-:-:S03]  /*3550*/  SHF.L.U64.HI R7, R249, 0x2, R9 ;  /* 0x00000002f9077819 */ /* 0x000fc60000010209 */
[----:B------:R1:W-:Y:S01]  /*3560*/  @!P2 LDGSTS.E.BYPASS.LTC128B.128 [R231+0x1f000], desc[UR6][R4.64+0x180] ;  /* 0x1f00018004e7afae */ /* 0x0003e2000b901d46 */
[----:B------:R-:W-:-:S03]  /*3570*/  IADD3.X R7, R7, UR10, RZ, P0, !PT ;  /* 0x0000000a07077c10 */ /* 0x000fc600087fe4ff */
[----:B------:R-:W0:Y:S04]  /*3580*/  LDGDEPBAR ;  /* 0x00000000000079af */ /* 0x000e280000000000 */
[----:B------:R4:W5:Y:S04]  /*3590*/  @!P1 LDG.E R240, desc[UR6][R6.64] ;  /* 0x0000000606f09981 */ /* 0x000968000c1e1900 */
[----:B------:R4:W5:Y:S01]  /*35a0*/  @!P5 LDG.E R241, desc[UR6][R6.64+0x20] ;  /* 0x0000200606f1d981 */ /* 0x000962000c1e1900 */
[----:B------:R-:W-:Y:S02]  /*35b0*/  CS2R R26, SRZ ;  /* 0x00000000001a7805 */ /* 0x000fe4000001ff00 */
[----:B------:R-:W-:-:S02]  /*35c0*/  CS2R R24, SRZ ;  /* 0x0000000000187805 */ /* 0x000fc4000001ff00 */
[----:B------:R-:W-:Y:S02]  /*35d0*/  CS2R R22, SRZ ;  /* 0x0000000000167805 */ /* 0x000fe4000001ff00 */
[----:B------:R-:W-:Y:S02]  /*35e0*/  CS2R R20, SRZ ;  /* 0x0000000000147805 */ /* 0x000fe4000001ff00 */
[C---:B------:R-:W-:Y:S01]  /*35f0*/  SHF.L.U64.HI R242, R249.reuse, 0x2, R9 ;  /* 0x00000002f9f27819 */ /* 0x040fe20000010209 */
[----:B------:R-:W-:Y:S01]  /*3600*/  UIADD3 UR19, UR19, -UR8, URZ ;  /* 0x8000000813137290 */ /* 0x000fe2000fffe03f */
[----:B-1----:R-:W-:Y:S02]  /*3610*/  VIADD R5, R249, 0x1 ;  /* 0x00000001f9057836 */ /* 0x002fe40000000000 */
[----:B------:R-:W-:-:S05]  /*3620*/  IMAD.U32 R4, RZ, RZ, UR32 ;  /* 0x00000020ff047e24 */ /* 0x000fca000f8e00ff */
[----:B------:R-:W-:-:S07]  /*3630*/  IADD3 R246, R5, UR8, -R4 ;  /* 0x0000000805f67c10 */ /* 0x000fce000fffe804 */
.L_x_273:
[----:B------:R-:W0:Y:S01]  /*3640*/  LDGDEPBAR ;  /* 0x00000000000079af */ /* 0x000e220000000000 */
[----:B------:R-:W-:Y:S01]  /*3650*/  USHF.L.U32 UR14, UR5, 0x6, URZ ;  /* 0x00000006050e7899 */ /* 0x000fe2000800063f */
[----:B-----5:R-:W-:Y:S01]  /*3660*/  FSETP.NEU.FTZ.AND P1, PT, R240, -INF , PT ;  /* 0xff800000f000780b */ /* 0x020fe20003f3d000 */
[----:B------:R-:W-:Y:S02]  /*3670*/  USHF.L.U32 UR16, UR9, 0x6, URZ ;  /* 0x0000000609107899 */ /* 0x000fe4000800063f */
[----:B------:R-:W-:Y:S02]  /*3680*/  UISETP.GE.AND UP0, UPT, UR14, UR19, UPT ;  /* 0x000000130e00728c */ /* 0x000fe4000bf06270 */
[----:B------:R-:W-:Y:S02]  /*3690*/  UIADD3 UR16, UR16, 0x40, URZ ;  /* 0x0000004010107890 */ /* 0x000fe4000fffe03f */
[----:B------:R-:W-:Y:S02]  /*36a0*/  UISETP.GT.AND UP2, UPT, UR5, UR17, UPT ;  /* 0x000000110500728c */ /* 0x000fe4000bf44270 */
[----:B------:R-:W-:Y:S04]  /*36b0*/  UISETP.LT.AND UP0, UPT, UR16, UR8, UP0 ;  /* 0x000000081000728c */ /* 0x000fe80008701270 */
[----:B------:R-:W-:Y:S02]  /*36c0*/  PLOP3.LUT P3, PT, PT, PT, UP2, 0x80, 0x0 ;  /* 0x000000000000781c */ /* 0x000fe40003f6f028 */
[----:B------:R-:W-:Y:S01]  /*36d0*/  PLOP3.LUT P0, PT, PT, PT, UP0, 0x80, 0x0 ;  /* 0x000000000000781c */ /* 0x000fe20003f0f008 */
[----:B------:R-:W-:Y:S04]  /*36e0*/  DEPBAR.LE SB0, 0x0 ;  /* 0x000080000000791a */ /* 0x000fe80000000000 */
[----:B------:R-:W-:Y:S06]  /*36f0*/  BAR.SYNC.DEFER_BLOCKING 0x0 ;  /* 0x0000000000007b1d */ /* 0x000fec0000010000 */
[----:B------:R-:W-:Y:S04]  /*3700*/  LDSM.16.M88.4 R16, [R218] ;  /* 0x00000000da10783b */ /* 0x000fe80000000200 */
[----:B------:R-:W4:Y:S04]  /*3710*/  LDSM.16.M88.4 R8, [R3+UR4+0x10000] ;  /* 0x010000040308783b */ /* 0x000f280008000200 */
[----:B-1----:R-:W1:Y:S04]  /*3720*/  LDSM.16.M88.4 R84, [R3+UR4+0x10800] ;  /* 0x010800040354783b */ /* 0x002e680008000200 */
[----:B------:R-:W-:Y:S04]  /*3730*/  LDSM.16.M88.4 R88, [R220] ;  /* 0x00000000dc58783b */ /* 0x000fe80000000200 */
[----:B------:R-:W2:Y:S04]  /*3740*/  LDSM.16.M88.4 R92, [R2] ;  /* 0x00000000025c783b */ /* 0x000ea80000000200 */
[----:B------:R-:W3:Y:S04]  /*3750*/  LDSM.16.M88.4 R96, [R2+0x800] ;  /* 0x000800000260783b */ /* 0x000ee80000000200 */
[----:B------:R-:W-:Y:S04]  /*3760*/  LDSM.16.M88.4 R100, [R223] ;  /* 0x00000000df64783b */ /* 0x000fe80000000200 */
[----:B------:R-:W3:Y:S04]  /*3770*/  LDSM.16.M88.4 R104, [R217] ;  /* 0x00000000d968783b */ /* 0x000ee80000000200 */
[----:B------:R-:W-:Y:S04]  /*3780*/  LDSM.16.M88.4 R108, [R222] ;  /* 0x00000000de6c783b */ /* 0x000fe80000000200 */
[----:B------:R-:W-:Y:S01]  /*3790*/  LDSM.16.M88.4 R112, [R216] ;  /* 0x00000000d870783b */ /* 0x000fe20000000200 */
[C---:B----4-:R-:W-:Y:S06]  /*37a0*/  HMMA.16816.F32 R4, R16.reuse, R8, RZ ;  /* 0x000000081004723c */ /* 0x050fec00000018ff */
[C---:B------:R-:W-:Y:S06]  /*37b0*/  HMMA.16816.F32 R8, R16.reuse, R10, RZ ;  /* 0x0000000a1008723c */ /* 0x040fec00000018ff */
[C---:B-1----:R-:W-:Y:S06]  /*37c0*/  HMMA.16816.F32 R12, R16.reuse, R84, RZ ;  /* 0x00000054100c723c */ /* 0x042fec00000018ff */
[----:B------:R-:W-:Y:S01]  /*37d0*/  HMMA.16816.F32 R16, R16, R86, RZ ;  /* 0x000000561010723c */ /* 0x000fe200000018ff */
[----:B------:R-:W1:Y:S05]  /*37e0*/  LDSM.16.M88.4 R84, [R217+0x800] ;  /* 0x00080000d954783b */ /* 0x000e6a0000000200 */
[C---:B--2---:R-:W-:Y:S06]  /*37f0*/  HMMA.16816.F32 R4, R88.reuse, R92, R4 ;  /* 0x0000005c5804723c */ /* 0x044fec0000001804 */
[C---:B------:R-:W-:Y:S01]  /*3800*/  HMMA.16816.F32 R8, R88.reuse, R94, R8 ;  /* 0x0000005e5808723c */ /* 0x040fe20000001808 */
[----:B------:R-:W-:Y:S05]  /*3810*/  LDSM.16.M88.4 R92, [R218+0x2000] ;  /* 0x00200000da5c783b */ /* 0x000fea0000000200 */
[C---:B---3--:R-:W-:Y:S06]  /*3820*/  HMMA.16816.F32 R12, R88.reuse, R96, R12 ;  /* 0x00000060580c723c */ /* 0x048fec000000180c */
        /* <DEDUP_REMOVED lines=179> */
[----:B------:R-:W4:Y:S08]  /*4360*/  LDG.E R114, desc[UR6][R112.64] ;  /* 0x0000000670727981 */ /* 0x000f30000c1e1900 */
        /* <DEDUP_REMOVED lines=269> */
[----:B-1----:R-:W-:Y:S05]  /*5440*/  IMAD.U32 R4, R6, -0x40, RZ ;  /* 0xffffffc006047824 */ /* 0x002fea00078e00ff */
        /* <DEDUP_REMOVED lines=18> */
.L_x_271:
[----:B------:R-:W-:Y:S01]  /*5570*/  LDSM.16.M88.4 R128, [R224] ;  /* 0x00000000e080783b */ /* 0x000fe20000000200 */
[----:B------:R-:W-:Y:S01]  /*5580*/  IMAD R230, R247, UR20, RZ ;  /* 0x00000014f7e67c24 */ /* 0x000fe2000f8e02ff */
[----:B------:R-:W-:Y:S02]  /*5590*/  @UP2 UIADD3 UR16, UP1, UR11, -0x100, URZ ;  /* 0xffffff000b102890 */ /* 0x000fe4000ff3e03f */
[----:B------:R-:W1:Y:S01]  /*55a0*/  LDSM.16.MT88.4 R16, [R0+0x10000] ;  /* 0x010000000010783b */ /* 0x000e620000004200 */
[----:B------:R-:W-:Y:S02]  /*55b0*/  @UP2 UIADD3 UR13, UP0, UR13, -0x100, URZ ;  /* 0xffffff000d0d2890 */ /* 0x000fe4000ff1e03f */
[----:B------:R-:W-:Y:S01]  /*55c0*/  @UP2 UIADD3.X UR14, UR10, -0x1, URZ, UP1, !UPT ;  /* 0xffffffff0a0e2890 */ /* 0x000fe20008ffe43f */
[----:B------:R-:W2:Y:S01]  /*55d0*/  LDSM.16.M88.4 R124, [R224+0x1000] ;  /* 0x00100000e07c783b */ /* 0x000ea20000000200 */
[----:B------:R-:W-:Y:S03]  /*55e0*/  @UP2 UIADD3.X UR12, UR12, -0x1, URZ, UP0, !UPT ;  /* 0xffffffff0c0c2890 */ /* 0x000fe600087fe43f */
[----:B------:R-:W3:Y:S04]  /*55f0*/  LDSM.16.MT88.4 R96, [R0+0x12000] ;  /* 0x012000000060783b */ /* 0x000ee80000004200 */
[----:B------:R-:W4:Y:S04]  /*5600*/  LDSM.16.MT88.4 R112, [R0+0x14000] ;  /* 0x014000000070783b */ /* 0x000f280000004200 */
[----:B------:R-:W4:Y:S04]  /*5610*/  LDSM.16.MT88.4 R196, [R0+0x16000] ;  /* 0x0160000000c4783b */ /* 0x000f280000004200 */
[----:B------:R-:W-:Y:S04]  /*5620*/  LDSM.16.M88.4 R200, [R227] ;  /* 0x00000000e3c8783b */ /* 0x000fe80000000200 */
[----:B------:R-:W4:Y:S04]  /*5630*/  LDSM.16.MT88.4 R204, [R0+0x10800] ;  /* 0x0108000000cc783b */ /* 0x000f280000004200 */
[----:B------:R-:W4:Y:S04]  /*5640*/  LDSM.16.M88.4 R208, [R227+0x1000] ;  /* 0x00100000e3d0783b */ /* 0x000f280000000200 */
[----:B------:R-:W-:Y:S01]  /*5650*/  LDSM.16.MT88.4 R212, [R0+0x14800] ;  /* 0x0148000000d4783b */ /* 0x000fe20000004200 */
[-C--:B-1----:R-:W-:Y:S06]  /*5660*/  HMMA.16816.F32 R4, R128, R16.reuse, RZ ;  /* 0x000000108004723c */ /* 0x082fec00000018ff */
[C---:B--2---:R-:W-:Y:S06]  /*5670*/  HMMA.16816.F32 R8, R124.reuse, R16, RZ ;  /* 0x000000107c08723c */ /* 0x044fec00000018ff */
[-C--:B------:R-:W-:Y:S06]  /*5680*/  HMMA.16816.F32 R12, R124, R18.reuse, RZ ;  /* 0x000000127c0c723c */ /* 0x080fec00000018ff */
[C---:B------:R-:W-:Y:S06]  /*5690*/  HMMA.16816.F32 R16, R128.reuse, R18, RZ ;  /* 0x000000128010723c */ /* 0x040fec00000018ff */
[-C--:B---3--:R-:W-:Y:S06]  /*56a0*/  HMMA.16816.F32 R84, R128, R96.reuse, RZ ;  /* 0x000000608054723c */ /* 0x088fec00000018ff */
        /* <DEDUP_REMOVED lines=21> */
[----:B------:R-:W-:Y:S05]  /*5800*/  LDSM.16.M88.4 R196, [R225] ;  /* 0x00000000e1c4783b */ /* 0x000fea0000000200 */
[-C--:B------:R-:W-:Y:S06]  /*5810*/  HMMA.16816.F32 R100, R200, R212.reuse, R100 ;  /* 0x000000d4c864723c */ /* 0x080fec0000001864 */
[C---:B------:R-:W-:Y:S06]  /*5820*/  HMMA.16816.F32 R104, R208.reuse, R212, R104 ;  /* 0x000000d4d068723c */ /* 0x040fec0000001868 */
[-C--:B------:R-:W-:Y:S06]  /*5830*/  HMMA.16816.F32 R108, R208, R214.reuse, R108 ;  /* 0x000000d6d06c723c */ /* 0x080fec000000186c */
[C---:B------:R-:W-:Y:S01]  /*5840*/  HMMA.16816.F32 R112, R200.reuse, R214, R112 ;  /* 0x000000d6c870723c */ /* 0x040fe20000001870 */
[----:B------:R-:W1:Y:S05]  /*5850*/  LDSM.16.MT88.4 R212, [R0+0x11000] ;  /* 0x0110000000d4783b */ /* 0x000e6a0000004200 */
[-C--:B--2---:R-:W-:Y:S06]  /*5860*/  HMMA.16816.F32 R116, R200, R204.reuse, R116 ;  /* 0x000000ccc874723c */ /* 0x084fec0000001874 */
[C---:B------:R-:W-:Y:S06]  /*5870*/  HMMA.16816.F32 R120, R208.reuse, R204, R120 ;  /* 0x000000ccd078723c */ /* 0x040fec0000001878 */
[-C--:B------:R-:W-:Y:S01]  /*5880*/  HMMA.16816.F32 R124, R208, R206.reuse, R124 ;  /* 0x000000ced07c723c */ /* 0x080fe2000000187c */
[----:B------:R-:W2:Y:S05]  /*5890*/  LDSM.16.M88.4 R208, [R225+0x1000] ;  /* 0x00100000e1d0783b */ /* 0x000eaa0000000200 */
[----:B------:R-:W-:Y:S01]  /*58a0*/  HMMA.16816.F32 R128, R200, R206, R128 ;  /* 0x000000cec880723c */ /* 0x000fe20000001880 */
[----:B------:R-:W3:Y:S04]  /*58b0*/  LDSM.16.MT88.4 R200, [R0+0x13000] ;  /* 0x0130000000c8783b */ /* 0x000ee80000004200 */
[----:B------:R-:W4:Y:S01]  /*58c0*/  LDSM.16.MT88.4 R204, [R0+0x15000] ;  /* 0x0150000000cc783b */ /* 0x000f220000004200 */
        /* <DEDUP_REMOVED lines=9> */
[----:B------:R-:W-:Y:S05]  /*5960*/  LDSM.16.M88.4 R200, [R226] ;  /* 0x00000000e2c8783b */ /* 0x000fea0000000200 */
[-C--:B----4-:R-:W-:Y:S06]  /*5970*/  HMMA.16816.F32 R100, R196, R204.reuse, R100 ;  /* 0x000000ccc464723c */ /* 0x090fec0000001864 */
[C---:B------:R-:W-:Y:S06]  /*5980*/  HMMA.16816.F32 R104, R208.reuse, R204, R104 ;  /* 0x000000ccd068723c */ /* 0x040fec0000001868 */
[-C--:B------:R-:W-:Y:S06]  /*5990*/  HMMA.16816.F32 R108, R208, R206.reuse, R108 ;  /* 0x000000ced06c723c */ /* 0x080fec000000186c */
[C---:B------:R-:W-:Y:S01]  /*59a0*/  HMMA.16816.F32 R112, R196.reuse, R206, R112 ;  /* 0x000000cec470723c */ /* 0x040fe20000001870 */
[----:B------:R-:W2:Y:S05]  /*59b0*/  LDSM.16.MT88.4 R204, [R0+0x11800] ;  /* 0x0118000000cc783b */ /* 0x000eaa0000004200 */
[-C--:B-1----:R-:W-:Y:S06]  /*59c0*/  HMMA.16816.F32 R116, R196, R212.reuse, R116 ;  /* 0x000000d4c474723c */ /* 0x082fec0000001874 */
[C---:B------:R-:W-:Y:S06]  /*59d0*/  HMMA.16816.F32 R120, R208.reuse, R212, R120 ;  /* 0x000000d4d078723c */ /* 0x040fec0000001878 */
[-C--:B------:R-:W-:Y:S01]  /*59e0*/  HMMA.16816.F32 R124, R208, R214.reuse, R124 ;  /* 0x000000d6d07c723c */ /* 0x080fe2000000187c */
[----:B------:R-:W1:Y:S05]  /*59f0*/  LDSM.16.M88.4 R208, [R226+0x1000] ;  /* 0x00100000e2d0783b */ /* 0x000e6a0000000200 */
[----:B------:R-:W-:Y:S01]  /*5a00*/  HMMA.16816.F32 R128, R196, R214, R128 ;  /* 0x000000d6c480723c */ /* 0x000fe20000001880 */
[----:B------:R-:W3:Y:S04]  /*5a10*/  LDSM.16.MT88.4 R196, [R0+0x13800] ;  /* 0x0138000000c4783b */ /* 0x000ee80000004200 */
[----:B------:R-:W4:Y:S01]  /*5a20*/  LDSM.16.MT88.4 R212, [R0+0x15800] ;  /* 0x0158000000d4783b */ /* 0x000f220000004200 */
[-C--:B--2---:R-:W-:Y:S06]  /*5a30*/  HMMA.16816.F32 R4, R200, R204.reuse, R4 ;  /* 0x000000ccc804723c */ /* 0x084fec0000001804 */
[C---:B-1----:R-:W-:Y:S06]  /*5a40*/  HMMA.16816.F32 R8, R208.reuse, R204, R8 ;  /* 0x000000ccd008723c */ /* 0x042fec0000001808 */
[-C--:B------:R-:W-:Y:S06]  /*5a50*/  HMMA.16816.F32 R12, R208, R206.reuse, R12 ;  /* 0x000000ced00c723c */ /* 0x080fec000000180c */
[C---:B------:R-:W-:Y:S01]  /*5a60*/  HMMA.16816.F32 R16, R200.reuse, R206, R16 ;  /* 0x000000cec810723c */ /* 0x040fe20000001810 */
[----:B------:R-:W1:Y:S05]  /*5a70*/  LDSM.16.MT88.4 R204, [R0+0x17800] ;  /* 0x0178000000cc783b */ /* 0x000e6a0000004200 */
[-C--:B---3--:R-:W-:Y:S06]  /*5a80*/  HMMA.16816.F32 R84, R200, R196.reuse, R84 ;  /* 0x000000c4c854723c */ /* 0x088fec0000001854 */
[C---:B------:R-:W-:Y:S06]  /*5a90*/  HMMA.16816.F32 R88, R208.reuse, R196, R88 ;  /* 0x000000c4d058723c */ /* 0x040fec0000001858 */
[-C--:B------:R-:W-:Y:S05]  /*5aa0*/  HMMA.16816.F32 R92, R208, R198.reuse, R92 ;  /* 0x000000c6d05c723c */ /* 0x080fea000000185c */
[----:B------:R-:W-:Y:S01]  /*5ab0*/  IMAD.U32 R196, R230, -0x40, RZ ;  /* 0xffffffc0e6c47824 */ /* 0x000fe200078e00ff */
[C---:B------:R-:W-:Y:S05]  /*5ac0*/  HMMA.16816.F32 R96, R200.reuse, R198, R96 ;  /* 0x000000c6c860723c */ /* 0x040fea0000001860 */
[C---:B------:R-:W-:Y:S01]  /*5ad0*/  LEA R228, P0, R196.reuse, R228, 0x2 ;  /* 0x000000e4c4e47211 */ /* 0x040fe200078010ff */
[-C--:B----4-:R-:W-:Y:S05]  /*5ae0*/  HMMA.16816.F32 R100, R200, R212.reuse, R100 ;  /* 0x000000d4c864723c */ /* 0x090fea0000001864 */
        /* <DEDUP_REMOVED lines=8> */
[-C--:B-1----:R-:W-:Y:S01]  /*5b70*/  HMMA.16816.F32 R116, R200, R204.reuse, R116 ;  /* 0x000000ccc874723c */ /* 0x082fe20000001874 */
[----:B------:R-:W-:Y:S03]  /*5b80*/  @UP2 UMOV UR10, UR14 ;  /* 0x0000000e000a2c82 */ /* 0x000fe60008000000 */
[----:B------:R1:W5:Y:S01]  /*5b90*/  @P3 LDG.E R240, desc[UR6][R212.64+-0x100] ;  /* 0xffff0006d4f03981 */ /* 0x000362000c1e1900 */
[CC--:B------:R-:W-:Y:S01]  /*5ba0*/  LEA R198, P1, R196.reuse, R228.reuse, 0x2 ;  /* 0x000000e4c4c67211 */ /* 0x0c0fe200078210ff */
[C---:B------:R-:W-:Y:S02]  /*5bb0*/  HMMA.16816.F32 R120, R208.reuse, R204, R120 ;  /* 0x000000ccd078723c */ /* 0x040fe40000001878 */
[----:B------:R1:W5:Y:S03]  /*5bc0*/  @P3 LDG.E R241, desc[UR6][R212.64+-0xe0] ;  /* 0xffff2006d4f13981 */ /* 0x000366000c1e1900 */
[-C--:B------:R-:W-:Y:S01]  /*5bd0*/  LEA.HI.X.SX32 R199, R196, R229.reuse, 0x2, P1 ;  /* 0x000000e5c4c77211 */ /* 0x080fe200008f16ff */
[-C--:B------:R-:W-:Y:S01]  /*5be0*/  HMMA.16816.F32 R124, R208, R206.reuse, R124 ;  /* 0x000000ced07c723c */ /* 0x080fe2000000187c */
[----:B------:R2:W-:Y:S04]  /*5bf0*/  REDG.E.ADD.F32.FTZ.RN.STRONG.GPU desc[UR6][R228.64], R4 ;  /* 0x00000004e40079a6 */ /* 0x0005e8000c10f386 */
[----:B------:R3:W-:Y:S01]  /*5c00*/  REDG.E.ADD.F32.FTZ.RN.STRONG.GPU desc[UR6][R198.64], R5 ;  /* 0x00000005c60079a6 */ /* 0x0007e2000c10f386 */
[----:B------:R-:W-:Y:S05]  /*5c10*/  HMMA.16816.F32 R128, R200, R206, R128 ;  /* 0x000000cec880723c */ /* 0x000fea0000001880 */
[C---:B------:R-:W-:Y:S02]  /*5c20*/  IMAD.SHL.U32 R197, R230.reuse, 0x10, RZ ;  /* 0x00000010e6c57824 */ /* 0x040fe400078e00ff */
[C---:B------:R-:W-:Y:S04]  /*5c30*/  IMAD R210, R230.reuse, 0x18, RZ ;  /* 0x00000018e6d27824 */ /* 0x040fe800078e02ff */
[CC--:B------:R-:W-:Y:S01]  /*5c40*/  LEA R204, P0, R197.reuse, R228.reuse, 0x2 ;  /* 0x000000e4c5cc7211 */ /* 0x0c0fe200078010ff */
[C---:B------:R-:W-:Y:S02]  /*5c50*/  IMAD.SHL.U32 R209, R230.reuse, 0x20, RZ ;  /* 0x00000020e6d17824 */ /* 0x040fe400078e00ff */
[----:B------:R-:W-:Y:S01]  /*5c60*/  IMAD R211, R230, 0x30, RZ ;  /* 0x00000030e6d37824 */ /* 0x000fe200078e02ff */
[-C--:B------:R-:W-:Y:S02]  /*5c70*/  LEA.HI.X.SX32 R205, R197, R229.reuse, 0x2, P0 ;  /* 0x000000e5c5cd7211 */ /* 0x080fe400000f16ff */
[CC--:B------:R-:W-:Y:S03]  /*5c80*/  LEA R208, P0, R209.reuse, R228.reuse, 0x2 ;  /* 0x000000e4d1d07211 */ /* 0x0c0fe600078010ff */
[----:B------:R4:W-:Y:S01]  /*5c90*/  REDG.E.ADD.F32.FTZ.RN.STRONG.GPU desc[UR6][R204.64], R6 ;  /* 0x00000006cc0079a6 */ /* 0x0009e2000c10f386 */
[-C--:B------:R-:W-:Y:S02]  /*5ca0*/  LEA.HI.X.SX32 R209, R209, R229.reuse, 0x2, P0 ;  /* 0x000000e5d1d17211 */ /* 0x080fe400000f16ff */
[CC--:B--2---:R-:W-:Y:S04]  /*5cb0*/  LEA R4, P1, R210.reuse, R228.reuse, 0x2 ;  /* 0x000000e4d2047211 */ /* 0x0c4fe800078210ff */
[-C--:B---3--:R-:W-:Y:S01]  /*5cc0*/  LEA.HI.X.SX32 R5, R210, R229.reuse, 0x2, P1 ;  /* 0x000000e5d2057211 */ /* 0x088fe200008f16ff */
[C---:B------:R-:W-:Y:S04]  /*5cd0*/  IMAD R210, R230.reuse, 0x38, RZ ;  /* 0x00000038e6d27824 */ /* 0x040fe800078e02ff */
[----:B------:R2:W-:Y:S04]  /*5ce0*/  REDG.E.ADD.F32.FTZ.RN.STRONG.GPU desc[UR6][R4.64], R7 ;  /* 0x00000007040079a6 */ /* 0x0005e8000c10f386 */
[----:B------:R3:W-:Y:S01]  /*5cf0*/  REDG.E.ADD.F32.FTZ.RN.STRONG.GPU desc[UR6][R208.64], R8 ;  /* 0x00000008d00079a6 */ /* 0x0007e2000c10f386 */
[----:B----4-:R-:W-:Y:S01]  /*5d00*/  IMAD R205, R230, 0x28, RZ ;  /* 0x00000028e6cd7824 */ /* 0x010fe200078e02ff */
[-C--:B------:R-:W-:Y:S04]  /*5d10*/  LEA R6, P1, R211, R228.reuse, 0x2 ;  /* 0x000000e4d3067211 */ /* 0x080fe800078210ff */
[CC--:B------:R-:W-:Y:S04]  /*5d20*/  LEA R204, P2, R205.reuse, R228.reuse, 0x2 ;  /* 0x000000e4cdcc7211 */ /* 0x0c0fe800078410ff */
[-C--:B------:R-:W-:Y:S02]  /*5d30*/  LEA.HI.X.SX32 R205, R205, R229.reuse, 0x2, P2 ;  /* 0x000000e5cdcd7211 */ /* 0x080fe400010f16ff */
[-C--:B--2---:R-:W-:Y:S03]  /*5d40*/  LEA.HI.X.SX32 R7, R211, R229.reuse, 0x2, P1 ;  /* 0x000000e5d3077211 */ /* 0x084fe600008f16ff */
[----:B------:R2:W-:Y:S01]  /*5d50*/  REDG.E.ADD.F32.FTZ.RN.STRONG.GPU desc[UR6][R204.64], R9 ;  /* 0x00000009cc0079a6 */ /* 0x0005e2000c10f386 */
[CC--:B------:R-:W-:Y:S01]  /*5d60*/  LEA R4, P0, R210.reuse, R228.reuse, 0x2 ;  /* 0x000000e4d2047211 */ /* 0x0c0fe200078010ff */
[----:B---3--:R-:W-:Y:S02]  /*5d70*/  VIADD R208, R197, 0x20 ;  /* 0x00000020c5d07836 */ /* 0x008fe40000000000 */
[----:B------:R3:W-:Y:S01]  /*5d80*/  REDG.E.ADD.F32.FTZ.RN.STRONG.GPU desc[UR6][R6.64], R10 ;  /* 0x0000000a060079a6 */ /* 0x0007e2000c10f386 */
[-C--:B------:R-:W-:Y:S02]  /*5d90*/  LEA.HI.X.SX32 R5, R210, R229.reuse, 0x2, P0 ;  /* 0x000000e5d2057211 */ /* 0x080fe400000f16ff */
[CC--:B------:R-:W-:Y:S03]  /*5da0*/  LEA R8, P0, R208.reuse, R228.reuse, 0x2 ;  /* 0x000000e4d0087211 */ /* 0x0c0fe600078010ff */
[----:B------:R4:W-:Y:S04]  /*5db0*/  REDG.E.ADD.F32.FTZ.RN.STRONG.GPU desc[UR6][R4.64], R11 ;  /* 0x0000000b040079a6 */ /* 0x0009e8000c10f386 */
[----:B------:R1:W-:Y:S04]  /*5dc0*/  REDG.E.ADD.F32.FTZ.RN.STRONG.GPU desc[UR6][R228.64+0x80], R16 ;  /* 0x00008010e40079a6 */ /* 0x0003e8000c10f386 */
[----:B------:R1:W-:Y:S01]  /*5dd0*/  REDG.E.ADD.F32.FTZ.RN.STRONG.GPU desc[UR6][R198.64+0x80], R17 ;  /* 0x00008011c60079a6 */ /* 0x0003e2000c10f386 */
[-C--:B--2---:R-:W-:Y:S01]  /*5de0*/  LEA.HI.X.SX32 R9, R208, R229.reuse, 0x2, P0 ;  /* 0x000000e5d0097211 */ /* 0x084fe200000f16ff */
[C---:B---3--:R-:W-:Y:S04]  /*5df0*/  IMAD.IADD R7, R196.reuse, 0x1, R208 ;  /* 0x00000001c4077824 */ /* 0x048fe800078e02d0 */
[----:B------:R2:W-:Y:S01]  /*5e00*/  REDG.E.ADD.F32.FTZ.RN.STRONG.GPU desc[UR6][R8.64], R18 ;  /* 0x00000012080079a6 */ /* 0x0005e2000c10f386 */
[CC--:B------:R-:W-:Y:S01]  /*5e10*/  LEA R6, P1, R7.reuse, R228.reuse, 0x2 ;  /* 0x000000e407067211 */ /* 0x0c0fe200078210ff */
[C---:B----4-:R-:W-:Y:S03]  /*5e20*/  IMAD.IADD R4, R196.reuse, 0x1, R7 ;  /* 0x00000001c4047824 */ /* 0x050fe600078e0207 */
[-C--:B------:R-:W-:Y:S01]  /*5e30*/  LEA.HI.X.SX32 R7, R7, R229.reuse, 0x2, P1 ;  /* 0x000000e507077211 */ /* 0x080fe200008f16ff */
[----:B------:R-:W-:Y:S01]  /*5e40*/  IMAD.IADD R5, R196, 0x1, R4 ;  /* 0x00000001c4057824 */ /* 0x000fe200078e0204 */
[CC--:B-1----:R-:W-:Y:S03]  /*5e50*/  LEA R16, P0, R4.reuse, R228.reuse, 0x2 ;  /* 0x000000e404107211 */ /* 0x0c2fe600078010ff */
[----:B------:R1:W-:Y:S01]  /*5e60*/  REDG.E.ADD.F32.FTZ.RN.STRONG.GPU desc[UR6][R6.64], R19 ;  /* 0x00000013060079a6 */ /* 0x0003e2000c10f386 */
[-C--:B------:R-:W-:Y:S01]  /*5e70*/  LEA.HI.X.SX32 R17, R4, R229.reuse, 0x2, P0 ;  /* 0x000000e504117211 */ /* 0x080fe200000f16ff */
[----:B------:R-:W-:Y:S01]  /*5e80*/  IMAD.IADD R4, R196, 0x1, R5 ;  /* 0x00000001c4047824 */ /* 0x000fe200078e0205 */
[CC--:B------:R-:W-:Y:S03]  /*5e90*/  LEA R10, P0, R5.reuse, R228.reuse, 0x2 ;  /* 0x000000e4050a7211 */ /* 0x0c0fe600078010ff */
[----:B------:R-:W-:Y:S01]  /*5ea0*/  REDG.E.ADD.F32.FTZ.RN.STRONG.GPU desc[UR6][R16.64], R12 ;  /* 0x0000000c100079a6 */ /* 0x000fe2000c10f386 */
[-C--:B------:R-:W-:Y:S01]  /*5eb0*/  LEA.HI.X.SX32 R11, R5, R229.reuse, 0x2, P0 ;  /* 0x000000e5050b7211 */ /* 0x080fe200000f16ff */
[----:B------:R-:W-:Y:S02]  /*5ec0*/  VIADD R5, R197, 0x40 ;  /* 0x00000040c5057836 */ /* 0x000fe40000000000 */
[----:B------:R-:W-:Y:S01]  /*5ed0*/  LDSM.16.MT88.4 R16, [R0+0x2000] ;  /* 0x002000000010783b */ /* 0x000fe20000004200 */
[CC--:B--2---:R-:W-:Y:S03]  /*5ee0*/  LEA R8, P1, R4.reuse, R228.reuse, 0x2 ;  /* 0x000000e404087211 */ /* 0x0c4fe600078210ff */
[----:B------:R2:W-:Y:S01]  /*5ef0*/  REDG.E.ADD.F32.FTZ.RN.STRONG.GPU desc[UR6][R10.64], R13 ;  /* 0x0000000d0a0079a6 */ /* 0x0005e2000c10f386 */
[-C--:B------:R-:W-:Y:S05]  /*5f00*/  LEA.HI.X.SX32 R9, R4, R229.reuse, 0x2, P1 ;  /* 0x000000e504097211 */ /* 0x080fea00008f16ff */
[----:B------:R3:W-:Y:S01]  /*5f10*/  REDG.E.ADD.F32.FTZ.RN.STRONG.GPU desc[UR6][R8.64], R14 ;  /* 0x0000000e080079a6 */ /* 0x0007e2000c10f386 */
[C---:B-1----:R-:W-:Y:S05]  /*5f20*/  IMAD.IADD R7, R196.reuse, 0x1, R4 ;  /* 0x00000001c4077824 */ /* 0x042fea00078e0204 */
[CC--:B------:R-:W-:Y:S04]  /*5f30*/  LEA R6, P0, R7.reuse, R228.reuse, 0x2 ;  /* 0x000000e407067211 */ /* 0x0c0fe800078010ff */
[-C--:B------:R-:W-:Y:S05]  /*5f40*/  LEA.HI.X.SX32 R7, R7, R229.reuse, 0x2, P0 ;  /* 0x000000e507077211 */ /* 0x080fea00000f16ff */
[----:B------:R1:W-:Y:S01]  /*5f50*/  REDG.E.ADD.F32.FTZ.RN.STRONG.GPU desc[UR6][R6.64], R15 ;  /* 0x0000000f060079a6 */ /* 0x0003e2000c10f386 */
[C---:B--2---:R-:W-:Y:S03]  /*5f60*/  IMAD.IADD R10, R196.reuse, 0x1, R5 ;  /* 0x00000001c40a7824 */ /* 0x044fe600078e0205 */
[----:B------:R-:W-:Y:S01]  /*5f70*/  REDG.E.ADD.F32.FTZ.RN.STRONG.GPU desc[UR6][R228.64+0x100], R84 ;  /* 0x00010054e40079a6 */ /* 0x000fe2000c10f386 */
[C---:B------:R-:W-:Y:S03]  /*5f80*/  IMAD.IADD R4, R196.reuse, 0x1, R10 ;  /* 0x00000001c4047824 */ /* 0x040fe600078e020a */
[----:B------:R-:W-:Y:S01]  /*5f90*/  REDG.E.ADD.F32.FTZ.RN.STRONG.GPU desc[UR6][R198.64+0x100], R85 ;  /* 0x00010055c60079a6 */ /* 0x000fe2000c10f386 */
[CC--:B---3--:R-:W-:Y:S04]  /*5fa0*/  LEA R8, P0, R5.reuse, R228.reuse, 0x2 ;  /* 0x000000e405087211 */ /* 0x0c8fe800078010ff */
        /* <DEDUP_REMOVED lines=12> */
[----:B------:R-:W-:Y:S04]  /*6070*/  REDG.E.ADD.F32.FTZ.RN.STRONG.GPU desc[UR6][R12.64], R88 ;  /* 0x000000580c0079a6 */ /* 0x000fe8000c10f386 */
[----:B------:R3:W-:Y:S01]  /*6080*/  REDG.E.ADD.F32.FTZ.RN.STRONG.GPU desc[UR6][R10.64], R89 ;  /* 0x000000590a0079a6 */ /* 0x0007e2000c10f386 */
[CC--:B--2---:R-:W-:Y:S03]  /*6090*/  LEA R8, P1, R4.reuse, R228.reuse, 0x2 ;  /* 0x000000e404087211 */ /* 0x0c4fe600078210ff */
[----:B------:R-:W-:Y:S01]  /*60a0*/  LDSM.16.MT88.4 R84, [R0+0x4000] ;  /* 0x004000000054783b */ /* 0x000fe20000004200 */
[-C--:B------:R-:W-:Y:S05]  /*60b0*/  LEA.HI.X.SX32 R9, R4, R229.reuse, 0x2, P1 ;  /* 0x000000e504097211 */ /* 0x080fea00008f16ff */
[----:B------:R2:W-:Y:S01]  /*60c0*/  REDG.E.ADD.F32.FTZ.RN.STRONG.GPU desc[UR6][R8.64], R90 ;  /* 0x0000005a080079a6 */ /* 0x0005e2000c10f386 */
[C---:B-1----:R-:W-:Y:S05]  /*60d0*/  IMAD.IADD R7, R196.reuse, 0x1, R4 ;  /* 0x00000001c4077824 */ /* 0x042fea00078e0204 */
[CC--:B------:R-:W-:Y:S01]  /*60e0*/  LEA R6, P0, R7.reuse, R228.reuse, 0x2 ;  /* 0x000000e407067211 */ /* 0x0c0fe200078010ff */
[C---:B---3--:R-:W-:Y:S03]  /*60f0*/  IMAD.IADD R10, R196.reuse, 0x1, R5 ;  /* 0x00000001c40a7824 */ /* 0x048fe600078e0205 */
[-C--:B------:R-:W-:Y:S01]  /*6100*/  LEA.HI.X.SX32 R7, R7, R229.reuse, 0x2, P0 ;  /* 0x000000e507077211 */ /* 0x080fe200000f16ff */
[----:B------:R-:W-:Y:S04]  /*6110*/  IMAD.IADD R4, R196, 0x1, R10 ;  /* 0x00000001c4047824 */ /* 0x000fe800078e020a */
[----:B------:R1:W-:Y:S01]  /*6120*/  REDG.E.ADD.F32.FTZ.RN.STRONG.GPU desc[UR6][R6.64], R91 ;  /* 0x0000005b060079a6 */ /* 0x0003e2000c10f386 */
[CC--:B--2---:R-:W-:Y:S03]  /*6130*/  LEA R8, P0, R5.reuse, R228.reuse, 0x2 ;  /* 0x000000e405087211 */ /* 0x0c4fe600078010ff */
[----:B------:R-:W-:Y:S01]  /*6140*/  REDG.E.ADD.F32.FTZ.RN.STRONG.GPU desc[UR6][R228.64+0x180], R96 ;  /* 0x00018060e40079a6 */ /* 0x000fe2000c10f386 */
[-C--:B------:R-:W-:Y:S03]  /*6150*/  LEA.HI.X.SX32 R9, R5, R229.reuse, 0x2, P0 ;  /* 0x000000e505097211 */ /* 0x080fe600000f16ff */
[----:B------:R-:W-:Y:S01]  /*6160*/  REDG.E.ADD.F32.FTZ.RN.STRONG.GPU desc[UR6][R198.64+0x180], R97 ;  /* 0x00018061c60079a6 */ /* 0x000fe2000c10f386 */
[-C--:B------:R-:W-:Y:S01]  /*6170*/  LEA R12, P0, R4, R228.reuse, 0x2 ;  /* 0x000000e4040c7211 */ /* 0x080fe200078010ff */
[----:B------:R-:W-:Y:S02]  /*6180*/  IMAD.IADD R5, R196, 0x1, R4 ;  /* 0x00000001c4057824 */ /* 0x000fe400078e0204 */
        /* <DEDUP_REMOVED lines=17> */
[CC--:B------:R-:W-:Y:S04]  /*62a0*/  LEA R6, P0, R7.reuse, R228.reuse, 0x2 ;  /* 0x000000e407067211 */ /* 0x0c0fe800078010ff */
[-C--:B------:R-:W-:Y:S01]  /*62b0*/  LEA.HI.X.SX32 R7, R7, R229.reuse, 0x2, P0 ;  /* 0x000000e507077211 */ /* 0x080fe200000f16ff */
[C---:B--2---:R-:W-:Y:S01]  /*62c0*/  IMAD.IADD R10, R196.reuse, 0x1, R5 ;  /* 0x00000001c40a7824 */ /* 0x044fe200078e0205 */
[CC--:B---3--:R-:W-:Y:S03]  /*62d0*/  LEA R8, P0, R5.reuse, R228.reuse, 0x2 ;  /* 0x000000e405087211 */ /* 0x0c8fe600078010ff */
[----:B------:R1:W-:Y:S01]  /*62e0*/  REDG.E.ADD.F32.FTZ.RN.STRONG.GPU desc[UR6][R6.64], R95 ;  /* 0x0000005f060079a6 */ /* 0x0003e2000c10f386 */
[C---:B------:R-:W-:Y:S01]  /*62f0*/  IMAD.IADD R4, R196.reuse, 0x1, R10 ;  /* 0x00000001c4047824 */ /* 0x040fe200078e020a */
[-C--:B------:R-:W-:Y:S02]  /*6300*/  LEA.HI.X.SX32 R9, R5, R229.reuse, 0x2, P0 ;  /* 0x000000e505097211 */ /* 0x080fe400000f16ff */
[----:B------:R-:W-:Y:S01]  /*6310*/  REDG.E.ADD.F32.FTZ.RN.STRONG.GPU desc[UR6][R228.64+0x200], R100 ;  /* 0x00020064e40079a6 */ /* 0x000fe2000c10f386 */
[----:B------:R-:W-:Y:S01]  /*6320*/  IMAD.IADD R5, R196, 0x1, R4 ;  /* 0x00000001c4057824 */ /* 0x000fe200078e0204 */
[CC--:B------:R-:W-:Y:S02]  /*6330*/  LEA R12, P0, R4.reuse, R228.reuse, 0x2 ;  /* 0x000000e4040c7211 */ /* 0x0c0fe400078010ff */
[----:B------:R-:W-:Y:S02]  /*6340*/  REDG.E.ADD.F32.FTZ.RN.STRONG.GPU desc[UR6][R198.64+0x200], R101 ;  /* 0x00020065c60079a6 */ /* 0x000fe4000c10f386 */
[-C--:B------:R-:W-:Y:S01]  /*6350*/  LEA.HI.X.SX32 R13, R4, R229.reuse, 0x2, P0 ;  /* 0x000000e5040d7211 */ /* 0x080fe200000f16ff */
[----:B------:R-:W-:Y:S01]  /*6360*/  IMAD.IADD R4, R196, 0x1, R5 ;  /* 0x00000001c4047824 */ /* 0x000fe200078e0205 */
        /* <DEDUP_REMOVED lines=202> */
.L_x_272:
        /* <DEDUP_REMOVED lines=8> */
[----:B------:R-:W-:Y:S01]  /*7090*/  F2FP.F16.F32.PACK_AB R84, R31, R30 ;  /* 0x0000001e1f54723e */ /* 0x000fe200000000ff */
[----:B------:R-:W-:Y:S01]  /*70a0*/  USHF.L.U32 UR20, UR9, 0x6, URZ ;  /* 0x0000000609147899 */ /* 0x000fe2000800063f */
        /* <DEDUP_REMOVED lines=97> */
[----:B-1----:R-:W-:Y:S01]  /*76c0*/  FMUL.FTZ R5, R189, UR5 ;  /* 0x00000005bd057c20 */ /* 0x002fe20008410000 */
        /* <DEDUP_REMOVED lines=61> */
[----:B------:R1:W-:Y:S01]  /*7aa0*/  STS [R245+0x6400], R6 ;  /* 0x00640006f5007388 */ /* 0x0003e20000000800 */
[----:B------:R-:W-:Y:S02]  /*7ab0*/  F2FP.F16.F32.PACK_AB R78, R79, R78 ;  /* 0x0000004e4f4e723e */ /* 0x000fe400000000ff */
[----:B------:R-:W-:Y:S01]  /*7ac0*/  PLOP3.LUT P0, PT, PT, PT, UP0, 0x80, 0x0 ;  /* 0x000000000000781c */ /* 0x000fe20003f0f008 */
        /* <DEDUP_REMOVED lines=12> */
[----:B-1----:R-:W2:Y:S03]  /*7b90*/  S2R R6, SR_TID.X ;  /* 0x0000000000067919 */ /* 0x002ea60000002100 */
        /* <DEDUP_REMOVED lines=8> */
[----:B--2---:R-:W-:-:S03]  /*7c20*/  SHF.R.S32.HI R5, RZ, 0x1f, R6 ;  /* 0x0000001fff057819 */ /* 0x004fc60000011406 */
        /* <DEDUP_REMOVED lines=30> */
.L_x_274:
[----:B------:R-:W-:Y:S01]  /*7e10*/  @UP0 UIADD3 UR5, UR18, UR29, URZ ;  /* 0x0000001d12050290 */ /* 0x000fe2000fffe03f */
[----:B------:R-:W-:Y:S01]  /*7e20*/  LEA.HI R5, R5, R6, RZ, 0x3 ;  /* 0x0000000605057211 */ /* 0x000fe200078f18ff */
[----:B------:R-:W-:Y:S02]  /*7e30*/  @UP0 ULDC.64 UR12, c[0x0][0x458] ;  /* 0x00011600000c0ab9 */ /* 0x000fe40000000a00 */
[----:B------:R-:W-:Y:S01]  /*7e40*/  @UP0 UIMAD.WIDE.U32 UR14, UR5, UR12, URZ ;  /* 0x0000000c050e02a5 */ /* 0x000fe2000f8e003f */
[----:B---3--:R-:W-:Y:S01]  /*7e50*/  LOP3.LUT R4, R5, 0xfffffff8, RZ, 0xc0, !PT ;  /* 0xfffffff805047812 */ /* 0x008fe200078ec0ff */
[----:B------:R-:W-:-:S04]  /*7e60*/  @UP0 UIMAD UR5, UR5, UR13, URZ ;  /* 0x0000000d050502a4 */ /* 0x000fc8000f8e023f */
[----:B------:R-:W-:Y:S01]  /*7e70*/  @UP0 UIADD3 UR19, UR15, UR5, URZ ;  /* 0x000000050f130290 */ /* 0x000fe2000fffe03f */
[----:B------:R-:W-:Y:S01]  /*7e80*/  IMAD.IADD R4, R6, 0x1, -R4 ;  /* 0x0000000106047824 */ /* 0x000fe200078e0a04 */
        /* <DEDUP_REMOVED lines=12> */
[----:B------:R-:W-:-:S12]  /*7f50*/  UIADD3 UR19, UR15, UR5, URZ ;  /* 0x000000050f137290 */ /* 0x000fd8000fffe03f */
.L_x_275:
[----:B------:R-:W-:Y:S01]  /*7f60*/  BAR.SYNC.DEFER_BLOCKING 0x0 ;  /* 0x0000000000007b1d */ /* 0x000fe20000010000 */
[----:B------:R-:W-:Y:S01]  /*7f70*/  IMAD.SHL.U32 R8, R4, 0x8, RZ ;  /* 0x0000000804087824 */ /* 0x000fe200078e00ff */
[----:B------:R-:W-:Y:S01]  /*7f80*/  USHF.R.S32.HI UR5, URZ, 0x1f, UR20 ;  /* 0x0000001f3f057899 */ /* 0x000fe20008011414 */
[----:B------:R-:W-:Y:S01]  /*7f90*/  IMAD.U32 R6, RZ, RZ, UR10 ;  /* 0x0000000aff067e24 */ /* 0x000fe2000f8e00ff */
[----:B------:R-:W-:Y:S01]  /*7fa0*/  UIMAD UR8, UR9, -0x40, UR8 ;  /* 0xffffffc0090878a4 */ /* 0x000fe2000f8e0208 */
[----:B------:R-:W-:Y:S01]  /*7fb0*/  SHF.R.S32.HI R4, RZ, 0x3, R5 ;  /* 0x00000003ff047819 */ /* 0x000fe20000011405 */
[----:B------:R-:W-:Y:S01]  /*7fc0*/  UIMAD UR15, UR5, UR10, URZ ;  /* 0x0000000a050f72a4 */ /* 0x000fe2000f8e023f */
[--C-:B------:R-:W-:Y:S01]  /*7fd0*/  SHF.R.S32.HI R9, RZ, 0x1f, R8.reuse ;  /* 0x0000001fff097819 */ /* 0x100fe20000011408 */
[----:B------:R-:W-:Y:S01]  /*7fe0*/  USHF.R.S32.HI UR18, URZ, 0x1f, UR57 ;  /* 0x0000001f3f127899 */ /* 0x000fe20008011439 */
[C---:B------:R-:W-:Y:S01]  /*7ff0*/  IADD3 R10, R4.reuse, 0x20, RZ ;  /* 0x00000020040a7810 */ /* 0x040fe20007ffe0ff */
[----:B------:R-:W-:Y:S01]  /*8000*/  UIMAD UR15, UR20, UR11, UR15 ;  /* 0x0000000b140f72a4 */ /* 0x000fe2000f8e020f */
[----:B------:R-:W-:Y:S01]  /*8010*/  ISETP.GE.AND P2, PT, R4, UR8, PT ;  /* 0x0000000804007c0c */ /* 0x000fe2000bf46270 */
[----:B------:R-:W-:Y:S01]  /*8020*/  IMAD.WIDE.U32 R6, R6, UR20, R8 ;  /* 0x0000001406067c25 */ /* 0x000fe2000f8e0008 */
[----:B------:R-:W-:Y:S01]  /*8030*/  ULDC.64 UR16, c[0x0][0x468] ;  /* 0x00011a0000107ab9 */ /* 0x000fe20000000a00 */
[----:B------:R-:W-:Y:S01]  /*8040*/  ISETP.GE.AND P1, PT, R10, UR8, PT ;  /* 0x000000080a007c0c */ /* 0x000fe2000bf26270 */
[----:B------:R-:W-:Y:S01]  /*8050*/  BSSY B0, `(.L_x_276) ;  /* 0x0000024000007945 */ /* 0x000fe20003800000 */
[----:B------:R-:W-:Y:S01]  /*8060*/  IMAD.U32 R5, RZ, RZ, UR15 ;  /* 0x0000000fff057e24 */ /* 0x000fe2000f8e00ff */
[----:B------:R-:W-:Y:S01]  /*8070*/  IADD3 R6, P0, R6, UR21, RZ ;  /* 0x0000001506067c10 */ /* 0x000fe2000ff1e0ff */
[----:B------:R-:W-:Y:S01]  /*8080*/  UIMAD UR15, UR18, UR16, URZ ;  /* 0x00000010120f72a4 */ /* 0x000fe2000f8e023f */
[----:B------:R-:W-:-:S02]  /*8090*/  SHF.R.S32.HI R64, RZ, 0x1f, R4 ;  /* 0x0000001fff407819 */ /* 0x000fc40000011404 */
[----:B------:R-:W-:Y:S01]  /*80a0*/  IADD3.X R7, R7, UR22, R5, P0, !PT ;  /* 0x0000001607077c10 */ /* 0x000fe200087fe405 */
[----:B------:R-:W-:Y:S01]  /*80b0*/  IMAD.U32 R5, RZ, RZ, UR16 ;  /* 0x00000010ff057e24 */ /* 0x000fe2000f8e00ff */
[----:B------:R-:W-:Y:S01]  /*80c0*/  UIMAD UR17, UR57, UR17, UR15 ;  /* 0x00000011391172a4 */ /* 0x000fe2000f8e020f */
[----:B------:R1:W2:Y:S02]  /*80d0*/  LDS.128 R44, [R231+0x11000] ;  /* 0x01100000e72c7984 */ /* 0x0002a40000000c00 */
[----:B------:R-:W-:Y:S02]  /*80e0*/  IMAD.WIDE.U32 R10, R5, UR57, R6 ;  /* 0x00000039050a7c25 */ /* 0x000fe4000f8e0006 */
[----:B------:R1:W3:Y:S03]  /*80f0*/  LDS.128 R40, [R231+0x13000] ;  /* 0x01300000e7287984 */ /* 0x0002e60000000c00 */
[----:B------:R-:W-:Y:S01]  /*8100*/  IADD3 R14, R11, UR17, RZ ;  /* 0x000000110b0e7c10 */ /* 0x000fe2000fffe0ff */
[----:B------:R1:W4:Y:S04]  /*8110*/  LDS.128 R36, [R231+0x15000] ;  /* 0x01500000e7247984 */ /* 0x0003280000000c00 */
[----:B------:R1:W1:Y:S04]  /*8120*/  LDS.128 R32, [R231+0x17000] ;  /* 0x01700000e7207984 */ /* 0x0002680000000c00 */
[----:B------:R1:W1:Y:S04]  /*8130*/  LDS.128 R60, [R231+0x19000] ;  /* 0x01900000e73c7984 */ /* 0x0002680000000c00 */
[----:B------:R1:W1:Y:S04]  /*8140*/  LDS.128 R56, [R231+0x1b000] ;  /* 0x01b00000e7387984 */ /* 0x0002680000000c00 */
[----:B------:R1:W1:Y:S04]  /*8150*/  LDS.128 R52, [R231+0x1d000] ;  /* 0x01d00000e7347984 */ /* 0x0002680000000c00 */
[----:B------:R1:W1:Y:S01]  /*8160*/  LDS.128 R48, [R231+0x1f000] ;  /* 0x01f00000e7307984 */ /* 0x0002620000000c00 */
[----:B------:R-:W-:Y:S05]  /*8170*/  @P2 BRA `(.L_x_277) ;  /* 0x0000000000442947 */ /* 0x000fea0003800000 */
[----:B------:R-:W2:Y:S01]  /*8180*/  LDS.128 R24, [R231+0x14000] ;  /* 0x01400000e7187984 */ /* 0x000ea20000000c00 */
[----:B------:R-:W-:Y:S01]  /*8190*/  MOV R6, R10 ;  /* 0x0000000a00067202 */ /* 0x000fe20000000f00 */
[----:B------:R-:W-:Y:S01]  /*81a0*/  IMAD R5, R64, UR10, RZ ;  /* 0x0000000a40057c24 */ /* 0x000fe2000f8e02ff */
[----:B------:R-:W-:Y:S01]  /*81b0*/  MOV R7, R14 ;  /* 0x0000000e00077202 */ /* 0x000fe20000000f00 */
[----:B------:R-:W3:Y:S01]  /*81c0*/  LDS.128 R20, [R231+0x12000] ;  /* 0x01200000e7147984 */ /* 0x000ee20000000c00 */
[----:B------:R-:W-:Y:S01]  /*81d0*/  ULDC.64 UR16, c[0x0][0x3f0] ;  /* 0x0000fc0000107ab9 */ /* 0x000fe20000000a00 */
[C---:B------:R-:W-:Y:S02]  /*81e0*/  IMAD R5, R4.reuse, UR11, R5 ;  /* 0x0000000b04057c24 */ /* 0x040fe4000f8e0205 */
[----:B------:R-:W4:Y:S01]  /*81f0*/  LDS.128 R16, [R231+0x10000] ;  /* 0x01000000e7107984 */ /* 0x000f220000000c00 */
[----:B------:R-:W-:-:S03]  /*8200*/  IMAD.WIDE.U32 R12, R4, UR10, R6 ;  /* 0x0000000a040c7c25 */ /* 0x000fc6000f8e0006 */
[----:B------:R-:W1:Y:S02]  /*8210*/  LDS.128 R28, [R231+0x16000] ;  /* 0x01600000e71c7984 */ /* 0x000e640000000c00 */
[----:B------:R-:W-:Y:S02]  /*8220*/  IADD3 R5, R5, R13, RZ ;  /* 0x0000000d05057210 */ /* 0x000fe40007ffe0ff */
[----:B------:R-:W-:-:S04]  /*8230*/  LEA R6, P0, R12, UR16, 0x1 ;  /* 0x000000100c067c11 */ /* 0x000fc8000f8008ff */
[----:B------:R-:W-:-:S05]  /*8240*/  LEA.HI.X R7, R12, UR17, R5, 0x1, P0 ;  /* 0x000000110c077c11 */ /* 0x000fca00080f0c05 */
[----:B--2---:R2:W-:Y:S04]  /*8250*/  STG.E.128 desc[UR6][R6.64+0x100], R24 ;  /* 0x0001001806007986 */ /* 0x0045e8000c101d06 */
[----:B---3--:R2:W-:Y:S04]  /*8260*/  STG.E.128 desc[UR6][R6.64+0x80], R20 ;  /* 0x0000801406007986 */ /* 0x0085e8000c101d06 */
[----:B----4-:R2:W-:Y:S04]  /*8270*/  STG.E.128 desc[UR6][R6.64], R16 ;  /* 0x0000001006007986 */ /* 0x0105e8000c101d06 */
[----:B-1----:R2:W-:Y:S02]  /*8280*/  STG.E.128 desc[UR6][R6.64+0x180], R28 ;  /* 0x0001801c06007986 */ /* 0x0025e4000c101d06 */
.L_x_277:
[----:B------:R-:W-:Y:S05]  /*8290*/  BSYNC B0 ;  /* 0x0000000000007941 */ /* 0x000fea0003800000 */
.L_x_276:
[----:B------:R-:W-:Y:S04]  /*82a0*/  BSSY B0, `(.L_x_278) ;  /* 0x0000011000007945 */ /* 0x000fe80003800000 */
[----:B------:R-:W-:Y:S05]  /*82b0*/  @P1 BRA `(.L_x_279) ;  /* 0x00000000003c1947 */ /* 0x000fea0003800000 */
[----:B------:R-:W-:Y:S01]  /*82c0*/  IADD3 R5, P0, R4, 0x20, RZ ;  /* 0x0000002004057810 */ /* 0x000fe20007f1e0ff */
[----:B------:R-:W-:Y:S01]  /*82d0*/  ULDC.64 UR16, c[0x0][0x3f0] ;  /* 0x0000fc0000107ab9 */ /* 0x000fe20000000a00 */
[----:B--2---:R-:W-:-:S03]  /*82e0*/  MOV R7, R14 ;  /* 0x0000000e00077202 */ /* 0x004fc60000000f00 */
[----:B------:R-:W-:-:S04]  /*82f0*/  IMAD.X R6, RZ, RZ, R64, P0 ;  /* 0x000000ffff067224 */ /* 0x000fc800000e0640 */
[----:B------:R-:W-:Y:S02]  /*8300*/  IMAD R12, R6, UR10, RZ ;  /* 0x0000000a060c7c24 */ /* 0x000fe4000f8e02ff */
[----:B------:R-:W-:-:S04]  /*8310*/  IMAD.MOV.U32 R6, RZ, RZ, R10 ;  /* 0x000000ffff067224 */ /* 0x000fc800078e000a */
[----:B------:R-:W-:-:S04]  /*8320*/  IMAD.WIDE.U32 R10, R5, UR10, R6 ;  /* 0x0000000a050a7c25 */ /* 0x000fc8000f8e0006 */
[----:B------:R-:W-:Y:S01]  /*8330*/  IMAD R5, R5, UR11, R12 ;  /* 0x0000000b05057c24 */ /* 0x000fe2000f8e020c */
[----:B------:R-:W-:-:S04]  /*8340*/  LEA R6, P0, R10, UR16, 0x1 ;  /* 0x000000100a067c11 */ /* 0x000fc8000f8008ff */
[----:B------:R-:W-:-:S04]  /*8350*/  IADD3 R5, R5, R11, RZ ;  /* 0x0000000b05057210 */ /* 0x000fc80007ffe0ff */
[----:B------:R-:W-:-:S05]  /*8360*/  LEA.HI.X R7, R10, UR17, R5, 0x1, P0 ;  /* 0x000000110a077c11 */ /* 0x000fca00080f0c05 */
[----:B------:R2:W-:Y:S04]  /*8370*/  STG.E.128 desc[UR6][R6.64], R44 ;  /* 0x0000002c06007986 */ /* 0x0005e8000c101d06 */
[----:B---3--:R2:W-:Y:S04]  /*8380*/  STG.E.128 desc[UR6][R6.64+0x80], R40 ;  /* 0x0000802806007986 */ /* 0x0085e8000c101d06 */
[----:B----4-:R2:W-:Y:S04]  /*8390*/  STG.E.128 desc[UR6][R6.64+0x100], R36 ;  /* 0x0001002406007986 */ /* 0x0105e8000c101d06 */
[----:B-1----:R2:W-:Y:S02]  /*83a0*/  STG.E.128 desc[UR6][R6.64+0x180], R32 ;  /* 0x0001802006007986 */ /* 0x0025e4000c101d06 */
.L_x_279:
[----:B------:R-:W-:Y:S05]  /*83b0*/  BSYNC B0 ;  /* 0x0000000000007941 */ /* 0x000fea0003800000 */
.L_x_278:
[----:B--2---:R2:W1:Y:S01]  /*83c0*/  LDS.128 R24, [R231+0x18000] ;  /* 0x01800000e7187984 */ /* 0x0044620000000c00 */
[----:B------:R-:W-:Y:S01]  /*83d0*/  UIMAD UR5, UR5, UR12, URZ ;  /* 0x0000000c050572a4 */ /* 0x000fe2000f8e023f */
[----:B------:R-:W-:Y:S01]  /*83e0*/  IMAD.U32 R6, RZ, RZ, UR12 ;  /* 0x0000000cff067e24 */ /* 0x000fe2000f8e00ff */
[----:B------:R-:W-:Y:S01]  /*83f0*/  USHF.R.S32.HI UR8, URZ, 0x1f, UR57 ;  /* 0x0000001f3f087899 */ /* 0x000fe20008011439 */
[----:B------:R2:W1:Y:S01]  /*8400*/  LDS.128 R20, [R231+0x1a000] ;  /* 0x01a00000e7147984 */ /* 0x0004620000000c00 */
[----:B------:R-:W-:Y:S01]  /*8410*/  UIMAD UR5, UR20, UR13, UR5 ;  /* 0x0000000d140572a4 */ /* 0x000fe2000f8e0205 */
[----:B------:R-:W-:Y:S01]  /*8420*/  IMAD.WIDE.U32 R6, R6, UR20, R8 ;  /* 0x0000001406067c25 */ /* 0x000fe2000f8e0008 */
[----:B------:R-:W-:Y:S01]  /*8430*/  ULDC.64 UR10, c[0x0][0x470] ;  /* 0x00011c00000a7ab9 */ /* 0x000fe20000000a00 */
[----:B------:R2:W1:Y:S01]  /*8440*/  LDS.128 R16, [R231+0x1c000] ;  /* 0x01c00000e7107984 */ /* 0x0004620000000c00 */
[----:B------:R-:W-:Y:S02]  /*8450*/  BSSY B0, `(.L_x_280) ;  /* 0x0000018000007945 */ /* 0x000fe40003800000 */
[----:B------:R-:W-:Y:S01]  /*8460*/  IMAD.U32 R5, RZ, RZ, UR5 ;  /* 0x00000005ff057e24 */ /* 0x000fe2000f8e00ff */
[----:B------:R2:W1:Y:S01]  /*8470*/  LDS.128 R12, [R231+0x1e000] ;  /* 0x01e00000e70c7984 */ /* 0x0004620000000c00 */
        /* <DEDUP_REMOVED lines=17> */
[----:B-1----:R1:W-:Y:S04]  /*8590*/  STG.E.128 desc[UR6][R6.64], R24 ;  /* 0x0000001806007986 */ /* 0x0023e8000c101d06 */
[----:B------:R1:W-:Y:S04]  /*85a0*/  STG.E.128 desc[UR6][R6.64+0x80], R20 ;  /* 0x0000801406007986 */ /* 0x0003e8000c101d06 */
[----:B------:R1:W-:Y:S04]  /*85b0*/  STG.E.128 desc[UR6][R6.64+0x100], R16 ;  /* 0x0001001006007986 */ /* 0x0003e8000c101d06 */
[----:B------:R1:W-:Y:S02]  /*85c0*/  STG.E.128 desc[UR6][R6.64+0x180], R12 ;  /* 0x0001800c06007986 */ /* 0x0003e4000c101d06 */
.L_x_281:
[----:B------:R-:W-:Y:S05]  /*85d0*/  BSYNC B0 ;  /* 0x0000000000007941 */ /* 0x000fea0003800000 */
.L_x_280:
        /* <DEDUP_REMOVED lines=12> */
[----:B------:R1:W-:Y:S04]  /*86a0*/  STG.E.128 desc[UR6][R4.64], R60 ;  /* 0x0000003c04007986 */ /* 0x0003e8000c101d06 */
[----:B------:R1:W-:Y:S04]  /*86b0*/  STG.E.128 desc[UR6][R4.64+0x80], R56 ;  /* 0x0000803804007986 */ /* 0x0003e8000c101d06 */
[----:B------:R1:W-:Y:S04]  /*86c0*/  STG.E.128 desc[UR6][R4.64+0x100], R52 ;  /* 0x0001003404007986 */ /* 0x0003e8000c101d06 */
[----:B------:R1:W-:Y:S02]  /*86d0*/  STG.E.128 desc[UR6][R4.64+0x180], R48 ;  /* 0x0001803004007986 */ /* 0x0003e4000c101d06 */
.L_x_270:
[----:B------:R-:W-:Y:S05]  /*86e0*/  BSYNC B1 ;  /* 0x0000000000017941 */ /* 0x000fea0003800000 */
.L_x_256:
[----:B------:R-:W-:Y:S01]  /*86f0*/  R2UR UR8, R250 ;  /* 0x00000000fa0872ca */ /* 0x000fe200000e0000 */
[----:B------:R-:W-:Y:S02]  /*8700*/  ULDC UR5, c[0x0][0xc] ;  /* 0x0000030000057ab9 */ /* 0x000fe40000000800 */
[----:B------:R-:W-:-:S10]  /*8710*/  UIADD3 UR9, UR5, UR9, URZ ;  /* 0x0000000905097290 */ /* 0x000fd4000fffe03f */
[----:B------:R-:W-:-:S06]  /*8720*/  UISETP.GE.AND UP0, UPT, UR9, UR8, UPT ;  /* 0x000000080900728c */ /* 0x000fcc000bf06270 */
[----:B------:R-:W-:-:S13]  /*8730*/  PLOP3.LUT P0, PT, PT, PT, UP0, 0x80, 0x0 ;  /* 0x000000000000781c */ /* 0x000fda0003f0f008 */
[----:B------:R-:W-:Y:S05]  /*8740*/  @P0 BRA `(.L_x_282) ;  /* 0x0000000000040947 */ /* 0x000fea0003800000 */
[----:B------:R-:W-:Y:S05]  /*8750*/  BRA `(.L_x_283) ;  /* 0xffffff8000bc7947 */ /* 0x000fea000383ffff */
.L_x_282:
[----:B------:R-:W-:Y:S05]  /*8760*/  EXIT ;  /* 0x000000000000794d */ /* 0x000fea0003800000 */
.L_x_284:
        /* <DEDUP_REMOVED lines=9> */
.L_x_1039:


//--------------------- .text._ZN5flash44flash_bwd_dq_dk_dv_loop_seqk_parallel_kernelI23Flash_bwd_kernel_traitsILi256ELi64ELi64ELi8ELi4ELi2ELi2ELb0ELb1EN7cutlass6half_tE19Flash_kernel_traitsILi256ELi64ELi64ELi8ES3_EELb0ELb1ELb0ELb1ELb0ELb0ELb0EEEvNS_16Flash_bwd_paramsE --------------------------
	.section	.text._ZN5flash44flash_bwd_dq_dk_dv_loop_seqk_parallel_kernelI23Flash_bwd_kernel_traitsILi256ELi64ELi64ELi8ELi4ELi2ELi2ELb0ELb1EN7cutlass6half_tE19Flash_kernel_traitsILi256ELi64ELi64ELi8ES3_EELb0ELb1ELb0ELb1ELb0ELb0ELb0EEEvNS_16Flash_bwd_paramsE,"ax",@progbits
	.align	128
        .global         _ZN5flash44flash_bwd_dq_dk_dv_loop_seqk_parallel_kernelI23Flash_bwd_kernel_traitsILi256ELi64ELi64ELi8ELi4ELi2ELi2ELb0ELb1EN7cutlass6half_tE19Flash_kernel_traitsILi256ELi64ELi64ELi8ES3_EELb0ELb1ELb0ELb1ELb0ELb0ELb0EEEvNS_16Flash_bwd_paramsE
        .type           _ZN5flash44flash_bwd_dq_dk_dv_loop_seqk_parallel_kernelI23Flash_bwd_kernel_traitsILi256ELi64ELi64ELi8ELi4ELi2ELi2ELb0ELb1EN7cutlass6half_tE19Flash_kernel_traitsILi256ELi64ELi64ELi8ES3_EELb0ELb1ELb0ELb1ELb0ELb0ELb0EEEvNS_16Flash_bwd_paramsE,@function
        .size           _ZN5flash44flash_bwd_dq_dk_dv_loop_seqk_parallel_kernelI23Flash_bwd_kernel_traitsILi256ELi64ELi64ELi8ELi4ELi2ELi2ELb0ELb1EN7cutlass6half_tE19Flash_kernel_traitsILi256ELi64ELi64ELi8ES3_EELb0ELb1ELb0ELb1ELb0ELb0ELb0EEEvNS_16Flash_bwd_paramsE,(.L_x_1040 - _ZN5flash44flash_bwd_dq_dk_dv_loop_seqk_parallel_kernelI23Flash_bwd_kernel_traitsILi256ELi64ELi64ELi8ELi4ELi2ELi2ELb0ELb1EN7cutlass6half_tE19Flash_kernel_traitsILi256ELi64ELi64ELi8ES3_EELb0ELb1ELb0ELb1ELb0ELb0ELb0EEEvNS_16Flash_bwd_paramsE)
        .other          _ZN5flash44flash_bwd_dq_dk_dv_loop_seqk_parallel_kernelI23Flash_bwd_kernel_traitsILi256ELi64ELi64ELi8ELi4ELi2ELi2ELb0ELb1EN7cutlass6half_tE19Flash_kernel_traitsILi256ELi64ELi64ELi8ES3_EELb0ELb1ELb0ELb1ELb0ELb0ELb0EEEvNS_16Flash_bwd_paramsE,@"STO_CUDA_ENTRY STV_DEFAULT"
_ZN5flash44flash_bwd_dq_dk_dv_loop_seqk_parallel_kernelI23Flash_bwd_kernel_traitsILi256ELi64ELi64ELi8ELi4ELi2ELi2ELb0ELb1EN7cutlass6half_tE19Flash_kernel_traitsILi256ELi64ELi64ELi8ES3_EELb0ELb1ELb0ELb1ELb0ELb0ELb0EEEvNS_16Flash_bwd_paramsE:
.text._ZN5flash44flash_bwd_dq_dk_dv_loop_seqk_parallel_kernelI23Flash_bwd_kernel_traitsILi256ELi64ELi64ELi8ELi4ELi2ELi2ELb0ELb1EN7cutlass6half_tE19Flash_kernel_traitsILi256ELi64ELi64ELi8ES3_EELb0ELb1ELb0ELb1ELb0ELb0ELb0EEEvNS_16Flash_bwd_paramsE:
        /* <DEDUP_REMOVED lines=10> */
[----:B------:R1:W-:Y:S02]  /*00a0*/  STL [R1], R0 ;  /* 0x0000000001007387 */ /* 0x0003e40000100800 */
[----:B------:R-:W-:-:S13]  /*00b0*/  PLOP3.LUT P0, PT, PT, PT, UP0, 0x80, 0x0 ;  /* 0x000000000000781c */ /* 0x000fda0003f0f008 */
[----:B------:R-:W-:Y:S05]  /*00c0*/  @P0 EXIT ;  /* 0x000000000000094d */ /* 0x000fea0003800000 */
[----:B------:R-:W2:Y:S01]  /*00d0*/  S2R R16, SR_TID.X ;  /* 0x0000000000107919 */ /* 0x000ea20000002100 */
[----:B------:R-:W3:Y:S01]  /*00e0*/  S2UR UR7, SR_CgaCtaId ;  /* 0x00000000000779c3 */ /* 0x000ee20000008800 */
[----:B------:R-:W-:Y:S01]  /*00f0*/  UMOV UR5, 0x400 ;  /* 0x0000040000057882 */ /* 0x000fe20000000000 */
[----:B------:R-:W-:Y:S01]  /*0100*/  UMOV UR6, 0x400 ;  /* 0x0000040000067882 */ /* 0x000fe20000000000 */
[----:B------:R-:W-:Y:S01]  /*0110*/  IMAD.MOV.U32 R218, RZ, RZ, 0x20 ;  /* 0x00000020ffda7424 */ /* 0x000fe200078e00ff */
[----:B------:R-:W-:Y:S01]  /*0120*/  UMOV UR59, URZ ;  /* 0x0000003f003b7c82 */ /* 0x000fe20008000000 */
[----:B------:R-:W-:Y:S02]  /*0130*/  IMAD.MOV.U32 R214, RZ, RZ, 0x40 ;  /* 0x00000040ffd67424 */ /* 0x000fe400078e00ff */
[----:B------:R-:W-:Y:S01]  /*0140*/  IMAD.MOV.U32 R235, RZ, RZ, -0x10 ;  /* 0xfffffff0ffeb7424 */ /* 0x000fe200078e00ff */
[----:B------:R-:W4:Y:S08]  /*0150*/  S2UR UR48, SR_CTAID.Y ;  /* 0x00000000003079c3 */ /* 0x000f300000002600 */
[----:B------:R-:W-:Y:S08]  /*0160*/  S2UR UR56, SR_CTAID.Z ;  /* 0x00000000003879c3 */ /* 0x000ff00000002700 */
[----:B------:R-:W5:Y:S01]  /*0170*/  S2UR UR4, SR_CgaCtaId ;  /* 0x00000000000479c3 */ /* 0x000f620000008800 */
[----:B---3--:R-:W-:Y:S01]  /*0180*/  ULEA UR5, UR7, UR5, 0x18 ;  /* 0x0000000507057291 */ /* 0x008fe2000f8ec03f */
[----:B--2---:R-:W-:Y:S01]  /*0190*/  SHF.R.S32.HI R14, RZ, 0x1f, R16 ;  /* 0x0000001fff0e7819 */ /* 0x004fe20000011410 */
[----:B------:R-:W-:Y:S01]  /*01a0*/  IMAD.SHL.U32 R248, R16, 0x2, RZ ;  /* 0x0000000210f87824 */ /* 0x000fe200078e00ff */
[----:B----4-:R-:W-:-:S02]  /*01b0*/  USHF.L.U32 UR7, UR48, 0x7, URZ ;  /* 0x0000000730077899 */ /* 0x010fc4000800063f */
[CC--:B------:R-:W-:Y:S02]  /*01c0*/  LEA.HI R15, R14.reuse, R16.reuse, RZ, 0x5 ;  /* 0x000000100e0f7211 */ /* 0x0c0fe400078f28ff */
[----:B------:R-:W-:Y:S02]  /*01d0*/  LEA.HI R6, R14, R16, RZ, 0x4 ;  /* 0x000000100e067211 */ /* 0x000fe400078f20ff */
[--C-:B------:R-:W-:Y:S02]  /*01e0*/  SHF.R.S32.HI R4, RZ, 0x5, R15.reuse ;  /* 0x00000005ff047819 */ /* 0x100fe4000001140f */
[----:B-1----:R-:W-:Y:S02]  /*01f0*/  SHF.R.S32.HI R0, RZ, 0x1f, R15 ;  /* 0x0000001fff007819 */ /* 0x002fe4000001140f */
[-C--:B------:R-:W-:Y:S02]  /*0200*/  LEA.HI R3, R15, R4.reuse, RZ, 0x1 ;  /* 0x000000040f037211 */ /* 0x080fe400078f08ff */
[----:B------:R-:W-:-:S02]  /*0210*/  LEA.HI R0, R0, R4, RZ, 0x2 ;  /* 0x0000000400007211 */ /* 0x000fc400078f10ff */
[----:B------:R-:W-:Y:S01]  /*0220*/  SHF.R.S32.HI R5, RZ, 0x4, R6 ;  /* 0x00000004ff057819 */ /* 0x000fe20000011406 */
[----:B-----5:R-:W-:Y:S01]  /*0230*/  ULEA UR4, UR4, UR6, 0x18 ;  /* 0x0000000604047291 */ /* 0x020fe2000f8ec03f */
[----:B------:R-:W-:Y:S01]  /*0240*/  LOP3.LUT R2, R0, 0xfffffffc, RZ, 0xc0, !PT ;  /* 0xfffffffc00027812 */ /* 0x000fe200078ec0ff */
[----:B------:R-:W-:Y:S01]  /*0250*/  USHF.R.S32.HI UR6, URZ, 0x1f, UR56 ;  /* 0x0000001f3f067899 */ /* 0x000fe20008011438 */
[----:B------:R-:W-:Y:S02]  /*0260*/  LOP3.LUT R0, R3, 0xfffffffe, RZ, 0xc0, !PT ;  /* 0xfffffffe03007812 */ /* 0x000fe400078ec0ff */
[-C--:B------:R-:W-:Y:S01]  /*0270*/  LEA.HI R18, R14, R16.reuse, RZ, 0x2 ;  /* 0x000000100e127211 */ /* 0x080fe200078f10ff */
[----:B------:R-:W-:Y:S01]  /*0280*/  IMAD.IADD R210, R4, 0x1, -R2 ;  /* 0x0000000104d27824 */ /* 0x000fe200078e0a02 */
[----:B------:R-:W-:Y:S01]  /*0290*/  LEA.HI R17, R14, R16, RZ, 0x3 ;  /* 0x000000100e117211 */ /* 0x000fe200078f18ff */
[----:B------:R-:W-:Y:S01]  /*02a0*/  IMAD.IADD R216, R4, 0x1, -R0 ;  /* 0x0000000104d87824 */ /* 0x000fe200078e0a00 */
[----:B------:R-:W-:-:S02]  /*02b0*/  LEA.HI R0, R6, R5, RZ, 0x1 ;  /* 0x0000000506007211 */ /* 0x000fc400078f08ff */
[--C-:B------:R-:W-:Y:S02]  /*02c0*/  SHF.R.S32.HI R7, RZ, 0x2, R18.reuse ;  /* 0x00000002ff077819 */ /* 0x100fe40000011412 */
[----:B------:R-:W-:Y:S02]  /*02d0*/  SHF.R.S32.HI R3, RZ, 0x1f, R18 ;  /* 0x0000001fff037819 */ /* 0x000fe40000011412 */
[----:B------:R-:W-:Y:S02]  /*02e0*/  LOP3.LUT R0, R0, 0xfffffffe, RZ, 0xc0, !PT ;  /* 0xfffffffe00007812 */ /* 0x000fe400078ec0ff */
[----:B------:R-:W-:Y:S02]  /*02f0*/  LOP3.LUT R4, R17, 0xfffffff8, RZ, 0xc0, !PT ;  /* 0xfffffff811047812 */ /* 0x000fe400078ec0ff */
[----:B------:R-:W-:Y:S01]  /*0300*/  LEA.HI R3, R3, R7, RZ, 0x3 ;  /* 0x0000000703037211 */ /* 0x000fe200078f18ff */
[----:B------:R-:W-:Y:S01]  /*0310*/  IMAD.IADD R12, R5, 0x1, -R0 ;  /* 0x00000001050c7824 */ /* 0x000fe200078e0a00 */
[----:B------:R-:W-:Y:S01]  /*0320*/  SHF.R.S32.HI R2, RZ, 0x3, R17 ;  /* 0x00000003ff027819 */ /* 0x000fe20000011411 */
[----:B------:R-:W-:Y:S01]  /*0330*/  IMAD.IADD R0, R16, 0x1, -R4 ;  /* 0x0000000110007824 */ /* 0x000fe200078e0a04 */
[----:B------:R-:W-:Y:S01]  /*0340*/  LOP3.LUT R3, R3, 0xfffffff8, RZ, 0xc0, !PT ;  /* 0xfffffff803037812 */ /* 0x000fe200078ec0ff */
[----:B------:R-:W-:Y:S01]  /*0350*/  IMAD.SHL.U32 R10, R12, 0x200, RZ ;  /* 0x000002000c0a7824 */ /* 0x000fe200078e00ff */
[----:B------:R-:W-:Y:S01]  /*0360*/  LOP3.LUT R4, R6, 0xfffffff0, RZ, 0xc0, !PT ;  /* 0xfffffff006047812 */ /* 0x000fe200078ec0ff */
[----:B------:R-:W-:Y:S01]  /*0370*/  IMAD.SHL.U32 R2, R2, 0x40, RZ ;  /* 0x0000004002027824 */ /* 0x000fe200078e00ff */
[C---:B------:R-:W-:Y:S01]  /*0380*/  LOP3.LUT P4, RZ, R0.reuse, 0x4, RZ, 0xc0, !PT ;  /* 0x0000000400ff7812 */ /* 0x040fe2000788c0ff */
[----:B------:R-:W-:Y:S01]  /*0390*/  IMAD.IADD R7, R7, 0x1, -R3 ;  /* 0x0000000107077824 */ /* 0x000fe200078e0a03 */
[----:B------:R-:W-:Y:S01]  /*03a0*/  LOP3.LUT P3, RZ, R0, 0x2, RZ, 0xc0, !PT ;  /* 0x0000000200ff7812 */ /* 0x000fe2000786c0ff */
[----:B------:R-:W-:Y:S01]  /*03b0*/  IMAD.IADD R3, R16, 0x1, -R4 ;  /* 0x0000000110037824 */ /* 0x000fe200078e0a04 */
[----:B------:R-:W-:Y:S01]  /*03c0*/  LOP3.LUT R2, R2, 0x1c0, RZ, 0xc0, !PT ;  /* 0x000001c002027812 */ /* 0x000fe200078ec0ff */
[----:B------:R-:W-:Y:S01]  /*03d0*/  IMAD.SHL.U32 R232, R0, 0x8, RZ ;  /* 0x0000000800e87824 */ /* 0x000fe200078e00ff */
[----:B------:R-:W-:Y:S01]  /*03e0*/  LEA.HI R8, R14, R16, RZ, 0x7 ;  /* 0x000000100e087211 */ /* 0x000fe200078f38ff */
[----:B------:R-:W-:Y:S01]  /*03f0*/  IMAD.SHL.U32 R0, R0, 0x40, RZ ;  /* 0x0000004000007824 */ /* 0x000fe200078e00ff */
[----:B------:R-:W-:Y:S01]  /*0400*/  SHF.R.S32.HI R5, RZ, 0x1f, R3 ;  /* 0x0000001fff057819 */ /* 0x000fe20000011403 */
[----:B------:R-:W-:Y:S01]  /*0410*/  VIADD R240, R232, 0x40 ;  /* 0x00000040e8f07836 */ /* 0x000fe20000000000 */
[----:B------:R-:W-:Y:S01]  /*0420*/  LOP3.LUT R4, R2, 0x38, R232, 0xf8, !PT ;  /* 0x0000003802047812 */ /* 0x000fe200078ef8e8 */
[C---:B------:R-:W-:Y:S01]  /*0430*/  VIADD R239, R232.reuse, 0x80 ;  /* 0x00000080e8ef7836 */ /* 0x040fe20000000000 */
[----:B------:R-:W-:Y:S01]  /*0440*/  SHF.R.U32.HI R2, RZ, 0x3, R2 ;  /* 0x00000003ff027819 */ /* 0x000fe20000011602 */
[----:B------:R-:W-:Y:S01]  /*0450*/  VIADD R241, R232, 0xc0 ;  /* 0x000000c0e8f17836 */ /* 0x000fe20000000000 */
[----:B------:R-:W-:-:S02]  /*0460*/  LEA.HI R13, R5, R3, RZ, 0x3 ;  /* 0x00000003050d7211 */ /* 0x000fc400078f18ff */
[----:B------:R-:W-:Y:S02]  /*0470*/  LOP3.LUT R0, R0, 0x1c0, RZ, 0xc0, !PT ;  /* 0x000001c000007812 */ /* 0x000fe400078ec0ff */
[----:B------:R-:W-:Y:S01]  /*0480*/  LOP3.LUT R11, R4, R2, RZ, 0x3c, !PT ;  /* 0x00000002040b7212 */ /* 0x000fe200078e3cff */
[----:B------:R-:W-:Y:S01]  /*0490*/  IMAD.SHL.U32 R2, R216, 0x10, RZ ;  /* 0x00000010d8027824 */ /* 0x000fe200078e00ff */
[----:B------:R-:W-:Y:S02]  /*04a0*/  LOP3.LUT R5, R13, 0xfffffff8, RZ, 0xc0, !PT ;  /* 0xfffffff80d057812 */ /* 0x000fe400078ec0ff */
[----:B------:R-:W-:Y:S02]  /*04b0*/  SHF.R.S32.HI R8, RZ, 0x7, R8 ;  /* 0x00000007ff087819 */ /* 0x000fe40000011408 */
[----:B------:R-:W-:Y:S01]  /*04c0*/  LOP3.LUT R4, R0, 0x8, R17, 0xf8, !PT ;  /* 0x0000000800047812 */ /* 0x000fe200078ef811 */
[----:B------:R-:W-:Y:S01]  /*04d0*/  IMAD.IADD R9, R3, 0x1, -R5 ;  /* 0x0000000103097824 */ /* 0x000fe200078e0a05 */
[----:B------:R-:W-:-:S02]  /*04e0*/  SHF.R.U32.HI R211, RZ, 0x3, R0 ;  /* 0x00000003ffd37819 */ /* 0x000fc40000011600 */
[----:B------:R-:W-:Y:S01]  /*04f0*/  LOP3.LUT R6, R0, 0x10, R2, 0xf8, !PT ;  /* 0x0000001000067812 */ /* 0x000fe200078ef802 */
[----:B------:R-:W-:Y:S01]  /*0500*/  IMAD R0, R8, 0x800, R10 ;  /* 0x0000080008007824 */ /* 0x000fe200078e020a */
[----:B------:R-:W-:Y:S02]  /*0510*/  LOP3.LUT R2, R7, 0x1, RZ, 0xc0, !PT ;  /* 0x0000000107027812 */ /* 0x000fe400078ec0ff */
[----:B------:R-:W-:Y:S02]  /*0520*/  LOP3.LUT R3, R4, R211, RZ, 0x3c, !PT ;  /* 0x000000d304037212 */ /* 0x000fe400078e3cff */
[----:B------:R-:W-:Y:S02]  /*0530*/  LEA.HI R4, R14, R16, RZ, 0x6 ;  /* 0x000000100e047211 */ /* 0x000fe400078f30ff */
[----:B------:R-:W-:Y:S01]  /*0540*/  ISETP.NE.U32.AND P0, PT, R2, 0x1, PT ;  /* 0x000000010200780c */ /* 0x000fe20003f05070 */
[----:B------:R-:W-:Y:S01]  /*0550*/  IMAD.IADD R3, R0, 0x1, R3 ;  /* 0x0000000100037824 */ /* 0x000fe200078e0203 */
[----:B------:R-:W-:-:S02]  /*0560*/  LOP3.LUT R2, R15, 0xffffffe0, RZ, 0xc0, !PT ;  /* 0xffffffe00f027812 */ /* 0x000fc400078ec0ff */
[----:B------:R-:W-:Y:S01]  /*0570*/  SHF.R.S32.HI R0, RZ, 0x6, R4 ;  /* 0x00000006ff007819 */ /* 0x000fe20000011404 */
[----:B------:R-:W-:Y:S01]  /*0580*/  IMAD.SHL.U32 R3, R3, 0x2, RZ ;  /* 0x0000000203037824 */ /* 0x000fe200078e00ff */
[----:B------:R-:W-:Y:S01]  /*0590*/  LOP3.LUT R4, R18, 0x7ffffffc, RZ, 0xc0, !PT ;  /* 0x7ffffffc12047812 */ /* 0x000fe200078ec0ff */
[----:B------:R-:W-:Y:S01]  /*05a0*/  IMAD.IADD R252, R16, 0x1, -R2 ;  /* 0x0000000110fc7824 */ /* 0x000fe200078e0a02 */
[----:B------:R-:W-:Y:S01]  /*05b0*/  LOP3.LUT R14, R6, 0x8, R17, 0xf8, !PT ;  /* 0x00000008060e7812 */ /* 0x000fe200078ef811 */
[C---:B------:R-:W-:Y:S01]  /*05c0*/  IMAD R11, R0.reuse, 0x200, R11 ;  /* 0x00000200000b7824 */ /* 0x040fe200078e020b */
        /* <DEDUP_REMOVED lines=10> */
[----:B------:R-:W-:Y:S01]  /*0670*/  LOP3.LUT R211, R10, R14, R211, 0xf6, !PT ;  /* 0x0000000e0ad37212 */ /* 0x000fe200078ef6d3 */
[----:B------:R-:W-:Y:S01]  /*0680*/  IMAD.SHL.U32 R5, R4, 0x2, RZ ;  /* 0x0000000204057824 */ /* 0x000fe200078e00ff */
[----:B------:R-:W-:-:S02]  /*0690*/  SHF.R.U32.HI R4, RZ, 0x3, R0 ;  /* 0x00000003ff047819 */ /* 0x000fc40000011600 */
[----:B------:R-:W-:Y:S02]  /*06a0*/  LOP3.LUT R248, R6, 0x6, R248, 0xf8, !PT ;  /* 0x0000000606f87812 */ /* 0x000fe400078ef8f8 */
[----:B------:R-:W-:Y:S02]  /*06b0*/  LOP3.LUT R6, R0, 0x20, R6, 0xf8, !PT ;  /* 0x0000002000067812 */ /* 0x000fe400078ef806 */
[----:B------:R-:W-:Y:S02]  /*06c0*/  LOP3.LUT R7, R2, 0x20, R7, 0xf8, !PT ;  /* 0x0000002002077812 */ /* 0x000fe400078ef807 */
[----:B------:R-:W-:Y:S01]  /*06d0*/  LOP3.LUT R2, R4, R0, R2, 0x1e, !PT ;  /* 0x0000000004027212 */ /* 0x000fe200078e1e02 */
[--C-:B------:R-:W-:Y:S01]  /*06e0*/  IMAD R0, R210, 0x400, R5.reuse ;  /* 0x00000400d2007824 */ /* 0x100fe200078e0205 */
[----:B------:R-:W-:Y:S01]  /*06f0*/  LOP3.LUT R4, R6, R4, RZ, 0x3c, !PT ;  /* 0x0000000406047212 */ /* 0x000fe200078e3cff */
[----:B------:R-:W-:Y:S01]  /*0700*/  IMAD R5, R216, 0x400, R5 ;  /* 0x00000400d8057824 */ /* 0x000fe200078e0205 */
[C---:B------:R-:W-:Y:S01]  /*0710*/  SEL R208, R214.reuse, 0xffffffc0, !P4 ;  /* 0xffffffc0d6d07807 */ /* 0x040fe20006000000 */
[----:B------:R-:W-:Y:S01]  /*0720*/  IMAD.SHL.U32 R6, R13, 0x40, RZ ;  /* 0x000000400d067824 */ /* 0x000fe200078e00ff */
[----:B------:R-:W-:Y:S01]  /*0730*/  SEL R214, R214, 0xffffffc0, !P6 ;  /* 0xffffffc0d6d67807 */ /* 0x000fe20007000000 */
[----:B------:R-:W-:Y:S01]  /*0740*/  IMAD.IADD R234, R0, 0x1, R4 ;  /* 0x0000000100ea7824 */ /* 0x000fe200078e0204 */
[----:B------:R-:W-:Y:S01]  /*0750*/  SHF.R.S32.HI R4, RZ, 0x1f, R252 ;  /* 0x0000001fff047819 */ /* 0x000fe200000114fc */
[----:B------:R-:W-:Y:S01]  /*0760*/  IMAD.SHL.U32 R0, R9, 0x40, RZ ;  /* 0x0000004009007824 */ /* 0x000fe200078e00ff */
[----:B------:R-:W-:Y:S01]  /*0770*/  SEL R235, R235, 0x10, !P0 ;  /* 0x00000010ebeb7807 */ /* 0x000fe20004000000 */
[----:B------:R-:W-:Y:S01]  /*0780*/  IMAD.IADD R245, R5, 0x1, R2 ;  /* 0x0000000105f57824 */ /* 0x000fe200078e0202 */
[----:B------:R-:W-:Y:S01]  /*0790*/  LEA.HI R4, R4, R252, RZ, 0x2 ;  /* 0x000000fc04047211 */ /* 0x000fe200078f10ff */
[----:B------:R-:W-:Y:S01]  /*07a0*/  IMAD.SHL.U32 R5, R12, 0x8, RZ ;  /* 0x000000080c057824 */ /* 0x000fe200078e00ff */
[----:B------:R-:W-:-:S02]  /*07b0*/  LOP3.LUT R0, R0, 0x1c0, RZ, 0xc0, !PT ;  /* 0x000001c000007812 */ /* 0x000fc400078ec0ff */
[----:B------:R-:W-:Y:S02]  /*07c0*/  SHF.R.S32.HI R4, RZ, 0x2, R4 ;  /* 0x00000002ff047819 */ /* 0x000fe40000011404 */
[----:B------:R-:W-:Y:S02]  /*07d0*/  SHF.R.U32.HI R2, RZ, 0x3, R0 ;  /* 0x00000003ff027819 */ /* 0x000fe40000011600 */
[----:B------:R-:W-:Y:S01]  /*07e0*/  LOP3.LUT R5, R0, 0x8, R5, 0xf8, !PT ;  /* 0x0000000800057812 */ /* 0x000fe200078ef805 */
[----:B------:R-:W-:Y:S01]  /*07f0*/  IMAD R250, R210, 0x10, R4 ;  /* 0x00000010d2fa7824 */ /* 0x000fe200078e0204 */
[----:B------:R-:W-:Y:S02]  /*0800*/  LOP3.LUT R7, R2, R7, R0, 0x1e, !PT ;  /* 0x0000000702077212 */ /* 0x000fe400078e1e00 */
[----:B------:R-:W-:Y:S01]  /*0810*/  LOP3.LUT R0, R6, 0xfffffe00, RZ, 0xc0, !PT ;  /* 0xfffffe0006007812 */ /* 0x000fe200078ec0ff */
[----:B------:R-:W-:Y:S01]  /*0820*/  IMAD.U32 R6, RZ, RZ, UR7 ;  /* 0x00000007ff067e24 */ /* 0x000fe2000f8e00ff */
[----:B------:R-:W-:Y:S01]  /*0830*/  USHF.R.S32.HI UR7, URZ, 0x1f, UR56 ;  /* 0x0000001f3f077899 */ /* 0x000fe20008011438 */
[----:B------:R-:W-:-:S02]  /*0840*/  LOP3.LUT R2, R5, R2, RZ, 0x3c, !PT ;  /* 0x0000000205027212 */ /* 0x000fc400078e3cff */
[--C-:B------:R-:W-:Y:S01]  /*0850*/  IMAD R210, R210, 0x400, R0.reuse ;  /* 0x00000400d2d27824 */ /* 0x100fe200078e0200 */
[----:B------:R-:W-:Y:S01]  /*0860*/  LEA R234, R234, UR5, 0x1 ;  /* 0x00000005eaea7c11 */ /* 0x000fe2000f8e08ff */
[----:B------:R-:W-:Y:S01]  /*0870*/  IMAD R216, R216, 0x400, R0 ;  /* 0x00000400d8d87824 */ /* 0x000fe200078e0200 */
[----:B------:R-:W-:Y:S01]  /*0880*/  LEA R211, R211, UR5, 0x1 ;  /* 0x00000005d3d37c11 */ /* 0x000fe2000f8e08ff */
[----:B------:R-:W-:Y:S01]  /*0890*/  IMAD.U32 R4, RZ, RZ, UR7 ;  /* 0x00000007ff047e24 */ /* 0x000fe2000f8e00ff */
[----:B------:R-:W-:Y:S01]  /*08a0*/  USHF.R.S32.HI UR7, URZ, 0x1f, UR48 ;  /* 0x0000001f3f077899 */ /* 0x000fe20008011430 */
[----:B------:R-:W-:Y:S01]  /*08b0*/  IMAD.IADD R210, R210, 0x1, R2 ;  /* 0x00000001d2d27824 */ /* 0x000fe200078e0202 */
[----:B------:R-:W-:Y:S01]  /*08c0*/  LOP3.LUT R0, R7, R0, RZ, 0xfc, !PT ;  /* 0x0000000007007212 */ /* 0x000fe200078efcff */
[----:B------:R-:W-:Y:S01]  /*08d0*/  IMAD.IADD R216, R2, 0x1, R216 ;  /* 0x0000000102d87824 */ /* 0x000fe200078e02d8 */
[----:B------:R-:W-:Y:S01]  /*08e0*/  LEA R220, R11, UR5, 0x1 ;  /* 0x000000050bdc7c11 */ /* 0x000fe2000f8e08ff */
[----:B------:R-:W-:Y:S01]  /*08f0*/  VIADD R231, R234, 0x20 ;  /* 0x00000020eae77836 */ /* 0x000fe20000000000 */
[----:B------:R-:W-:Y:S01]  /*0900*/  LEA R210, R210, UR5, 0x1 ;  /* 0x00000005d2d27c11 */ /* 0x000fe2000f8e08ff */
[----:B------:R-:W-:Y:S01]  /*0910*/  IMAD.U32 R2, RZ, RZ, UR7 ;  /* 0x00000007ff027e24 */ /* 0x000fe2000f8e00ff */
[----:B------:R-:W-:Y:S01]  /*0920*/  UIADD3 UR7, UR5, 0x10000, URZ ;  /* 0x0001000005077890 */ /* 0x000fe2000fffe03f */
[----:B------:R-:W-:Y:S01]  /*0930*/  IMAD.U32 R2, RZ, RZ, UR6 ;  /* 0x00000006ff027e24 */ /* 0x000fe2000f8e00ff */
[----:B------:R-:W-:Y:S01]  /*0940*/  UIADD3 UR6, UR5, 0x20000, URZ ;  /* 0x0002000005067890 */ /* 0x000fe2000fffe03f */
[----:B------:R-:W-:Y:S01]  /*0950*/  SEL R2, R218, 0xffffffe0, !P3 ;  /* 0xffffffe0da027807 */ /* 0x000fe20005800000 */
[----:B------:R-:W-:Y:S01]  /*0960*/  @P1 VIADD R231, R234, 0xffffffe0 ;  /* 0xffffffe0eae71836 */ /* 0x000fe20000000000 */
[----:B------:R-:W-:Y:S01]  /*0970*/  SEL R218, R218, 0xffffffe0, !P5 ;  /* 0xffffffe0dada7807 */ /* 0x000fe20006800000 */
[----:B------:R-:W-:Y:S01]  /*0980*/  VIADD R209, R3, UR7 ;  /* 0x0000000703d17c36 */ /* 0x000fe20008000000 */
[----:B------:R-:W-:Y:S01]  /*0990*/  LEA R245, R245, UR7, 0x1 ;  /* 0x00000007f5f57c11 */ /* 0x000fe2000f8e08ff */
[----:B------:R-:W-:Y:S01]  /*09a0*/  IMAD.IADD R213, R208, 0x1, R211 ;  /* 0x00000001d0d57824 */ /* 0x000fe200078e02d3 */
[----:B------:R-:W-:Y:S01]  /*09b0*/  LEA R216, R216, UR6, 0x1 ;  /* 0x00000006d8d87c11 */ /* 0x000fe2000f8e08ff */
[C---:B------:R-:W-:Y:S01]  /*09c0*/  IMAD.IADD R2, R209.reuse, 0x1, R2 ;  /* 0x00000001d1027824 */ /* 0x040fe200078e0202 */
[----:B------:R-:W-:Y:S01]  /*09d0*/  SHF.R.S32.HI R251, RZ, 0x1f, R250 ;  /* 0x0000001ffffb7819 */ /* 0x000fe200000114fa */
        /* <DEDUP_REMOVED lines=12> */
[----:B------:R-:W-:Y:S02]  /*0aa0*/  IMAD.IADD R214, R212, 0x1, R214 ;  /* 0x00000001d4d67824 */ /* 0x000fe400078e02d6 */
[----:B------:R-:W-:-:S07]  /*0ab0*/  IMAD.IADD R218, R218, 0x1, R217 ;  /* 0x00000001dada7824 */ /* 0x000fce00078e02d9 */
.L_x_329:
        /* <DEDUP_REMOVED lines=19> */
[----:B------:R-:W-:Y:S01]  /*0bf0*/  IMAD.U32 R6, RZ, RZ, UR8 ;  /* 0x00000008ff067e24 */ /* 0x000fe2000f8e00ff */
[----:B------:R-:W-:Y:S01]  /*0c00*/  ULDC.U8 UR17, c[0x0][0x3c2] ;  /* 0x0000f08000117ab9 */ /* 0x000fe20000000000 */
[----:B------:R-:W-:Y:S01]  /*0c10*/  ULDC.64 UR12, c[0x0][0x2f8] ;  /* 0x0000be00000c7ab9 */ /* 0x000fe20000000a00 */
[----:B------:R-:W-:Y:S01]  /*0c20*/  @UP4 UIADD3.X UR11, UR5, UR11, URZ, UP1, !UPT ;  /* 0x0000000b050b4290 */ /* 0x000fe20008ffe43f */
[----:B------:R-:W-:Y:S01]  /*0c30*/  PLOP3.LUT P3, PT, PT, PT, UP2, 0x80, 0x0 ;  /* 0x000000000000781c */ /* 0x000fe20003f6f028 */
[----:B------:R-:W-:Y:S01]  /*0c40*/  UISETP.NE.AND UP4, UPT, UR17, URZ, UPT ;  /* 0x0000003f1100728c */ /* 0x000fe2000bf85270 */
[----:B------:R-:W-:Y:S01]  /*0c50*/  IMAD.U32 R7, RZ, RZ, UR9 ;  /* 0x00000009ff077e24 */ /* 0x000fe2000f8e00ff */
[----:B------:R-:W-:Y:S01]  /*0c60*/  UISETP.EQ.U32.AND UP1, UPT, UR12, URZ, UPT ;  /* 0x0000003f0c00728c */ /* 0x000fe2000bf22070 */
[----:B------:R-:W-:Y:S01]  /*0c70*/  IMAD.U32 R4, RZ, RZ, UR10 ;  /* 0x0000000aff047e24 */ /* 0x000fe2000f8e00ff */
        /* <DEDUP_REMOVED lines=45> */
.L_x_285:
        /* <DEDUP_REMOVED lines=30> */
[----:B------:R-:W-:Y:S01]  /*1130*/  ULDC UR58, c[0x0][0x2d4] ;  /* 0x0000b500003a7ab9 */ /* 0x000fe20000000800 */
[----:B------:R-:W-:Y:S01]  /*1140*/  @UP1 UIMAD.WIDE.U32 UR40, UR5, UR12, URZ ;  /* 0x0000000c052812a5 */ /* 0x000fe2000f8e003f */
[----:B------:R-:W1:Y:S01]  /*1150*/  I2F.RP R6, R9 ;  /* 0x0000000900067306 */ /* 0x000e620000209400 */
[----:B------:R-:W-:Y:S01]  /*1160*/  USHF.R.S32.HI UR21, URZ, 0x1f, UR8 ;  /* 0x0000001f3f157899 */ /* 0x000fe20008011408 */
[----:B------:R-:W-:Y:S01]  /*1170*/  ISETP.NE.AND P3, PT, R12, RZ, PT ;  /* 0x000000ff0c00720c */ /* 0x000fe20003f65270 */
[----:B------:R-:W-:Y:S01]  /*1180*/  UISETP.NE.AND UP0, UPT, UR39, -0x1, UPT ;  /* 0xffffffff2700788c */ /* 0x000fe2000bf05270 */
[----:B------:R-:W-:Y:S01]  /*1190*/  ULDC.64 UR28, c[0x0][0x240] ;  /* 0x00009000001c7ab9 */ /* 0x000fe20000000a00 */
[----:B------:R-:W-:Y:S01]  /*11a0*/  USHF.R.S32.HI UR47, URZ, 0x1f, UR58 ;  /* 0x0000001f3f2f7899 */ /* 0x000fe2000801143a */
[----:B------:R-:W-:Y:S01]  /*11b0*/  ULDC UR61, c[0x0][0x2dc] ;  /* 0x0000b700003d7ab9 */ /* 0x000fe20000000800 */
[----:B------:R-:W-:Y:S01]  /*11c0*/  ULDC UR60, c[0x0][0x270] ;  /* 0x00009c00003c7ab9 */ /* 0x000fe20000000800 */
[----:B------:R-:W-:-:S02]  /*11d0*/  @UP1 UIMAD UR43, UR5, UR13, UR41 ;  /* 0x0000000d052b12a4 */ /* 0x000fc4000f8e0229 */
[----:B------:R-:W-:Y:S02]  /*11e0*/  @!UP1 UIMAD.WIDE.U32 UR36, UR48, UR10, URZ ;  /* 0x0000000a302492a5 */ /* 0x000fe4000f8e003f */
[----:B------:R-:W-:Y:S01]  /*11f0*/  USEL UR45, UR15, URZ, UP2 ;  /* 0x0000003f0f2d7287 */ /* 0x000fe20009000000 */
[----:B-1----:R-:W1:Y:S01]  /*1200*/  MUFU.RCP R6, R6 ;  /* 0x0000000600067308 */ /* 0x002e620000001000 */
[----:B------:R-:W-:Y:S01]  /*1210*/  UIMAD.WIDE.U32 UR16, UR5, UR28, URZ ;  /* 0x0000001c051072a5 */ /* 0x000fe2000f8e003f */
[----:B------:R-:W-:Y:S01]  /*1220*/  ULDC.U8 UR15, c[0x0][0x3d8] ;  /* 0x0000f600000f7ab9 */ /* 0x000fe20000000000 */
[----:B------:R-:W-:Y:S02]  /*1230*/  UIMAD.WIDE UR10, UR61, UR60, URZ ;  /* 0x0000003c3d0a72a5 */ /* 0x000fe4000f8e023f */
[----:B------:R-:W-:Y:S02]  /*1240*/  UIMAD.WIDE.U32 UR12, UR48, UR58, URZ ;  /* 0x0000003a300c72a5 */ /* 0x000fe4000f8e003f */
[----:B------:R-:W-:-:S02]  /*1250*/  ULEA.HI UR31, UR21, UR8, URZ, 0x6 ;  /* 0x00000008151f7291 */ /* 0x000fc4000f8f303f */
[----:B------:R-:W-:Y:S02]  /*1260*/  UIMAD UR8, UR47, UR48, URZ ;  /* 0x000000302f0872a4 */ /* 0x000fe4000f8e023f */
[----:B------:R-:W-:Y:S02]  /*1270*/  UISETP.NE.AND UP3, UPT, UR15, URZ, UPT ;  /* 0x0000003f0f00728c */ /* 0x000fe4000bf65270 */
[----:B------:R-:W-:Y:S02]  /*1280*/  USHF.L.U64.HI UR14, UR48, 0x7, UR57 ;  /* 0x00000007300e7899 */ /* 0x000fe40008010239 */
[----:B------:R-:W-:Y:S01]  /*1290*/  USEL UR46, UR24, UR16, !UP1 ;  /* 0x00000010182e7287 */ /* 0x000fe2000c800000 */
[----:B-1----:R-:W-:Y:S01]  /*12a0*/  VIADD R6, R6, 0xffffffe ;  /* 0x0ffffffe06067836 */ /* 0x002fe20000000000 */
[----:B------:R-:W-:Y:S02]  /*12b0*/  UIADD3 UR42, UR25, UR42, URZ ;  /* 0x0000002a192a7290 */ /* 0x000fe4000fffe03f */
[----:B------:R-:W-:Y:S01]  /*12c0*/  UIMAD.WIDE.U32 UR24, UR10, UR12, URZ ;  /* 0x0000000c0a1872a5 */ /* 0x000fe2000f8e003f */
[----:B------:R-:W1:Y:S01]  /*12d0*/  F2I.FTZ.U32.TRUNC.NTZ R7, R6 ;  /* 0x0000000600077305 */ /* 0x000e62000021f000 */
[----:B------:R-:W-:-:S02]  /*12e0*/  UIMAD UR21, UR11, UR12, URZ ;  /* 0x0000000c0b1572a4 */ /* 0x000fc4000f8e023f */
[----:B------:R-:W-:Y:S02]  /*12f0*/  UIMAD UR12, UR57, UR58, UR8 ;  /* 0x0000003a390c72a4 */ /* 0x000fe4000f8e0208 */
[----:B------:R-:W-:Y:S02]  /*1300*/  @UP0 UIADD3 UR19, UR20, UR39, URZ ;  /* 0x0000002714130290 */ /* 0x000fe4000fffe03f */
[----:B------:R-:W-:Y:S02]  /*1310*/  USEL UR44, UR14, URZ, UP2 ;  /* 0x0000003f0e2c7287 */ /* 0x000fe40009000000 */
[----:B------:R-:W-:Y:S01]  /*1320*/  UIADD3 UR12, UR13, UR12, URZ ;  /* 0x0000000c0d0c7290 */ /* 0x000fe2000fffe03f */
[----:B------:R-:W-:Y:S01]  /*1330*/  @UP0 ULDC.64 UR14, c[0x0][0x248] ;  /* 0x00009200000e0ab9 */ /* 0x000fe20000000a00 */
[----:B------:R-:W-:Y:S01]  /*1340*/  ULDC UR49, c[0x0][0x2c4] ;  /* 0x0000b10000317ab9 */ /* 0x000fe20000000800 */
[----:B------:R-:W-:Y:S01]  /*1350*/  UIMAD UR30, UR5, UR29, URZ ;  /* 0x0000001d051e72a4 */ /* 0x000fe2000f8e023f */
[----:B-1----:R-:W-:Y:S01]  /*1360*/  IMAD.MOV R5, RZ, RZ, -R7 ;  /* 0x000000ffff057224 */ /* 0x002fe200078e0a07 */
[----:B------:R-:W-:Y:S01]  /*1370*/  @UP0 UIMAD.WIDE.U32 UR26, UR19, UR14, URZ ;  /* 0x0000000e131a02a5 */ /* 0x000fe2000f8e003f */
[----:B------:R-:W-:Y:S01]  /*1380*/  IMAD.MOV.U32 R6, RZ, RZ, RZ ;  /* 0x000000ffff067224 */ /* 0x000fe200078e00ff */
[----:B------:R-:W-:Y:S01]  /*1390*/  @UP0 UIMAD UR50, UR19, UR15, URZ ;  /* 0x0000000f133202a4 */ /* 0x000fe2000f8e023f */
[----:B------:R-:W-:Y:S01]  /*13a0*/  IMAD R5, R5, R9, RZ ;  /* 0x0000000905057224 */ /* 0x000fe200078e02ff */
[----:B------:R-:W-:-:S02]  /*13b0*/  @UP3 UIMAD UR19, UR48, UR49, URZ ;  /* 0x00000031301332a4 */ /* 0x000fc4000f8e023f */
[----:B------:R-:W-:Y:S01]  /*13c0*/  UIMAD UR21, UR10, UR12, UR21 ;  /* 0x0000000c0a1572a4 */ /* 0x000fe2000f8e0215 */
[----:B------:R-:W-:Y:S01]  /*13d0*/  IMAD.HI.U32 R5, R7, R5, R6 ;  /* 0x0000000507057227 */ /* 0x000fe200078e0006 */
[----:B------:R-:W-:Y:S01]  /*13e0*/  MOV R6, R8 ;  /* 0x0000000800067202 */ /* 0x000fe20000000f00 */
[----:B------:R-:W-:Y:S02]  /*13f0*/  ULOP3.LUT UR12, UR31, 0xffffffc0, URZ, 0xc0, !UPT ;  /* 0xffffffc01f0c7892 */ /* 0x000fe4000f8ec03f */
[----:B------:R-:W-:Y:S02]  /*1400*/  @UP1 UIADD3 UR42, UR17, UR30, URZ ;  /* 0x0000001e112a1290 */ /* 0x000fe4000fffe03f */
[----:B------:R-:W-:Y:S01]  /*1410*/  IMAD.HI.U32 R5, R5, R6, RZ ;  /* 0x0000000605057227 */ /* 0x000fe200078e00ff */
[----:B------:R-:W-:Y:S02]  /*1420*/  UIMAD.WIDE.U32 UR16, UR10, UR5, URZ ;  /* 0x000000050a1072a5 */ /* 0x000fe4000f8e003f */
[----:B------:R-:W-:Y:S01]  /*1430*/  @UP3 USEL UR19, UR19, UR5, !UP1 ;  /* 0x0000000513133287 */ /* 0x000fe2000c800000 */
[----:B------:R-:W-:Y:S01]  /*1440*/  IMAD.MOV R7, RZ, RZ, -R5 ;  /* 0x000000ffff077224 */ /* 0x000fe200078e0a05 */
[----:B------:R-:W-:Y:S01]  /*1450*/  UIADD3 UR12, UR12, -0x40, URZ ;  /* 0xffffffc00c0c7890 */ /* 0x000fe2000fffe03f */
[----:B------:R-:W-:-:S02]  /*1460*/  @UP3 ULDC UR8, c[0x0][0x2e4] ;  /* 0x0000b90000083ab9 */ /* 0x000fc40000000800 */
[C---:B------:R-:W-:Y:S01]  /*1470*/  IMAD R6, R9.reuse, R7, R6 ;  /* 0x0000000709067224 */ /* 0x040fe200078e0206 */
[----:B------:R-:W-:Y:S02]  /*1480*/  @!UP3 UIMAD UR13, UR48, UR60, UR56 ;  /* 0x0000003c300db2a4 */ /* 0x000fe4000f8e0238 */
[----:B------:R-:W-:Y:S02]  /*1490*/  @UP3 UIMAD UR47, UR56, UR8, UR19 ;  /* 0x00000008382f32a4 */ /* 0x000fe4000f8e0213 */
[----:B------:R-:W-:Y:S01]  /*14a0*/  ISETP.GT.U32.AND P1, PT, R9, R6, PT ;  /* 0x000000060900720c */ /* 0x000fe20003f24070 */
[----:B------:R-:W-:Y:S02]  /*14b0*/  USEL UR55, UR24, UR16, !UP1 ;  /* 0x0000001018377287 */ /* 0x000fe4000c800000 */
[----:B------:R-:W-:Y:S02]  /*14c0*/  USHF.R.S32.HI UR24, URZ, 0x1f, UR12 ;  /* 0x0000001f3f187899 */ /* 0x000fe4000801140c */
[----:B------:R-:W-:-:S02]  /*14d0*/  UIADD3 UR8, UP2, UR12, UR45, URZ ;  /* 0x0000002d0c087290 */ /* 0x000fc4000ff5e03f */
[----:B------:R-:W-:Y:S01]  /*14e0*/  @!UP3 UIMAD UR47, UR13, UR49, URZ ;  /* 0x000000310d2fb2a4 */ /* 0x000fe2000f8e023f */
[----:B------:R-:W-:Y:S01]  /*14f0*/  ULDC.U8 UR22, c[0x0][0x480] ;  /* 0x0001200000167ab9 */ /* 0x000fe20000000000 */
[----:B------:R-:W-:Y:S02]  /*1500*/  UIADD3.X UR16, UR24, UR44, URZ, UP2, !UPT ;  /* 0x0000002c18107290 */ /* 0x000fe400097fe43f */
[----:B------:R-:W-:Y:S02]  /*1510*/  UIMAD UR13, UR11, UR8, URZ ;  /* 0x000000080b0d72a4 */ /* 0x000fe4000f8e023f */
[----:B------:R-:W-:Y:S01]  /*1520*/  @!P1 IMAD.IADD R6, R6, 0x1, -R9 ;  /* 0x0000000106069824 */ /* 0x000fe200078e0a09 */
[----:B------:R-:W-:Y:S01]  /*1530*/  @!P1 IADD3 R5, R5, 0x1, RZ ;  /* 0x0000000105059810 */ /* 0x000fe20007ffe0ff */
[----:B------:R-:W-:Y:S01]  /*1540*/  @UP0 UIADD3 UR35, UR20, UR39, URZ ;  /* 0x0000002714230290 */ /* 0x000fe2000fffe03f */
[----:B------:R-:W-:Y:S01]  /*1550*/  PLOP3.LUT P1, PT, PT, PT, UP0, 0x80, 0x0 ;  /* 0x000000000000781c */ /* 0x000fe20003f2f008 */
[----:B------:R-:W-:Y:S01]  /*1560*/  UISETP.NE.AND UP4, UPT, UR22, URZ, UPT ;  /* 0x0000003f1600728c */ /* 0x000fe2000bf85270 */
[----:B------:R-:W-:Y:S01]  /*1570*/  ISETP.GE.U32.AND P0, PT, R6, R9, PT ;  /* 0x000000090600720c */ /* 0x000fe20003f06070 */
[----:B------:R-:W-:Y:S01]  /*1580*/  UIMAD UR19, UR11, UR5, URZ ;  /* 0x000000050b1372a4 */ /* 0x000fe2000f8e023f */
[----:B------:R-:W-:Y:S01]  /*1590*/  LOP3.LUT R6, R12, UR56, RZ, 0x3c, !PT ;  /* 0x000000380c067c12 */ /* 0x000fe2000f8e3cff */
[----:B------:R-:W-:Y:S01]  /*15a0*/  @UP0 ULDC.64 UR22, c[0x0][0x250] ;  /* 0x0000940000160ab9 */ /* 0x000fe20000000a00 */
[----:B------:R-:W-:-:S02]  /*15b0*/  UIMAD.WIDE.U32 UR44, UR10, UR8, URZ ;  /* 0x000000080a2c72a5 */ /* 0x000fc4000f8e003f */
[----:B------:R-:W-:Y:S01]  /*15c0*/  ISETP.GE.AND P2, PT, R6, RZ, PT ;  /* 0x000000ff0600720c */ /* 0x000fe20003f46270 */
[----:B------:R-:W-:Y:S02]  /*15d0*/  UIMAD UR13, UR10, UR16, UR13 ;  /* 0x000000100a0d72a4 */ /* 0x000fe4000f8e020d */
[----:B------:R-:W-:Y:S02]  /*15e0*/  @UP0 UIMAD.WIDE.U32 UR10, UR35, UR22, URZ ;  /* 0x00000016230a02a5 */ /* 0x000fe4000f8e003f */
[----:B------:R-:W-:Y:S02]  /*15f0*/  UIMAD UR52, UR56, UR61, URZ ;  /* 0x0000003d383472a4 */ /* 0x000fe4000f8e023f */
[----:B------:R-:W-:Y:S01]  /*1600*/  @P0 VIADD R5, R5, 0x1 ;  /* 0x0000000105050836 */ /* 0x000fe20000000000 */
[----:B------:R-:W-:Y:S01]  /*1610*/  @UP0 UIMAD UR35, UR35, UR23, URZ ;  /* 0x00000017232302a4 */ /* 0x000fe2000f8e023f */
[----:B------:R-:W-:Y:S01]  /*1620*/  PLOP3.LUT P0, PT, PT, PT, UP3, 0x80, 0x0 ;  /* 0x000000000000781c */ /* 0x000fe20003f0f038 */
[----:B------:R-:W-:Y:S01]  /*1630*/  @!UP1 UIADD3 UR43, UR37, UR33, URZ ;  /* 0x00000021252b9290 */ /* 0x000fe2000fffe03f */
[----:B------:R-:W-:Y:S01]  /*1640*/  IMAD.MOV.U32 R18, RZ, RZ, R5 ;  /* 0x000000ffff127224 */ /* 0x000fe200078e0005 */
[----:B------:R-:W-:-:S02]  /*1650*/  UIADD3 UR51, UR25, UR21, URZ ;  /* 0x0000001519337290 */ /* 0x000fc4000fffe03f */
[----:B------:R-:W-:Y:S02]  /*1660*/  USEL UR54, UR32, URZ, UP4 ;  /* 0x0000003f20367287 */ /* 0x000fe4000a000000 */
[----:B------:R-:W-:Y:S01]  /*1670*/  USHF.R.S32.HI UR49, URZ, 0x6, UR31 ;  /* 0x000000063f317899 */ /* 0x000fe2000801141f */
[----:B------:R-:W-:Y:S01]  /*1680*/  @!P2 IADD3 R18, -R18, RZ, RZ ;  /* 0x000000ff1212a210 */ /* 0x000fe20007ffe1ff */
[----:B------:R-:W-:Y:S01]  /*1690*/  USHF.R.S32.HI UR21, URZ, 0x1f, UR52 ;  /* 0x0000001f3f157899 */ /* 0x000fe20008011434 */
[----:B------:R-:W-:Y:S01]  /*16a0*/  @!P3 LOP3.LUT R18, RZ, R12, RZ, 0x33, !PT ;  /* 0x0000000cff12b212 */ /* 0x000fe200078e33ff */
[----:B------:R-:W-:Y:S02]  /*16b0*/  @UP0 UIADD3 UR35, UR11, UR35, URZ ;  /* 0x000000230b230290 */ /* 0x000fe4000fffe03f */
[----:B------:R-:W-:Y:S02]  /*16c0*/  USEL UR53, UR53, URZ, UP4 ;  /* 0x0000003f35357287 */ /* 0x000fe4000a000000 */
[----:B------:R-:W-:-:S02]  /*16d0*/  @UP1 UIADD3 UR51, UR17, UR19, URZ ;  /* 0x0000001311331290 */ /* 0x000fc4000fffe03f */
        /* <DEDUP_REMOVED lines=17> */
.L_x_287:
        /* <DEDUP_REMOVED lines=13> */
.L_x_288:
        /* <DEDUP_REMOVED lines=11> */
.L_x_289:
[----:B------:R-:W-:-:S04]  /*1970*/  UIMAD UR5, UR48, UR60, UR56 ;  /* 0x0000003c300572a4 */ /* 0x000fc8000f8e0238 */
[----:B------:R-:W-:-:S12]  /*1980*/  UIMAD UR5, UR5, UR58, URZ ;  /* 0x0000003a050572a4 */ /* 0x000fd8000f8e023f */
.L_x_290:
[----:B------:R-:W1:Y:S01]  /*1990*/  LDC.64 R6, c[0x0][0x420] ;  /* 0x00010800ff067b82 */ /* 0x000e620000000a00 */
[----:B------:R-:W-:Y:S01]  /*19a0*/  UIADD3 UR11, -UR9, UR38, UR34 ;  /* 0x00000026090b7290 */ /* 0x000fe2000fffe122 */
[----:B------:R-:W-:Y:S01]  /*19b0*/  LEA.HI R10, R10, R11, RZ, 0x5 ;  /* 0x0000000b0a0a7211 */ /* 0x000fe200078f28ff */
[----:B------:R-:W-:Y:S01]  /*19c0*/  UIMAD UR10, UR61, UR60, URZ ;  /* 0x0000003c3d0a72a4 */ /* 0x000fe2000f8e023f */
[----:B------:R-:W-:Y:S01]  /*19d0*/  IADD3 R16, P2, R4, UR12, RZ ;  /* 0x0000000c04107c10 */ /* 0x000fe2000ff5e0ff */
[----:B------:R-:W-:Y:S01]  /*19e0*/  ULDC UR17, c[0x0][0x398] ;  /* 0x0000e60000117ab9 */ /* 0x000fe20000000800 */
[----:B------:R-:W-:Y:S01]  /*19f0*/  UIADD3 UR45, UR12, UR5, URZ ;  /* 0x000000050c2d7290 */ /* 0x000fe2000fffe03f */
[----:B------:R-:W-:Y:S01]  /*1a00*/  SHF.R.S32.HI R10, RZ, 0x5, R10 ;  /* 0x00000005ff0a7819 */ /* 0x000fe2000001140a */
[----:B------:R-:W-:Y:S01]  /*1a10*/  UIADD3 UR11, UR11, -UR17, URZ ;  /* 0x800000110b0b7290 */ /* 0x000fe2000fffe03f */
[--C-:B------:R-:W-:Y:S01]  /*1a20*/  SHF.R.S32.HI R233, RZ, 0x1f, R232.reuse ;  /* 0x0000001fffe97819 */ /* 0x100fe200000114e8 */
[----:B------:R-:W-:Y:S01]  /*1a30*/  USHF.L.U32 UR5, UR10, 0x6, URZ ;  /* 0x000000060a057899 */ /* 0x000fe2000800063f */
[----:B------:R-:W-:Y:S01]  /*1a40*/  IADD3 R8, P0, R232, UR16, RZ ;  /* 0x00000010e8087c10 */ /* 0x000fe2000ff1e0ff */
[----:B------:R-:W-:Y:S01]  /*1a50*/  USHF.R.S32.HI UR17, URZ, 0x1f, UR11 ;  /* 0x0000001f3f117899 */ /* 0x000fe2000801140b */
[----:B------:R-:W-:Y:S01]  /*1a60*/  IADD3.X R14, R26, UR24, RZ, P2, !PT ;  /* 0x000000181a0e7c10 */ /* 0x000fe200097fe4ff */
[----:B------:R-:W-:Y:S01]  /*1a70*/  UIADD3 UR30, UP2, UP1, UR44, UR5, UR52 ;  /* 0x000000052c1e7290 */ /* 0x000fe2000f95e034 */
[----:B------:R-:W-:Y:S01]  /*1a80*/  IADD3.X R9, R233, UR43, RZ, P0, !PT ;  /* 0x0000002be9097c10 */ /* 0x000fe200087fe4ff */
[----:B------:R-:W-:Y:S01]  /*1a90*/  USHF.R.S32.HI UR5, URZ, 0x1f, UR5 ;  /* 0x0000001f3f057899 */ /* 0x000fe20008011405 */
[----:B------:R-:W-:Y:S01]  /*1aa0*/  IMAD.WIDE.U32 R12, R16, UR28, R232 ;  /* 0x0000001c100c7c25 */ /* 0x000fe2000f8e00e8 */
[----:B------:R-:W-:Y:S01]  /*1ab0*/  ULEA.HI UR17, UR17, UR11, URZ, 0x6 ;  /* 0x0000000b11117291 */ /* 0x000fe2000f8f303f */
[----:B------:R-:W-:Y:S01]  /*1ac0*/  BSSY B1, `(.L_x_286) ;  /* 0x0000893000017945 */ /* 0x000fe20003800000 */
[----:B------:R-:W-:-:S02]  /*1ad0*/  UIADD3.X UR5, UR13, UR5, UR21, UP2, UP1 ;  /* 0x000000050d057290 */ /* 0x000fc400097e2415 */
[----:B------:R-:W-:Y:S01]  /*1ae0*/  USHF.R.S32.HI UR17, URZ, 0x6, UR17 ;  /* 0x000000063f117899 */ /* 0x000fe20008011411 */
[----:B------:R-:W-:Y:S01]  /*1af0*/  IADD3 R12, P2, R12, UR46, RZ ;  /* 0x0000002e0c0c7c10 */ /* 0x000fe2000ff5e0ff */
[C---:B-1----:R-:W-:Y:S01]  /*1b00*/  IMAD R5, R6.reuse, UR24, RZ ;  /* 0x0000001806057c24 */ /* 0x042fe2000f8e02ff */
[----:B------:R-:W-:Y:S01]  /*1b10*/  USHF.R.S32.HI UR50, URZ, 0x1f, UR56 ;  /* 0x0000001f3f327899 */ /* 0x000fe20008011438 */
[----:B------:R-:W-:Y:S01]  /*1b20*/  IMAD.WIDE.U32 R8, R6, UR12, R8 ;  /* 0x0000000c06087c25 */ /* 0x000fe2000f8e0008 */
[----:B------:R-:W-:Y:S01]  /*1b30*/  ULDC.64 UR36, c[0x0][0x428] ;  /* 0x00010a0000247ab9 */ /* 0x000fe20000000a00 */
[----:B------:R-:W-:Y:S02]  /*1b40*/  UIADD3 UR47, UR12, UR47, URZ ;  /* 0x0000002f0c2f7290 */ /* 0x000fe4000fffe03f */
[----:B------:R-:W-:Y:S01]  /*1b50*/  IMAD R11, R7, UR12, R5 ;  /* 0x0000000c070b7c24 */ /* 0x000fe2000f8e0205 */
[----:B------:R-:W-:Y:S01]  /*1b60*/  UIMAD UR19, UR50, UR36, URZ ;  /* 0x00000024321372a4 */ /* 0x000fe2000f8e023f */
[----:B------:R-:W-:Y:S01]  /*1b70*/  IMAD R5, R10, UR10, R252 ;  /* 0x0000000a0a057c24 */ /* 0x000fe2000f8e02fc */
[----:B------:R-:W-:Y:S01]  /*1b80*/  UIADD3 UR10, UP2, UP1, UR54, UR30, UR55 ;  /* 0x0000001e360a7290 */ /* 0x000fe2000f95e037 */
[----:B------:R-:W-:Y:S01]  /*1b90*/  IMAD R10, R14, UR28, RZ ;  /* 0x0000001c0e0a7c24 */ /* 0x000fe2000f8e02ff */
[----:B------:R-:W-:Y:S01]  /*1ba0*/  ULDC.64 UR12, c[0x0][0x400] ;  /* 0x00010000000c7ab9 */ /* 0x000fe20000000a00 */
[----:B------:R-:W-:Y:S01]  /*1bb0*/  IMAD.IADD R9, R9, 0x1, R11 ;  /* 0x0000000109097824 */ /* 0x000fe200078e020b */
[----:B------:R-:W-:Y:S01]  /*1bc0*/  UIADD3.X UR5, UR53, UR5, UR51, UP2, UP1 ;  /* 0x0000000535057290 */ /* 0x000fe200097e2433 */
[----:B------:R-:W-:Y:S01]  /*1bd0*/  IMAD R20, R16, UR29, R10 ;  /* 0x0000001d10147c24 */ /* 0x000fe2000f8e020a */
[----:B------:R-:W-:Y:S01]  /*1be0*/  UISETP.LT.AND UP1, UPT, URZ, UR17, UPT ;  /* 0x000000113f00728c */ /* 0x000fe2000bf21270 */
[----:B------:R-:W-:Y:S01]  /*1bf0*/  IADD3 R10, P0, R5, UR10, RZ ;  /* 0x0000000a050a7c10 */ /* 0x000fe2000ff1e0ff */
[----:B------:R-:W-:Y:S01]  /*1c00*/  IMAD.U32 R15, RZ, RZ, UR36 ;  /* 0x00000024ff0f7e24 */ /* 0x000fe2000f8e00ff */
[----:B------:R-:W-:Y:S01]  /*1c10*/  UIMAD UR19, UR56, UR37, UR19 ;  /* 0x00000025381372a4 */ /* 0x000fe2000f8e0213 */
[----:B------:R-:W-:Y:S01]  /*1c20*/  IADD3.X R13, R13, UR42, R20, P2, !PT ;  /* 0x0000002a0d0d7c10 */ /* 0x000fe200097fe414 */
[----:B------:R-:W-:Y:S01]  /*1c30*/  USEL UR17, URZ, UR17, !UP1 ;  /* 0x000000113f117287 */ /* 0x000fe2000c800000 */
[----:B------:R-:W-:Y:S01]  /*1c40*/  LEA.HI.X.SX32 R5, R5, UR5, 0x1, P0 ;  /* 0x0000000505057c11 */ /* 0x000fe200080f0eff */
[----:B------:R-:W-:Y:S01]  /*1c50*/  IMAD.WIDE.U32 R8, R15, UR56, R8 ;  /* 0x000000380f087c25 */ /* 0x000fe2000f8e0008 */
[----:B------:R-:W-:Y:S01]  /*1c60*/  LEA R204, P0, R10, UR12, 0x2 ;  /* 0x0000000c0acc7c11 */ /* 0x000fe2000f8010ff */
[----:B------:R-:W-:Y:S01]  /*1c70*/  UISETP.GT.AND UP1, UPT, UR49, UR17, UPT ;  /* 0x000000113100728c */ /* 0x000fe2000bf24270 */
[----:B------:R-:W-:-:S02]  /*1c80*/  ULDC.64 UR40, c[0x0][0x258] ;  /* 0x0000960000287ab9 */ /* 0x000fc40000000a00 */
[----:B------:R-:W-:Y:S01]  /*1c90*/  LEA.HI.X R205, R10, UR13, R5, 0x2, P0 ;  /* 0x0000000d0acd7c11 */ /* 0x000fe200080f1405 */
[----:B------:R-:W-:Y:S01]  /*1ca0*/  UIMAD UR21, UR50, UR40, URZ ;  /* 0x00000028321572a4 */ /* 0x000fe2000f8e023f */
[----:B------:R-:W-:Y:S01]  /*1cb0*/  MOV R10, R8 ;  /* 0x00000008000a7202 */ /* 0x000fe20000000f00 */
[----:B------:R-:W-:Y:S01]  /*1cc0*/  VIADD R11, R9, UR19 ;  /* 0x00000013090b7c36 */ /* 0x000fe20008000000 */
[----:B------:R-:W-:Y:S01]  /*1cd0*/  PLOP3.LUT P0, PT, PT, PT, UP1, 0x80, 0x0 ;  /* 0x000000000000781c */ /* 0x000fe20003f0f018 */
[----:B------:R-:W-:Y:S01]  /*1ce0*/  ULDC.64 UR36, c[0x0][0x478] ;  /* 0x00011e0000247ab9 */ /* 0x000fe20000000a00 */
[----:B------:R-:W-:Y:S01]  /*1cf0*/  IMAD.U32 R19, RZ, RZ, UR40 ;  /* 0x00000028ff137e24 */ /* 0x000fe2000f8e00ff */
[----:B------:R-:W-:Y:S01]  /*1d00*/  ULDC.64 UR60, c[0x0][0x2b0] ;  /* 0x0000ac00003c7ab9 */ /* 0x000fe20000000a00 */
[----:B------:R-:W-:Y:S01]  /*1d10*/  IMAD R5, R26, R6, RZ ;  /* 0x000000061a057224 */ /* 0x000fe200078e02ff */
[----:B------:R-:W-:Y:S01]  /*1d20*/  UIMAD UR21, UR56, UR41, UR21 ;  /* 0x00000029381572a4 */ /* 0x000fe2000f8e0215 */
[----:B------:R-:W-:Y:S01]  /*1d30*/  IMAD.WIDE.U32 R12, R19, UR56, R12 ;  /* 0x00000038130c7c25 */ /* 0x000fe2000f8e000c */
[----:B------:R-:W-:-:S02]  /*1d40*/  UIMAD.WIDE UR10, UR45, 0x4, UR36 ;  /* 0x000000042d0a78a5 */ /* 0x000fc4000f8e0224 */
[----:B------:R-:W-:Y:S01]  /*1d50*/  UIMAD.WIDE UR36, UR47, 0x4, UR60 ;  /* 0x000000042f2478a5 */ /* 0x000fe2000f8e023c */
[----:B------:R-:W-:Y:S01]  /*1d60*/  IMAD.WIDE.U32 R10, R4, R6, R10 ;  /* 0x00000006040a7225 */ /* 0x000fe200078e000a */
[----:B------:R-:W-:Y:S01]  /*1d70*/  ULDC.64 UR26, c[0x0][0x210] ;  /* 0x00008400001a7ab9 */ /* 0x000fe20000000a00 */
[----:B------:R-:W-:Y:S01]  /*1d80*/  ULDC.64 UR24, c[0x0][0x3e0] ;  /* 0x0000f80000187ab9 */ /* 0x000fe20000000a00 */
[----:B------:R-:W-:Y:S01]  /*1d90*/  LEA R227, P3, R12, UR26, 0x1 ;  /* 0x0000001a0ce37c11 */ /* 0x000fe2000f8608ff */
[----:B------:R-:W-:Y:S01]  /*1da0*/  IMAD R5, R4, R7, R5 ;  /* 0x0000000704057224 */ /* 0x000fe200078e0205 */
[----:B------:R-:W-:Y:S01]  /*1db0*/  UMOV UR13, UR10 ;  /* 0x0000000a000d7c82 */ /* 0x000fe20008000000 */
[----:B------:R-:W-:Y:S01]  /*1dc0*/  VIADD R21, R13, UR21 ;  /* 0x000000150d157c36 */ /* 0x000fe20008000000 */
[----:B------:R-:W-:Y:S01]  /*1dd0*/  LEA R228, P2, R10, UR24, 0x1 ;  /* 0x000000180ae47c11 */ /* 0x000fe2000f8408ff */
[----:B------:R-:W-:Y:S01]  /*1de0*/  UMOV UR12, UR11 ;  /* 0x0000000b000c7c82 */ /* 0x000fe20008000000 */
[----:B------:R-:W-:Y:S01]  /*1df0*/  IADD3 R17, R11, R5, RZ ;  /* 0x000000050b117210 */ /* 0x000fe20007ffe0ff */
[----:B------:R-:W-:Y:S01]  /*1e00*/  UIADD3 UR8, UR49, -0x1, URZ ;  /* 0xffffffff31087890 */ /* 0x000fe2000fffe03f */
[----:B------:R-:W-:Y:S01]  /*1e10*/  LEA.HI.X R229, R12, UR27, R21, 0x1, P3 ;  /* 0x0000001b0ce57c11 */ /* 0x000fe200098f0c15 */
[----:B------:R-:W-:Y:S01]  /*1e20*/  UMOV UR11, UR36 ;  /* 0x00000024000b7c82 */ /* 0x000fe20008000000 */
[----:B------:R-:W-:Y:S01]  /*1e30*/  UMOV UR10, UR37 ;  /* 0x00000025000a7c82 */ /* 0x000fe20008000000 */
[----:B------:R-:W-:Y:S01]  /*1e40*/  LEA.HI.X R230, R10, UR25, R17, 0x1, P2 ;  /* 0x000000190ae67c11 */ /* 0x000fe200090f0c11 */
[----:B------:R-:W-:Y:S07]  /*1e50*/  @P0 BRA `(.L_x_291) ;  /* 0x0000000800780947 */ /* 0x000fee0003800000 */
        /* <DEDUP_REMOVED lines=19> */
.L_x_292:
        /* <DEDUP_REMOVED lines=20> */
.L_x_293:
        /* <DEDUP_REMOVED lines=38> */
.L_x_295:
[----:B------:R-:W-:Y:S05]  /*2330*/  BSYNC B0 ;  /* 0x0000000000007941 */ /* 0x000fea0003800000 */
.L_x_294:
        /* <DEDUP_REMOVED lines=21> */
.L_x_297:
[----:B------:R-:W-:Y:S05]  /*2490*/  BSYNC B0 ;  /* 0x0000000000007941 */ /* 0x000fea0003800000 */
.L_x_296:
        /* <DEDUP_REMOVED lines=22> */
[C---:B------:R-:W-:Y:S01]  /*2600*/  IMAD.WIDE.U32 R10, R4.reuse, UR10, R6 ;  /* 0x0000000a040a7c25 */ /* 0x040fe2000f8e0006 */
        /* <DEDUP_REMOVED lines=11> */
.L_x_299:
[----:B------:R-:W-:Y:S05]  /*26c0*/  BSYNC B0 ;  /* 0x0000000000007941 */ /* 0x000fea0003800000 */
.L_x_298:
        /* <DEDUP_REMOVED lines=23> */
.L_x_291:
        /* <DEDUP_REMOVED lines=53> */
.L_x_302:
[----:B------:R-:W-:Y:S05]  /*2b90*/  BSYNC B0 ;  /* 0x0000000000007941 */ /* 0x000fea0003800000 */
.L_x_301:
        /* <DEDUP_REMOVED lines=16> */
[C---:B------:R-:W-:Y:S01]  /*2ca0*/  @!P4 LEA R10, P1, R6.reuse, R228, 0x6 ;  /* 0x000000e4060ac211 */ /* 0x040fe200078230ff */
[----:B------:R2:W-:Y:S01]  /*2cb0*/  @P4 STS.128 [R220+0x9000], RZ ;  /* 0x009000ffdc004388 */ /* 0x0005e20000000c00 */
[----:B------:R-:W-:Y:S02]  /*2cc0*/  @!P3 LEA.HI.X R9, R5, UR25, R14, 0x1, P0 ;  /* 0x000000190509bc11 */ /* 0x000fe400080f0c0e */
        /* <DEDUP_REMOVED lines=26> */
.L_x_304:
[----:B------:R-:W-:Y:S05]  /*2e70*/  BSYNC B0 ;  /* 0x0000000000007941 */ /* 0x000fea0003800000 */
.L_x_303:
        /* <DEDUP_REMOVED lines=44> */
.L_x_306:
[----:B------:R-:W-:Y:S05]  /*3140*/  BSYNC B0 ;  /* 0x0000000000007941 */ /* 0x000fea0003800000 */
.L_x_305:
        /* <DEDUP_REMOVED lines=19> */
[----:B------:R-:W-:Y:S02]  /*3280*/  @!P3 LEA R10, P5, R5, UR26, 0x1 ;  /* 0x0000001a050abc11 */ /* 0x000fe4000f8a08ff */
        /* <DEDUP_REMOVED lines=27> */
.L_x_308:
[----:B------:R-:W-:Y:S05]  /*3440*/  BSYNC B0 ;  /* 0x0000000000007941 */ /* 0x000fea0003800000 */
.L_x_307:
[----:B------:R-:W-:Y:S01]  /*3450*/  UIADD3 UR16, -UR34, UR9, URZ ;  /* 0x0000000922107290 */ /* 0x000fe2000fffe13f */
[----:B--23--:R-:W-:Y:S01]  /*3460*/  IMAD.WIDE.U32 R6, R23, UR34, R232 ;  /* 0x0000002217067c25 */ /* 0x00cfe2000f8e00e8 */
[----:B------:R-:W-:Y:S01]  /*3470*/  UIMAD UR19, UR30, UR14, URZ ;  /* 0x0000000e1e1372a4 */ /* 0x000fe2000f8e023f */
[----:B------:R-:W-:Y:S01]  /*3480*/  BSSY B0, `(.L_x_309) ;  /* 0x0000042000007945 */ /* 0x000fe20003800000 */
[----:B------:R-:W-:Y:S01]  /*3490*/  ULDC.64 UR24, c[0x0][0x260] ;  /* 0x0000980000187ab9 */ /* 0x000fe20000000a00 */
[----:B------:R-:W-:Y:S01]  /*34a0*/  ISETP.GE.AND P6, PT, R250, UR5, PT ;  /* 0x00000005fa007c0c */ /* 0x000fe2000bfc6270 */
[----:B------:R-:W-:Y:S01]  /*34b0*/  UIMAD UR19, UR34, UR15, UR19 ;  /* 0x0000000f221372a4 */ /* 0x000fe2000f8e0213 */
[----:B------:R-:W-:Y:S02]  /*34c0*/  ISETP.GE.AND P4, PT, R4, UR16, PT ;  /* 0x0000001004007c0c */ /* 0x000fe4000bf86270 */
[----:B------:R-:W-:Y:S02]  /*34d0*/  IADD3 R10, P0, R6, UR31, RZ ;  /* 0x0000001f060a7c10 */ /* 0x000fe4000ff1e0ff */
[----:B------:R-:W-:Y:S01]  /*34e0*/  IADD3 R6, R250, 0x8, RZ ;  /* 0x00000008fa067810 */ /* 0x000fe20007ffe0ff */
[----:B------:R-:W-:-:S03]  /*34f0*/  IMAD.U32 R5, RZ, RZ, UR19 ;  /* 0x00000013ff057e24 */ /* 0x000fc6000f8e00ff */
[----:B------:R-:W-:Y:S02]  /*3500*/  ISETP.GE.AND P5, PT, R6, UR5, PT ;  /* 0x0000000506007c0c */ /* 0x000fe4000bfa6270 */
[----:B------:R-:W-:Y:S01]  /*3510*/  IADD3.X R11, R7, UR33, R5, P0, !PT ;  /* 0x00000021070b7c10 */ /* 0x000fe200087fe405 */
[----:B------:R-:W-:Y:S02]  /*3520*/  IMAD R5, R25, UR24, RZ ;  /* 0x0000001819057c24 */ /* 0x000fe4000f8e02ff */
[----:B------:R2:W-:Y:S02]  /*3530*/  @P4 STS.128 [R220+0x10000], RZ ;  /* 0x010000ffdc004388 */ /* 0x0005e40000000c00 */
[C---:B------:R-:W-:Y:S02]  /*3540*/  IMAD R16, R18.reuse, UR25, R5 ;  /* 0x0000001912107c24 */ /* 0x040fe4000f8e0205 */
[----:B------:R2:W-:Y:S01]  /*3550*/  @P4 STS.128 [R220+0x12000], RZ ;  /* 0x012000ffdc004388 */ /* 0x0005e20000000c00 */
[----:B------:R-:W-:-:S03]  /*3560*/  IMAD.WIDE.U32 R10, R18, UR24, R10 ;  /* 0x00000018120a7c25 */ /* 0x000fc6000f8e000a */
[----:B------:R2:W-:Y:S01]  /*3570*/  @P4 STS.128 [R220+0x14000], RZ ;  /* 0x014000ffdc004388 */ /* 0x0005e20000000c00 */
[----:B------:R-:W-:-:S03]  /*3580*/  IMAD.IADD R17, R11, 0x1, R16 ;  /* 0x000000010b117824 */ /* 0x000fc600078e0210 */
        /* <DEDUP_REMOVED lines=49> */
.L_x_310:
[----:B------:R-:W-:Y:S05]  /*38a0*/  BSYNC B0 ;  /* 0x0000000000007941 */ /* 0x000fea0003800000 */
.L_x_309:
        /* <DEDUP_REMOVED lines=59> */
.L_x_312:
[----:B------:R-:W-:Y:S05]  /*3c60*/  BSYNC B0 ;  /* 0x0000000000007941 */ /* 0x000fea0003800000 */
.L_x_311:
[----:B------:R-:W-:Y:S01]  /*3c70*/  UIMAD UR5, UR30, UR22, URZ ;  /* 0x000000161e0572a4 */ /* 0x000fe2000f8e023f */
[----:B-1-3--:R-:W-:Y:S01]  /*3c80*/  IMAD.WIDE.U32 R6, R19, UR34, R232 ;  /* 0x0000002213067c25 */ /* 0x00afe2000f8e00e8 */
[----:B------:R1:W-:Y:S01]  /*3c90*/  @P4 STS.128 [R220+0x18000], RZ ;  /* 0x018000ffdc004388 */ /* 0x0003e20000000c00 */
[----:B------:R-:W-:Y:S01]  /*3ca0*/  ULDC.64 UR14, c[0x0][0x268] ;  /* 0x00009a00000e7ab9 */ /* 0x000fe20000000a00 */
[----:B------:R-:W-:Y:S01]  /*3cb0*/  UIMAD UR5, UR34, UR23, UR5 ;  /* 0x00000017220572a4 */ /* 0x000fe2000f8e0205 */
[----:B------:R-:W-:Y:S01]  /*3cc0*/  IMAD R5, R25, UR14, RZ ;  /* 0x0000000e19057c24 */ /* 0x000fe2000f8e02ff */
[----:B------:R1:W-:Y:S01]  /*3cd0*/  @P4 STS.128 [R220+0x1a000], RZ ;  /* 0x01a000ffdc004388 */ /* 0x0003e20000000c00 */
[----:B------:R-:W-:Y:S01]  /*3ce0*/  IADD3 R10, P0, R6, UR32, RZ ;  /* 0x00000020060a7c10 */ /* 0x000fe2000ff1e0ff */
[----:B------:R-:W-:Y:S01]  /*3cf0*/  BSSY B0, `(.L_x_313) ;  /* 0x0000038000007945 */ /* 0x000fe20003800000 */
[----:B------:R-:W-:Y:S01]  /*3d00*/  IMAD R16, R18, UR15, R5 ;  /* 0x0000000f12107c24 */ /* 0x000fe2000f8e0205 */
[----:B------:R1:W-:Y:S01]  /*3d10*/  @P4 STS.128 [R220+0x1c000], RZ ;  /* 0x01c000ffdc004388 */ /* 0x0003e20000000c00 */
[----:B------:R-:W-:-:S03]  /*3d20*/  MOV R6, UR5 ;  /* 0x0000000500067c02 */ /* 0x000fc60008000f00 */
[----:B------:R1:W-:Y:S01]  /*3d30*/  @P4 STS.128 [R220+0x1e000], RZ ;  /* 0x01e000ffdc004388 */ /* 0x0003e20000000c00 */
[----:B------:R-:W-:-:S03]  /*3d40*/  IADD3.X R11, R7, UR35, R6, P0, !PT ;  /* 0x00000023070b7c10 */ /* 0x000fc600087fe406 */
[----:B------:R-:W-:-:S05]  /*3d50*/  IMAD.WIDE.U32 R10, R18, UR14, R10 ;  /* 0x0000000e120a7c25 */ /* 0x000fca000f8e000a */
[----:B------:R-:W-:Y:S01]  /*3d60*/  IADD3 R17, R11, R16, RZ ;  /* 0x000000100b117210 */ /* 0x000fe20007ffe0ff */
[----:B------:R-:W-:Y:S06]  /*3d70*/  @P4 BRA `(.L_x_314) ;  /* 0x0000000000bc4947 */ /* 0x000fec0003800000 */
        /* <DEDUP_REMOVED lines=47> */
.L_x_314:
[----:B------:R-:W-:Y:S05]  /*4070*/  BSYNC B0 ;  /* 0x0000000000007941 */ /* 0x000fea0003800000 */
.L_x_313:
        /* <DEDUP_REMOVED lines=57> */
.L_x_316:
[----:B------:R-:W-:Y:S05]  /*4410*/  BSYNC B0 ;  /* 0x0000000000007941 */ /* 0x000fea0003800000 */
.L_x_315:
[----:B------:R-:W-:Y:S01]  /*4420*/  ULDC.64 UR22, c[0x0][0x3c8] ;  /* 0x0000f20000167ab9 */ /* 0x000fe20000000a00 */
[----:B------:R-:W-:Y:S01]  /*4430*/  USHF.R.S32.HI UR14, URZ, 0x1f, UR56 ;  /* 0x0000001f3f0e7899 */ /* 0x000fe20008011438 */
[----:B------:R-:W-:Y:S01]  /*4440*/  IMAD.MOV.U32 R237, RZ, RZ, 0x7f800000 ;  /* 0x7f800000ffed7424 */ /* 0x000fe200078e00ff */
[----:B------:R-:W-:Y:S01]  /*4450*/  UISETP.NE.U32.AND UP1, UPT, UR22, URZ, UPT ;  /* 0x0000003f1600728c */ /* 0x000fe2000bf25070 */
[----:B------:R-:W-:Y:S01]  /*4460*/  IMAD.MOV.U32 R238, RZ, RZ, 0x7f800000 ;  /* 0x7f800000ffee7424 */ /* 0x000fe200078e00ff */
[----:B------:R-:W0:Y:S01]  /*4470*/  LDGDEPBAR ;  /* 0x00000000000079af */ /* 0x000e220000000000 */
[----:B------:R-:W2:Y:S01]  /*4480*/  LDC R249, c[0x0][0x270] ;  /* 0x00009c00fff97b82 */ /* 0x000ea20000000800 */
[----:B------:R-:W-:Y:S01]  /*4490*/  UISETP.NE.AND.EX UP1, UPT, UR23, URZ, UPT, UP1 ;  /* 0x0000003f1700728c */ /* 0x000fe2000bf25310 */
[----:B------:R-:W-:-:S05]  /*44a0*/  ULDC UR19, c[0x0][0x2d0] ;  /* 0x0000b40000137ab9 */ /* 0x000fca0000000800 */
[----:B------:R-:W-:-:S05]  /*44b0*/  PLOP3.LUT P0, PT, PT, PT, UP1, 0x80, 0x0 ;  /* 0x000000000000781c */ /* 0x000fca0003f0f018 */
[----:B------:R-:W-:Y:S01]  /*44c0*/  @UP1 ULDC.64 UR24, c[0x0][0x3d0] ;  /* 0x0000f40000181ab9 */ /* 0x000fe20000000a00 */
[----:B------:R-:W-:Y:S01]  /*44d0*/  @UP1 UMOV UR15, UR14 ;  /* 0x0000000e000f1c82 */ /* 0x000fe20008000000 */
[----:B------:R-:W-:Y:S01]  /*44e0*/  @UP1 UIMAD UR5, UR57, UR24, URZ ;  /* 0x00000018390512a4 */ /* 0x000fe2000f8e023f */
[----:B------:R-:W-:Y:S02]  /*44f0*/  @UP1 UMOV UR14, UR56 ;  /* 0x00000038000e1c82 */ /* 0x000fe40008000000 */
[----:B------:R-:W-:Y:S02]  /*4500*/  @UP1 UIMAD.WIDE.U32 UR14, UR48, UR24, UR14 ;  /* 0x00000018300e12a5 */ /* 0x000fe4000f8e000e */
[----:B------:R-:W-:Y:S02]  /*4510*/  @UP1 UIMAD UR5, UR48, UR25, UR5 ;  /* 0x00000019300512a4 */ /* 0x000fe4000f8e0205 */
[----:B------:R-:W-:Y:S02]  /*4520*/  @UP1 ULEA UR22, UP0, UR14, UR22, 0x2 ;  /* 0x000000160e161291 */ /* 0x000fe4000f80103f */
[----:B------:R-:W-:Y:S01]  /*4530*/  @UP1 UIADD3 UR5, UR15, UR5, URZ ;  /* 0x000000050f051290 */ /* 0x000fe2000fffe03f */
[----:B------:R-:W-:Y:S01]  /*4540*/  IMAD.SHL.U32 R243, R250, 0x4, RZ ;  /* 0x00000004faf37824 */ /* 0x000fe200078e00ff */
[----:B------:R-:W-:-:S02]  /*4550*/  UIADD3 UR21, UR38, 0x40, UR34 ;  /* 0x0000004026157890 */ /* 0x000fc4000fffe022 */
[----:B------:R-:W-:Y:S01]  /*4560*/  @UP1 ULEA.HI.X UR23, UR14, UR23, UR5, 0x2, UP0 ;  /* 0x000000170e171291 */ /* 0x000fe200080f1405 */
[----:B-1-3--:R-:W-:Y:S01]  /*4570*/  IMAD.U32 R4, RZ, RZ, UR22 ;  /* 0x00000016ff047e24 */ /* 0x00afe2000f8e00ff */
[----:B------:R-:W-:Y:S01]  /*4580*/  SHF.L.U64.HI R242, R250, 0x2, R251 ;  /* 0x00000002faf27819 */ /* 0x000fe200000102fb */
[----:B------:R-:W-:Y:S01]  /*4590*/  @UP1 ULDC UR5, c[0x0][0x2e8] ;  /* 0x0000ba0000051ab9 */ /* 0x000fe20000000800 */
[----:B------:R-:W-:Y:S02]  /*45a0*/  CS2R R190, SRZ ;  /* 0x0000000000be7805 */ /* 0x000fe4000001ff00 */
[----:B------:R-:W-:Y:S01]  /*45b0*/  CS2R R188, SRZ ;  /* 0x0000000000bc7805 */ /* 0x000fe2000001ff00 */
[----:B------:R-:W-:Y:S01]  /*45c0*/  IMAD.U32 R5, RZ, RZ, UR23 ;  /* 0x00000017ff057e24 */ /* 0x000fe2000f8e00ff */
[----:B------:R-:W-:Y:S02]  /*45d0*/  CS2R R194, SRZ ;  /* 0x0000000000c27805 */ /* 0x000fe4000001ff00 */
[----:B------:R-:W-:-:S02]  /*45e0*/  CS2R R192, SRZ ;  /* 0x0000000000c07805 */ /* 0x000fc4000001ff00 */
[----:B------:R-:W-:Y:S02]  /*45f0*/  CS2R R186, SRZ ;  /* 0x0000000000ba7805 */ /* 0x000fe4000001ff00 */
[----:B------:R-:W-:Y:S01]  /*4600*/  CS2R R184, SRZ ;  /* 0x0000000000b87805 */ /* 0x000fe2000001ff00 */
[----:B------:R1:W3:Y:S01]  /*4610*/  @P0 LDG.E R6, desc[UR6][R4.64] ;  /* 0x0000000604060981 */ /* 0x0002e2000c1e1900 */
        /* <DEDUP_REMOVED lines=23> */
[----:B------:R-:W-:Y:S01]  /*4790*/  CS2R R136, SRZ ;  /* 0x0000000000887805 */ /* 0x000fe2000001ff00 */
[C---:B-1----:R-:W-:Y:S01]  /*47a0*/  IMAD.SHL.U32 R4, R250.reuse, 0x4, RZ ;  /* 0x00000004fa047824 */ /* 0x042fe200078e00ff */
[----:B------:R-:W-:Y:S02]  /*47b0*/  SHF.L.U64.HI R5, R250, 0x2, R251 ;  /* 0x00000002fa057819 */ /* 0x000fe400000102fb */
[----:B------:R-:W-:Y:S02]  /*47c0*/  CS2R R134, SRZ ;  /* 0x0000000000867805 */ /* 0x000fe4000001ff00 */
[----:B------:R-:W-:Y:S02]  /*47d0*/  CS2R R132, SRZ ;  /* 0x0000000000847805 */ /* 0x000fe4000001ff00 */
[----:B------:R-:W-:-:S02]  /*47e0*/  CS2R R78, SRZ ;  /* 0x00000000004e7805 */ /* 0x000fc4000001ff00 */
[----:B------:R-:W-:Y:S02]  /*47f0*/  IADD3 R4, P1, R4, UR11, RZ ;  /* 0x0000000b04047c10 */ /* 0x000fe4000ff3e0ff */
[----:B------:R-:W-:Y:S02]  /*4800*/  CS2R R76, SRZ ;  /* 0x00000000004c7805 */ /* 0x000fe4000001ff00 */
[----:B------:R-:W-:Y:S02]  /*4810*/  CS2R R82, SRZ ;  /* 0x0000000000527805 */ /* 0x000fe4000001ff00 */
[----:B------:R-:W-:Y:S02]  /*4820*/  CS2R R80, SRZ ;  /* 0x0000000000507805 */ /* 0x000fe4000001ff00 */
[----:B------:R-:W-:Y:S02]  /*4830*/  IADD3.X R5, R5, UR10, RZ, P1, !PT ;  /* 0x0000000a05057c10 */ /* 0x000fe40008ffe4ff */
[----:B------:R-:W-:-:S02]  /*4840*/  CS2R R74, SRZ ;  /* 0x00000000004a7805 */ /* 0x000fc4000001ff00 */
[----:B------:R-:W-:Y:S02]  /*4850*/  CS2R R72, SRZ ;  /* 0x0000000000487805 */ /* 0x000fe4000001ff00 */
[----:B------:R-:W-:Y:S02]  /*4860*/  CS2R R70, SRZ ;  /* 0x0000000000467805 */ /* 0x000fe4000001ff00 */
[----:B------:R-:W-:Y:S01]  /*4870*/  CS2R R68, SRZ ;  /* 0x0000000000447805 */ /* 0x000fe2000001ff00 */
[----:B------:R-:W5:Y:S01]  /*4880*/  @!P6 LDG.E R237, desc[UR6][R4.64] ;  /* 0x0000000604ede981 */ /* 0x000f62000c1e1900 */
[----:B------:R-:W-:Y:S02]  /*4890*/  CS2R R62, SRZ ;  /* 0x00000000003e7805 */ /* 0x000fe4000001ff00 */
[----:B------:R-:W-:Y:S02]  /*48a0*/  CS2R R60, SRZ ;  /* 0x00000000003c7805 */ /* 0x000fe4000001ff00 */
[----:B------:R-:W-:Y:S01]  /*48b0*/  CS2R R66, SRZ ;  /* 0x0000000000427805 */ /* 0x000fe2000001ff00 */
[----:B------:R1:W5:Y:S01]  /*48c0*/  @!P5 LDG.E R238, desc[UR6][R4.64+0x20] ;  /* 0x0000200604eed981 */ /* 0x000362000c1e1900 */
        /* <DEDUP_REMOVED lines=21> */
[----:B------:R-:W-:Y:S01]  /*4a20*/  UIADD3 UR21, UR21, -UR9, URZ ;  /* 0x8000000915157290 */ /* 0x000fe2000fffe03f */
[----:B------:R-:W-:Y:S01]  /*4a30*/  ULDC UR22, c[0x0][0x2dc] ;  /* 0x0000b70000167ab9 */ /* 0x000fe20000000800 */
[----:B-1----:R-:W3:Y:S01]  /*4a40*/  @P0 MUFU.RCP R4, UR5 ;  /* 0x0000000500040d08 */ /* 0x002ee20008001000 */
[----:B------:R-:W-:Y:S01]  /*4a50*/  IMAD.U32 R5, RZ, RZ, UR38 ;  /* 0x00000026ff057e24 */ /* 0x000fe2000f8e00ff */
[----:B------:R-:W-:Y:S01]  /*4a60*/  UMOV UR5, URZ ;  /* 0x0000003f00057c82 */ /* 0x000fe20008000000 */
[----:B------:R-:W-:Y:S01]  /*4a70*/  ULDC UR15, c[0x0][0x2ec] ;  /* 0x0000bb00000f7ab9 */ /* 0x000fe20000000800 */
[----:B---3--:R-:W-:Y:S01]  /*4a80*/  @P0 FMUL.FTZ R4, R6, R4 ;  /* 0x0000000406040220 */ /* 0x008fe20000410000 */
[----:B------:R-:W-:-:S04]  /*4a90*/  VIADD R6, R250, 0x1 ;  /* 0x00000001fa067836 */ /* 0x000fc80000000000 */
[----:B------:R-:W-:Y:S01]  /*4aa0*/  @P0 R2UR UR14, R4 ;  /* 0x00000000040e02ca */ /* 0x000fe200000e0000 */
[----:B------:R-:W-:Y:S01]  /*4ab0*/  IMAD.U32 R4, RZ, RZ, UR18 ;  /* 0x00000012ff047e24 */ /* 0x000fe2000f8e00ff */
[----:B------:R-:W-:-:S03]  /*4ac0*/  IADD3 R247, R6, UR9, -R5 ;  /* 0x0000000906f77c10 */ /* 0x000fc6000fffe805 */
[----:B------:R-:W-:-:S04]  /*4ad0*/  IMAD R4, R4, 0x40, R248 ;  /* 0x0000004004047824 */ /* 0x000fc800078e02f8 */
[----:B------:R-:W-:-:S04]  /*4ae0*/  VIADD R4, R4, 0x1 ;  /* 0x0000000104047836 */ /* 0x000fc80000000000 */
[----:B------:R-:W-:Y:S01]  /*4af0*/  @UP1 UMOV UR5, UR14 ;  /* 0x0000000e00051c82 */ /* 0x000fe20008000000 */
[----:B--2---:R-:W-:-:S07]  /*4b00*/  I2FP.F32.S32 R244, R4 ;  /* 0x0000000400f47245 */ /* 0x004fce0000201400 */
.L_x_319:
[----:B------:R-:W0:Y:S01]  /*4b10*/  LDGDEPBAR ;  /* 0x00000000000079af */ /* 0x000e220000000000 */
[----:B------:R-:W-:Y:S01]  /*4b20*/  USHF.L.U32 UR14, UR8, 0x6, URZ ;  /* 0x00000006080e7899 */ /* 0x000fe2000800063f */
[----:B-----5:R-:W-:Y:S01]  /*4b30*/  FSETP.NEU.FTZ.AND P1, PT, R237, -INF , PT ;  /* 0xff800000ed00780b */ /* 0x020fe20003f3d000 */
[----:B------:R-:W-:Y:S01]  /*4b40*/  USHF.L.U32 UR16, UR18, 0x6, URZ ;  /* 0x0000000612107899 */ /* 0x000fe2000800063f */
[----:B------:R-:W-:Y:S01]  /*4b50*/  IMAD.MOV.U32 R112, RZ, RZ, 0x8 ;  /* 0x00000008ff707424 */ /* 0x000fe200078e00ff */
[----:B------:R-:W-:Y:S02]  /*4b60*/  UISETP.GE.AND UP0, UPT, UR14, UR21, UPT ;  /* 0x000000150e00728c */ /* 0x000fe4000bf06270 */
[----:B------:R-:W-:Y:S04]  /*4b70*/  UIADD3 UR16, UR16, 0x40, URZ ;  /* 0x0000004010107890 */ /* 0x000fe8000fffe03f */
[----:B------:R-:W-:Y:S06]  /*4b80*/  UISETP.LT.AND UP0, UPT, UR16, UR9, UP0 ;  /* 0x000000091000728c */ /* 0x000fec0008701270 */
[----:B------:R-:W-:Y:S01]  /*4b90*/  PLOP3.LUT P0, PT, PT, PT, UP0, 0x80, 0x0 ;  /* 0x000000000000781c */ /* 0x000fe20003f0f008 */
[----:B------:R-:W-:Y:S01]  /*4ba0*/  UISETP.GT.AND UP0, UPT, UR8, UR17, UPT ;  /* 0x000000110800728c */ /* 0x000fe2000bf04270 */
[----:B------:R-:W-:Y:S04]  /*4bb0*/  DEPBAR.LE SB0, 0x0 ;  /* 0x000080000000791a */ /* 0x000fe80000000000 */
[----:B------:R-:W-:Y:S06]  /*4bc0*/  BAR.SYNC.DEFER_BLOCKING 0x0 ;  /* 0x0000000000007b1d */ /* 0x000fec0000010000 */
[----:B------:R-:W-:Y:S04]  /*4bd0*/  LDSM.16.M88.4 R16, [R210] ;  /* 0x00000000d210783b */ /* 0x000fe80000000200 */
[----:B-1----:R-:W1:Y:S04]  /*4be0*/  LDSM.16.M88.4 R8, [R3+UR4+0x10000] ;  /* 0x010000040308783b */ /* 0x002e680008000200 */
[----:B------:R-:W2:Y:S04]  /*4bf0*/  LDSM.16.M88.4 R84, [R3+UR4+0x10800] ;  /* 0x010800040354783b */ /* 0x000ea80008000200 */
[----:B------:R-:W-:Y:S04]  /*4c00*/  LDSM.16.M88.4 R88, [R212] ;  /* 0x00000000d458783b */ /* 0x000fe80000000200 */
[----:B------:R-:W3:Y:S04]  /*4c10*/  LDSM.16.M88.4 R92, [R2] ;  /* 0x00000000025c783b */ /* 0x000ee80000000200 */
[----:B------:R-:W4:Y:S04]  /*4c20*/  LDSM.16.M88.4 R96, [R2+0x800] ;  /* 0x000800000260783b */ /* 0x000f280000000200 */
[----:B------:R-:W-:Y:S04]  /*4c30*/  LDSM.16.M88.4 R100, [R215] ;  /* 0x00000000d764783b */ /* 0x000fe80000000200 */
[----:B------:R-:W4:Y:S04]  /*4c40*/  LDSM.16.M88.4 R104, [R209] ;  /* 0x00000000d168783b */ /* 0x000f280000000200 */
        /* <DEDUP_REMOVED lines=8> */
[----:B------:R-:W2:Y:S05]  /*4cd0*/  LDSM.16.M88.4 R92, [R214] ;  /* 0x00000000d65c783b */ /* 0x000eaa0000000200 */
[C---:B----4-:R-:W-:Y:S06]  /*4ce0*/  HMMA.16816.F32 R12, R88.reuse, R96, R12 ;  /* 0x00000060580c723c */ /* 0x050fec000000180c */
[----:B------:R-:W-:Y:S01]  /*4cf0*/  HMMA.16816.F32 R16, R88, R98, R16 ;  /* 0x000000625810723c */ /* 0x000fe20000001810 */
[----:B------:R-:W3:Y:S04]  /*4d00*/  LDSM.16.M88.4 R88, [R208+0x800] ;  /* 0x00080000d058783b */ /* 0x000ee80000000200 */
        /* <DEDUP_REMOVED lines=83> */
[----:B------:R-:W-:Y:S04]  /*5240*/  MOV R88, UR18 ;  /* 0x0000001200587c02 */ /* 0x000fe80008000f00 */
[----:B------:R-:W-:Y:S01]  /*5250*/  LEA R88, R88, R248, 0x6 ;  /* 0x000000f858587211 */ /* 0x000fe200078e30ff */
[C---:B----4-:R-:W-:Y:S05]  /*5260*/  HMMA.16816.F32 R4, R100.reuse, R104, R4 ;  /* 0x000000686404723c */ /* 0x050fea0000001804 */
[C---:B------:R-:W-:Y:S01]  /*5270*/  @!P0 IADD3 R96, R88.reuse, 0x1, RZ ;  /* 0x0000000158608810 */ /* 0x040fe20007ffe0ff */
[C---:B------:R-:W-:Y:S05]  /*5280*/  HMMA.16816.F32 R8, R100.reuse, R106, R8 ;  /* 0x0000006a6408723c */ /* 0x040fea0000001808 */
[----:B------:R-:W-:Y:S01]  /*5290*/  I2FP.F32.S32 R89, R88 ;  /* 0x0000005800597245 */ /* 0x000fe20000201400 */
[C---:B-1----:R-:W-:Y:S05]  /*52a0*/  HMMA.16816.F32 R12, R100.reuse, R84, R12 ;  /* 0x00000054640c723c */ /* 0x042fea000000180c */
[----:B------:R-:W-:Y:S01]  /*52b0*/  @!P0 VIADD R97, R247, UR14 ;  /* 0x0000000ef7618c36 */ /* 0x000fe20008000000 */
[----:B------:R-:W-:Y:S01]  /*52c0*/  HMMA.16816.F32 R16, R100, R86, R16 ;  /* 0x000000566410723c */ /* 0x000fe20000001810 */
[----:B------:R-:W1:Y:S04]  /*52d0*/  LDSM.16.M88.4 R84, [R208+0x6800] ;  /* 0x00680000d054783b */ /* 0x000e680000000200 */
[----:B------:R-:W-:Y:S01]  /*52e0*/  @!P0 VIMNMX R91, R97, UR9, PT ;  /* 0x00000009615b8c48 */ /* 0x000fe2000bfe0100 */
[C---:B--2---:R-:W-:Y:S05]  /*52f0*/  HMMA.16816.F32 R4, R92.reuse, R108, R4 ;  /* 0x0000006c5c04723c */ /* 0x044fea0000001804 */
[----:B------:R-:W-:Y:S01]  /*5300*/  FMUL.FTZ R90, R237, 1.4426950216293334961 ;  /* 0x3fb8aa3bed5a7820 */ /* 0x000fe20000410000 */
[C---:B------:R-:W-:Y:S03]  /*5310*/  HMMA.16816.F32 R8, R92.reuse, R110, R8 ;  /* 0x0000006e5c08723c */ /* 0x040fe60000001808 */
[-C--:B------:R-:W-:Y:S02]  /*5320*/  @!P0 ISETP.GE.AND P2, PT, R88, R91.reuse, PT ;  /* 0x0000005b5800820c */ /* 0x080fe40003f46270 */
[----:B------:R-:W-:Y:S02]  /*5330*/  FSEL R90, R90, RZ, P1 ;  /* 0x000000ff5a5a7208 */ /* 0x000fe40000800000 */
[----:B------:R-:W-:Y:S11]  /*5340*/  @!P0 ISETP.GE.AND P1, PT, R96, R91, PT ;  /* 0x0000005b6000820c */ /* 0x000ff60003f26270 */
[C---:B------:R-:W-:Y:S01]  /*5350*/  FFMA.FTZ R4, R89.reuse, UR5, R4 ;  /* 0x0000000559047c23 */ /* 0x040fe20008010004 */
[C---:B------:R-:W-:Y:S01]  /*5360*/  FFMA.FTZ R5, R244.reuse, UR5, R5 ;  /* 0x00000005f4057c23 */ /* 0x040fe20008010005 */
[----:B------:R-:W-:Y:S01]  /*5370*/  FFMA.FTZ R6, R89, UR5, R6 ;  /* 0x0000000559067c23 */ /* 0x000fe20008010006 */
[----:B------:R-:W-:Y:S01]  /*5380*/  @!P0 VIADDMNMX R89, R97, R112, UR9, PT ;  /* 0x0000000961598e46 */ /* 0x000fe2000b800170 */
[----:B------:R-:W-:Y:S01]  /*5390*/  FFMA.FTZ R7, R244, UR5, R7 ;  /* 0x00000005f4077c23 */ /* 0x000fe20008010007 */
[----:B------:R-:W-:Y:S02]  /*53a0*/  @!P0 FSEL R4, R4, -INF , !P2 ;  /* 0xff80000004048808 */ /* 0x000fe40005000000 */
[----:B------:R-:W-:Y:S02]  /*53b0*/  @!P0 FSEL R5, R5, -INF , !P1 ;  /* 0xff80000005058808 */ /* 0x000fe40004800000 */
[-C--:B------:R-:W-:Y:S01]  /*53c0*/  @!P0 ISETP.GE.AND P3, PT, R88, R89.reuse, PT ;  /* 0x000000595800820c */ /* 0x080fe20003f66270 */
[--C-:B------:R-:W-:Y:S01]  /*53d0*/  FFMA.FTZ R4, R4, UR15, -R90.reuse ;  /* 0x0000000f04047c23 */ /* 0x100fe2000801085a */
[C---:B-1----:R-:W-:Y:S03]  /*53e0*/  HMMA.16816.F32 R12, R92.reuse, R84, R12 ;  /* 0x000000545c0c723c */ /* 0x042fe6000000180c */
[----:B------:R1:W-:Y:S01]  /*53f0*/  MUFU.EX2 R128, R4 ;  /* 0x0000000400807308 */ /* 0x0003e20000000800 */
[----:B------:R-:W-:Y:S01]  /*5400*/  FSETP.NEU.FTZ.AND P1, PT, R238, -INF , PT ;  /* 0xff800000ee00780b */ /* 0x000fe20003f3d000 */
[----:B------:R-:W-:Y:S01]  /*5410*/  FFMA.FTZ R5, R5, UR15, -R90 ;  /* 0x0000000f05057c23 */ /* 0x000fe2000801085a */
[----:B------:R-:W-:Y:S03]  /*5420*/  HMMA.16816.F32 R16, R92, R86, R16 ;  /* 0x000000565c10723c */ /* 0x000fe60000001810 */
[-C--:B------:R-:W-:Y:S02]  /*5430*/  @!P0 ISETP.GE.AND P2, PT, R96, R89.reuse, PT ;  /* 0x000000596000820c */ /* 0x080fe40003f46270 */
[----:B------:R-:W-:Y:S02]  /*5440*/  @!P0 FSEL R6, R6, -INF , !P3 ;  /* 0xff80000006068808 */ /* 0x000fe40005800000 */
[----:B------:R2:W3:Y:S01]  /*5450*/  MUFU.EX2 R127, R5 ;  /* 0x00000005007f7308 */ /* 0x0004e20000000800 */
[----:B------:R-:W-:Y:S03]  /*5460*/  IADD3 R96, R88, 0x8, RZ ;  /* 0x0000000858607810 */ /* 0x000fe60007ffe0ff */
[----:B------:R-:W-:Y:S02]  /*5470*/  @!P0 FSEL R7, R7, -INF , !P2 ;  /* 0xff80000007078808 */ /* 0x000fe40005000000 */
[----:B------:R-:W-:Y:S01]  /*5480*/  @!P0 ISETP.GE.AND P2, PT, R96, R89, PT ;  /* 0x000000596000820c */ /* 0x000fe20003f46270 */
[----:B-1----:R-:W-:Y:S05]  /*5490*/  FMUL.FTZ R4, R238, 1.4426950216293334961 ;  /* 0x3fb8aa3bee047820 */ /* 0x002fea0000410000 */
[----:B------:R-:W-:Y:S02]  /*54a0*/  FSEL R4, R4, RZ, P1 ;  /* 0x000000ff04047208 */ /* 0x000fe40000800000 */
[-C--:B------:R-:W-:Y:S01]  /*54b0*/  @!P0 ISETP.GE.AND P1, PT, R96, R91.reuse, PT ;  /* 0x0000005b6000820c */ /* 0x080fe20003f26270 */
[----:B--2---:R-:W-:Y:S02]  /*54c0*/  VIADD R5, R88, 0x9 ;  /* 0x0000000958057836 */ /* 0x004fe40000000000 */
[--C-:B------:R-:W-:Y:S01]  /*54d0*/  FFMA.FTZ R97, R6, UR15, -R4.reuse ;  /* 0x0000000f06617c23 */ /* 0x100fe20008010804 */
[----:B------:R-:W-:Y:S01]  /*54e0*/  I2FP.F32.S32 R6, R96 ;  /* 0x0000006000067245 */ /* 0x000fe20000201400 */
[----:B------:R-:W-:Y:S02]  /*54f0*/  FFMA.FTZ R7, R7, UR15, -R4 ;  /* 0x0000000f07077c23 */ /* 0x000fe40008010804 */
[----:B------:R1:W-:Y:S02]  /*5500*/  MUFU.EX2 R130, R97 ;  /* 0x0000006100827308 */ /* 0x0003e40000000800 */
[C---:B------:R-:W-:Y:S01]  /*5510*/  FFMA.FTZ R8, R6.reuse, UR5, R8 ;  /* 0x0000000506087c23 */ /* 0x040fe20008010008 */
[----:B------:R-:W-:Y:S01]  /*5520*/  FFMA.FTZ R10, R6, UR5, R10 ;  /* 0x00000005060a7c23 */ /* 0x000fe2000801000a */
[----:B------:R-:W-:Y:S03]  /*5530*/  VIADD R6, R88, 0x11 ;  /* 0x0000001158067836 */ /* 0x000fe60000000000 */
[----:B------:R-:W-:Y:S03]  /*5540*/  @!P0 FSEL R8, R8, -INF , !P1 ;  /* 0xff80000008088808 */ /* 0x000fe60004800000 */
[----:B------:R2:W4:Y:S01]  /*5550*/  MUFU.EX2 R129, R7 ;  /* 0x0000000700817308 */ /* 0x0005220000000800 */
[----:B------:R-:W-:Y:S02]  /*5560*/  @!P0 ISETP.GE.AND P1, PT, R5, R91, PT ;  /* 0x0000005b0500820c */ /* 0x000fe40003f26270 */
[----:B------:R-:W-:Y:S01]  /*5570*/  @!P0 FSEL R10, R10, -INF , !P2 ;  /* 0xff8000000a0a8808 */ /* 0x000fe20005000000 */
[----:B------:R-:W-:Y:S06]  /*5580*/  FFMA.FTZ R8, R8, UR15, -R90 ;  /* 0x0000000f08087c23 */ /* 0x000fec000801085a */
[----:B------:R3:W-:Y:S01]  /*5590*/  MUFU.EX2 R125, R8 ;  /* 0x00000008007d7308 */ /* 0x0007e20000000800 */
[----:B-1----:R-:W-:Y:S01]  /*55a0*/  I2FP.F32.S32 R97, R5 ;  /* 0x0000000500617245 */ /* 0x002fe20000201400 */
[----:B------:R-:W-:Y:S04]  /*55b0*/  FFMA.FTZ R10, R10, UR15, -R4 ;  /* 0x0000000f0a0a7c23 */ /* 0x000fe80008010804 */
[C---:B------:R-:W-:Y:S01]  /*55c0*/  FFMA.FTZ R9, R97.reuse, UR5, R9 ;  /* 0x0000000561097c23 */ /* 0x040fe20008010009 */
[----:B------:R-:W-:Y:S03]  /*55d0*/  FFMA.FTZ R11, R97, UR5, R11 ;  /* 0x00000005610b7c23 */ /* 0x000fe6000801000b */
[----:B------:R-:W-:Y:S01]  /*55e0*/  MUFU.EX2 R126, R10 ;  /* 0x0000000a007e7308 */ /* 0x000fe20000000800 */
[----:B------:R-:W-:Y:S02]  /*55f0*/  @!P0 FSEL R9, R9, -INF , !P1 ;  /* 0xff80000009098808 */ /* 0x000fe40004800000 */
[----:B------:R-:W-:Y:S02]  /*5600*/  @!P0 ISETP.GE.AND P1, PT, R5, R89, PT ;  /* 0x000000590500820c */ /* 0x000fe40003f26270 */
[----:B------:R-:W-:Y:S01]  /*5610*/  IADD3 R5, R88, 0x10, RZ ;  /* 0x0000001058057810 */ /* 0x000fe20007ffe0ff */
[----:B------:R-:W-:Y:S01]  /*5620*/  FFMA.FTZ R9, R9, UR15, -R90 ;  /* 0x0000000f09097c23 */ /* 0x000fe2000801085a */
[----:B------:R-:W-:Y:S02]  /*5630*/  @!P0 FSEL R11, R11, -INF , !P1 ;  /* 0xff8000000b0b8808 */ /* 0x000fe40004800000 */
[----:B--2---:R-:W-:Y:S01]  /*5640*/  I2FP.F32.S32 R7, R5 ;  /* 0x0000000500077245 */ /* 0x004fe20000201400 */
[----:B------:R-:W-:Y:S01]  /*5650*/  MUFU.EX2 R123, R9 ;  /* 0x00000009007b7308 */ /* 0x000fe20000000800 */
[----:B---3--:R-:W-:Y:S01]  /*5660*/  I2FP.F32.S32 R8, R6 ;  /* 0x0000000600087245 */ /* 0x008fe20000201400 */
[----:B------:R-:W-:Y:S01]  /*5670*/  FFMA.FTZ R11, R11, UR15, -R4 ;  /* 0x0000000f0b0b7c23 */ /* 0x000fe20008010804 */
[-C--:B------:R-:W-:Y:S01]  /*5680*/  @!P0 ISETP.GE.AND P1, PT, R5, R91.reuse, PT ;  /* 0x0000005b0500820c */ /* 0x080fe20003f26270 */
[C---:B------:R-:W-:Y:S01]  /*5690*/  FFMA.FTZ R12, R7.reuse, UR5, R12 ;  /* 0x00000005070c7c23 */ /* 0x040fe2000801000c */
[----:B------:R-:W-:Y:S01]  /*56a0*/  FFMA.FTZ R14, R7, UR5, R14 ;  /* 0x00000005070e7c23 */ /* 0x000fe2000801000e */
[C---:B------:R-:W-:Y:S01]  /*56b0*/  FFMA.FTZ R13, R8.reuse, UR5, R13 ;  /* 0x00000005080d7c23 */ /* 0x040fe2000801000d */
[----:B------:R-:W-:Y:S03]  /*56c0*/  FFMA.FTZ R15, R8, UR5, R15 ;  /* 0x00000005080f7c23 */ /* 0x000fe6000801000f */
[----:B------:R-:W1:Y:S01]  /*56d0*/  MUFU.EX2 R124, R11 ;  /* 0x0000000b007c7308 */ /* 0x000e620000000800 */
[----:B------:R-:W-:Y:S02]  /*56e0*/  @!P0 FSEL R12, R12, -INF , !P1 ;  /* 0xff8000000c0c8808 */ /* 0x000fe40004800000 */
[----:B------:R-:W-:Y:S03]  /*56f0*/  @!P0 ISETP.GE.AND P1, PT, R6, R91, PT ;  /* 0x0000005b0600820c */ /* 0x000fe60003f26270 */
[--C-:B------:R-:W-:Y:S01]  /*5700*/  FFMA.FTZ R12, R12, UR15, -R90.reuse ;  /* 0x0000000f0c0c7c23 */ /* 0x100fe2000801085a */
[----:B------:R-:W-:Y:S02]  /*5710*/  @!P0 FSEL R13, R13, -INF , !P1 ;  /* 0xff8000000d0d8808 */ /* 0x000fe40004800000 */
[----:B------:R-:W-:Y:S01]  /*5720*/  @!P0 ISETP.GE.AND P1, PT, R5, R89, PT ;  /* 0x000000590500820c */ /* 0x000fe20003f26270 */
[----:B------:R-:W-:Y:S01]  /*5730*/  MUFU.EX2 R120, R12 ;  /* 0x0000000c00787308 */ /* 0x000fe20000000800 */
[C---:B------:R-:W-:Y:S01]  /*5740*/  IADD3 R5, R88.reuse, 0x18, RZ ;  /* 0x0000001858057810 */ /* 0x040fe20007ffe0ff */
[----:B------:R-:W-:Y:S01]  /*5750*/  VIADD R88, R88, 0x19 ;  /* 0x0000001958587836 */ /* 0x000fe20000000000 */
[----:B------:R-:W-:Y:S01]  /*5760*/  @!P0 FSEL R14, R14, -INF , !P1 ;  /* 0xff8000000e0e8808 */ /* 0x000fe20004800000 */
[----:B------:R-:W-:Y:S01]  /*5770*/  FFMA.FTZ R13, R13, UR15, -R90 ;  /* 0x0000000f0d0d7c23 */ /* 0x000fe2000801085a */
[----:B------:R-:W-:Y:S02]  /*5780*/  I2FP.F32.S32 R7, R5 ;  /* 0x0000000500077245 */ /* 0x000fe40000201400 */
[----:B------:R-:W-:Y:S01]  /*5790*/  @!P0 ISETP.GE.AND P1, PT, R6, R89, PT ;  /* 0x000000590600820c */ /* 0x000fe20003f26270 */
[----:B------:R-:W-:Y:S01]  /*57a0*/  FFMA.FTZ R14, R14, UR15, -R4 ;  /* 0x0000000f0e0e7c23 */ /* 0x000fe20008010804 */
[----:B------:R-:W-:Y:S01]  /*57b0*/  I2FP.F32.S32 R6, R88 ;  /* 0x0000005800067245 */ /* 0x000fe20000201400 */
[----:B------:R-:W-:Y:S01]  /*57c0*/  FFMA.FTZ R16, R7, UR5, R16 ;  /* 0x0000000507107c23 */ /* 0x000fe20008010010 */
[----:B------:R-:W-:Y:S01]  /*57d0*/  @!P0 FSEL R15, R15, -INF , !P1 ;  /* 0xff8000000f0f8808 */ /* 0x000fe20004800000 */
[----:B------:R-:W-:Y:S01]  /*57e0*/  FFMA.FTZ R18, R7, UR5, R18 ;  /* 0x0000000507127c23 */ /* 0x000fe20008010012 */
[C---:B------:R-:W-:Y:S01]  /*57f0*/  @!P0 ISETP.GE.AND P1, PT, R5.reuse, R91, PT ;  /* 0x0000005b0500820c */ /* 0x040fe20003f26270 */
[C---:B------:R-:W-:Y:S01]  /*5800*/  FFMA.FTZ R17, R6.reuse, UR5, R17 ;  /* 0x0000000506117c23 */ /* 0x040fe20008010011 */
[----:B------:R-:W-:Y:S01]  /*5810*/  @!P0 ISETP.GE.AND P2, PT, R5, R89, PT ;  /* 0x000000590500820c */ /* 0x000fe20003f46270 */
[----:B------:R-:W-:Y:S01]  /*5820*/  FFMA.FTZ R19, R6, UR5, R19 ;  /* 0x0000000506137c23 */ /* 0x000fe20008010013 */
[----:B------:R-:W-:Y:S01]  /*5830*/  @!P0 FSEL R16, R16, -INF , !P1 ;  /* 0xff80000010108808 */ /* 0x000fe20004800000 */
[----:B------:R-:W-:Y:S01]  /*5840*/  FFMA.FTZ R15, R15, UR15, -R4 ;  /* 0x0000000f0f0f7c23 */ /* 0x000fe20008010804 */
[----:B------:R-:W-:Y:S01]  /*5850*/  @!P0 ISETP.GE.AND P1, PT, R88, R91, PT ;  /* 0x0000005b5800820c */ /* 0x000fe20003f26270 */
[----:B------:R-:W2:Y:S01]  /*5860*/  MUFU.EX2 R119, R13 ;  /* 0x0000000d00777308 */ /* 0x000ea20000000800 */
[----:B------:R-:W-:Y:S01]  /*5870*/  @!P0 FSEL R18, R18, -INF , !P2 ;  /* 0xff80000012128808 */ /* 0x000fe20005000000 */
[----:B------:R-:W-:Y:S01]  /*5880*/  FFMA.FTZ R16, R16, UR15, -R90 ;  /* 0x0000000f10107c23 */ /* 0x000fe2000801085a */
[----:B------:R-:W-:Y:S02]  /*5890*/  @!P0 FSEL R17, R17, -INF , !P1 ;  /* 0xff80000011118808 */ /* 0x000fe40004800000 */
[----:B------:R-:W-:Y:S01]  /*58a0*/  @!P0 ISETP.GE.AND P1, PT, R88, R89, PT ;  /* 0x000000595800820c */ /* 0x000fe20003f26270 */
[----:B------:R-:W-:Y:S01]  /*58b0*/  FFMA.FTZ R18, R18, UR15, -R4 ;  /* 0x0000000f12127c23 */ /* 0x000fe20008010804 */
[----:B------:R-:W-:Y:S01]  /*58c0*/  F2FP.F16.F32.PACK_AB R6, R127, R128 ;  /* 0x000000807f06723e */ /* 0x000fe200000000ff */
[----:B------:R-:W-:Y:S01]  /*58d0*/  FFMA.FTZ R90, R17, UR15, -R90 ;  /* 0x0000000f115a7c23 */ /* 0x000fe2000801085a */
[----:B------:R-:W-:Y:S01]  /*58e0*/  @!P0 FSEL R19, R19, -INF , !P1 ;  /* 0xff80000013138808 */ /* 0x000fe20004800000 */
[----:B------:R-:W-:Y:S01]  /*58f0*/  MUFU.EX2 R122, R14 ;  /* 0x0000000e007a7308 */ /* 0x000fe20000000800 */
[----:B----4-:R-:W-:Y:S01]  /*5900*/  F2FP.F16.F32.PACK_AB R5, R129, R130 ;  /* 0x000000828105723e */ /* 0x010fe200000000ff */
[----:B------:R3:W-:Y:S01]  /*5910*/  STS [R234+0x22000], R6 ;  /* 0x02200006ea007388 */ /* 0x0007e20000000800 */
[----:B-1----:R-:W-:Y:S01]  /*5920*/  F2FP.F16.F32.PACK_AB R8, R124, R126 ;  /* 0x0000007e7c08723e */ /* 0x002fe200000000ff */
[----:B------:R-:W-:Y:S01]  /*5930*/  FFMA.FTZ R4, R19, UR15, -R4 ;  /* 0x0000000f13047c23 */ /* 0x000fe20008010804 */
[----:B------:R-:W-:Y:S01]  /*5940*/  IADD3 R112, P0, R243, UR13, RZ ;  /* 0x0000000df3707c10 */ /* 0x000fe2000ff1e0ff */
[----:B------:R1:W-:Y:S01]  /*5950*/  STS [R234+0x22400], R5 ;  /* 0x02240005ea007388 */ /* 0x0003e20000000800 */
[----:B--2---:R-:W-:Y:S03]  /*5960*/  F2FP.F16.F32.PACK_AB R7, R119, R120 ;  /* 0x000000787707723e */ /* 0x004fe600000000ff */
[----:B------:R2:W-:Y:S01]  /*5970*/  MUFU.EX2 R117, R4 ;  /* 0x0000000400757308 */ /* 0x0005e20000000800 */
[----:B------:R-:W-:Y:S01]  /*5980*/  IADD3.X R113, R242, UR12, RZ, P0, !PT ;  /* 0x0000000cf2717c10 */ /* 0x000fe200087fe4ff */
[----:B------:R-:W-:Y:S01]  /*5990*/  STS [R236+0x22400], R8 ;  /* 0x02240008ec007388 */ /* 0x000fe20000000800 */
[----:B------:R-:W-:Y:S03]  /*59a0*/  PLOP3.LUT P0, PT, PT, PT, UP0, 0x80, 0x0 ;  /* 0x000000000000781c */ /* 0x000fe60003f0f008 */
[----:B------:R-:W4:Y:S04]  /*59b0*/  LDG.E R114, desc[UR6][R112.64] ;  /* 0x0000000670727981 */ /* 0x000f28000c1e1900 */
        /* <DEDUP_REMOVED lines=332> */
.L_x_317:
[----:B------:R-:W-:Y:S01]  /*6e80*/  LDSM.16.M88.4 R128, [R216] ;  /* 0x00000000d880783b */ /* 0x000fe20000000200 */
[----:B------:R-:W-:Y:S01]  /*6e90*/  IMAD R226, R249, UR22, RZ ;  /* 0x00000016f9e27c24 */ /* 0x000fe2000f8e02ff */
[----:B------:R-:W-:Y:S02]  /*6ea0*/  @UP0 UIADD3 UR16, UP2, UR11, -0x100, URZ ;  /* 0xffffff000b100890 */ /* 0x000fe4000ff5e03f */
[----:B------:R-:W3:Y:S01]  /*6eb0*/  LDSM.16.MT88.4 R16, [R0+0x10000] ;  /* 0x010000000010783b */ /* 0x000ee20000004200 */
[----:B------:R-:W-:Y:S01]  /*6ec0*/  IMAD.U32 R200, R226, -0x40, RZ ;  /* 0xffffffc0e2c87824 */ /* 0x000fe200078e00ff */
[----:B------:R-:W-:Y:S02]  /*6ed0*/  @UP0 UIADD3.X UR14, UR10, -0x1, URZ, UP2, !UPT ;  /* 0xffffffff0a0e0890 */ /* 0x000fe400097fe43f */
[----:B------:R-:W1:Y:S01]  /*6ee0*/  LDSM.16.M88.4 R124, [R216+0x1000] ;  /* 0x00100000d87c783b */ /* 0x000e620000000200 */
[----:B------:R-:W-:Y:S01]  /*6ef0*/  @UP0 UIADD3 UR13, UP1, UR13, -0x100, URZ ;  /* 0xffffff000d0d0890 */ /* 0x000fe2000ff3e03f */
[C---:B------:R-:W-:Y:S02]  /*6f00*/  LEA R224, P1, R200.reuse, R204, 0x2 ;  /* 0x000000ccc8e07211 */ /* 0x040fe400078210ff */
[----:B------:R-:W2:Y:S01]  /*6f10*/  LDSM.16.MT88.4 R96, [R0+0x12000] ;  /* 0x012000000060783b */ /* 0x000ea20000004200 */
[----:B------:R-:W-:Y:S01]  /*6f20*/  @UP0 UIADD3.X UR12, UR12, -0x1, URZ, UP1, !UPT ;  /* 0xffffffff0c0c0890 */ /* 0x000fe20008ffe43f */
[----:B------:R-:W-:Y:S02]  /*6f30*/  LEA.HI.X.SX32 R221, R200, R205, 0x2, P1 ;  /* 0x000000cdc8dd7211 */ /* 0x000fe400008f16ff */
[----:B------:R-:W4:Y:S01]  /*6f40*/  LDSM.16.MT88.4 R112, [R0+0x14000] ;  /* 0x014000000070783b */ /* 0x000f220000004200 */
[----:B------:R-:W-:Y:S01]  /*6f50*/  @P0 IADD3 R222, P1, R243, UR11, RZ ;  /* 0x0000000bf3de0c10 */ /* 0x000fe2000ff3e0ff */
[----:B------:R-:W-:Y:S02]  /*6f60*/  @UP0 UMOV UR11, UR16 ;  /* 0x00000010000b0c82 */ /* 0x000fe40008000000 */
[----:B------:R-:W4:Y:S01]  /*6f70*/  LDSM.16.MT88.4 R196, [R0+0x16000] ;  /* 0x0160000000c4783b */ /* 0x000f220000004200 */
[----:B------:R-:W-:Y:S01]  /*6f80*/  @P0 IADD3.X R223, R242, UR10, RZ, P1, !PT ;  /* 0x0000000af2df0c10 */ /* 0x000fe20008ffe4ff */
[----:B------:R-:W-:Y:S02]  /*6f90*/  @UP0 UMOV UR10, UR14 ;  /* 0x0000000e000a0c82 */ /* 0x000fe40008000000 */
[----:B------:R-:W-:Y:S04]  /*6fa0*/  LDSM.16.M88.4 R200, [R219] ;  /* 0x00000000dbc8783b */ /* 0x000fe80000000200 */
[----:B------:R-:W-:Y:S04]  /*6fb0*/  LDSM.16.M88.4 R204, [R219+0x1000] ;  /* 0x00100000dbcc783b */ /* 0x000fe80000000200 */
[----:B------:R-:W5:Y:S04]  /*6fc0*/  @P0 LDG.E R237, desc[UR6][R222.64+-0x100] ;  /* 0xffff0006deed0981 */ /* 0x000f68000c1e1900 */
[----:B------:R4:W5:Y:S01]  /*6fd0*/  @P0 LDG.E R238, desc[UR6][R222.64+-0xe0] ;  /* 0xffff2006deee0981 */ /* 0x000962000c1e1900 */
        /* <DEDUP_REMOVED lines=17> */
[-C--:B-1----:R-:W-:Y:S06]  /*70f0*/  HMMA.16816.F32 R4, R200, R196.reuse, R4 ;  /* 0x000000c4c804723c */ /* 0x082fec0000001804 */
[C---:B------:R-:W-:Y:S06]  /*7100*/  HMMA.16816.F32 R8, R204.reuse, R196, R8 ;  /* 0x000000c4cc08723c */ /* 0x040fec0000001808 */
[-C--:B------:R-:W-:Y:S06]  /*7110*/  HMMA.16816.F32 R12, R204, R198.reuse, R12 ;  /* 0x000000c6cc0c723c */ /* 0x080fec000000180c */
[C---:B------:R-:W-:Y:S01]  /*7120*/  HMMA.16816.F32 R16, R200.reuse, R198, R16 ;  /* 0x000000c6c810723c */ /* 0x040fe20000001810 */
        /* <DEDUP_REMOVED lines=13> */
[-C--:B------:R-:W-:Y:S01]  /*7200*/  HMMA.16816.F32 R124, R204, R198.reuse, R124 ;  /* 0x000000c6cc7c723c */ /* 0x080fe2000000187c */
[----:B------:R-:W-:Y:S05]  /*7210*/  LDSM.16.M88.4 R204, [R217] ;  /* 0x00000000d9cc783b */ /* 0x000fea0000000200 */
[----:B------:R-:W-:Y:S01]  /*7220*/  HMMA.16816.F32 R128, R200, R198, R128 ;  /* 0x000000c6c880723c */ /* 0x000fe20000001880 */
[----:B------:R-:W1:Y:S04]  /*7230*/  LDSM.16.MT88.4 R196, [R0+0x11000] ;  /* 0x0110000000c4783b */ /* 0x000e680000004200 */
[----:B------:R-:W2:Y:S01]  /*7240*/  LDSM.16.M88.4 R200, [R217+0x1000] ;  /* 0x00100000d9c8783b */ /* 0x000ea20000000200 */
[-C--:B-1----:R-:W-:Y:S06]  /*7250*/  HMMA.16816.F32 R4, R204, R196.reuse, R4 ;  /* 0x000000c4cc04723c */ /* 0x082fec0000001804 */
[C---:B--2---:R-:W-:Y:S06]  /*7260*/  HMMA.16816.F32 R8, R200.reuse, R196, R8 ;  /* 0x000000c4c808723c */ /* 0x044fec0000001808 */
        /* <DEDUP_REMOVED lines=37> */
[-C--:B------:R-:W-:Y:S05]  /*74c0*/  HMMA.16816.F32 R124, R204, R198.reuse, R124 ;  /* 0x000000c6cc7c723c */ /* 0x080fea000000187c */
[----:B------:R-:W-:Y:S01]  /*74d0*/  IMAD.SHL.U32 R196, R226, 0x8, RZ ;  /* 0x00000008e2c47824 */ /* 0x000fe200078e00ff */
[----:B------:R-:W-:Y:S05]  /*74e0*/  HMMA.16816.F32 R128, R200, R198, R128 ;  /* 0x000000c6c880723c */ /* 0x000fea0000001880 */
[----:B------:R-:W-:Y:S02]  /*74f0*/  IMAD.MOV.U32 R204, RZ, RZ, R224 ;  /* 0x000000ffffcc7224 */ /* 0x000fe400078e00e0 */
[----:B------:R-:W-:Y:S04]  /*7500*/  IMAD.MOV.U32 R205, RZ, RZ, R221 ;  /* 0x000000ffffcd7224 */ /* 0x000fe800078e00dd */
[-C--:B------:R-:W-:Y:S01]  /*7510*/  LEA R206, P2, R196, R204.reuse, 0x2 ;  /* 0x000000ccc4ce7211 */ /* 0x080fe200078410ff */
[----:B------:R1:W-:Y:S01]  /*7520*/  REDG.E.ADD.F32.FTZ.RN.STRONG.GPU desc[UR6][R204.64], R4 ;  /* 0x00000004cc0079a6 */ /* 0x0003e2000c10f386 */
[----:B------:R-:W-:Y:S02]  /*7530*/  IMAD.SHL.U32 R197, R226, 0x10, RZ ;  /* 0x00000010e2c57824 */ /* 0x000fe400078e00ff */
[-C--:B------:R-:W-:Y:S01]  /*7540*/  LEA.HI.X.SX32 R207, R196, R205.reuse, 0x2, P2 ;  /* 0x000000cdc4cf7211 */ /* 0x080fe200010f16ff */
[C---:B------:R-:W-:Y:S02]  /*7550*/  IMAD R221, R226.reuse, 0x18, RZ ;  /* 0x00000018e2dd7824 */ /* 0x040fe400078e02ff */
[CC--:B------:R-:W-:Y:S02]  /*7560*/  LEA R224, P1, R197.reuse, R204.reuse, 0x2 ;  /* 0x000000ccc5e07211 */ /* 0x0c0fe400078210ff */
[----:B------:R2:W-:Y:S02]  /*7570*/  REDG.E.ADD.F32.FTZ.RN.STRONG.GPU desc[UR6][R206.64], R5 ;  /* 0x00000005ce0079a6 */ /* 0x0005e4000c10f386 */
[-C--:B------:R-:W-:Y:S05]  /*7580*/  LEA.HI.X.SX32 R225, R197, R205.reuse, 0x2, P1 ;  /* 0x000000cdc5e17211 */ /* 0x080fea00008f16ff */
[----:B------:R3:W-:Y:S01]  /*7590*/  REDG.E.ADD.F32.FTZ.RN.STRONG.GPU desc[UR6][R224.64], R6 ;  /* 0x00000006e00079a6 */ /* 0x0007e2000c10f386 */
[CC--:B-1----:R-:W-:Y:S04]  /*75a0*/  LEA R4, P2, R221.reuse, R204.reuse, 0x2 ;  /* 0x000000ccdd047211 */ /* 0x0c2fe800078410ff */
[-C--:B--2---:R-:W-:Y:S01]  /*75b0*/  LEA.HI.X.SX32 R5, R221, R205.reuse, 0x2, P2 ;  /* 0x000000cddd057211 */ /* 0x084fe200010f16ff */
[C---:B------:R-:W-:Y:S04]  /*75c0*/  IMAD R221, R226.reuse, 0x28, RZ ;  /* 0x00000028e2dd7824 */ /* 0x040fe800078e02ff */
[----:B------:R1:W-:Y:S01]  /*75d0*/  REDG.E.ADD.F32.FTZ.RN.STRONG.GPU desc[UR6][R4.64], R7 ;  /* 0x00000007040079a6 */ /* 0x0003e2000c10f386 */
[CC--:B------:R-:W-:Y:S01]  /*75e0*/  LEA R222, P3, R221.reuse, R204.reuse, 0x2 ;  /* 0x000000ccddde7211 */ /* 0x0c0fe200078610ff */
[----:B---3--:R-:W-:Y:S03]  /*75f0*/  IMAD.SHL.U32 R6, R226, 0x20, RZ ;  /* 0x00000020e2067824 */ /* 0x008fe600078e00ff */
[-C--:B------:R-:W-:Y:S01]  /*7600*/  LEA.HI.X.SX32 R223, R221, R205.reuse, 0x2, P3 ;  /* 0x000000cddddf7211 */ /* 0x080fe200018f16ff */
[----:B------:R-:W-:Y:S01]  /*7610*/  VIADD R221, R197, 0x20 ;  /* 0x00000020c5dd7836 */ /* 0x000fe20000000000 */
[CC--:B------:R-:W-:Y:S04]  /*7620*/  LEA R224, P1, R6.reuse, R204.reuse, 0x2 ;  /* 0x000000cc06e07211 */ /* 0x0c0fe800078210ff */
[-C--:B------:R-:W-:Y:S05]  /*7630*/  LEA.HI.X.SX32 R225, R6, R205.reuse, 0x2, P1 ;  /* 0x000000cd06e17211 */ /* 0x080fea00008f16ff */
[----:B------:R2:W-:Y:S04]  /*7640*/  REDG.E.ADD.F32.FTZ.RN.STRONG.GPU desc[UR6][R224.64], R8 ;  /* 0x00000008e00079a6 */ /* 0x0005e8000c10f386 */
[----:B------:R3:W-:Y:S01]  /*7650*/  REDG.E.ADD.F32.FTZ.RN.STRONG.GPU desc[UR6][R222.64], R9 ;  /* 0x00000009de0079a6 */ /* 0x0007e2000c10f386 */
[C---:B-1----:R-:W-:Y:S02]  /*7660*/  IMAD R7, R226.reuse, 0x30, RZ ;  /* 0x00000030e2077824 */ /* 0x042fe400078e02ff */
[----:B------:R-:W-:Y:S03]  /*7670*/  IMAD R5, R226, 0x38, RZ ;  /* 0x00000038e2057824 */ /* 0x000fe600078e02ff */
[-C--:B------:R-:W-:Y:S02]  /*7680*/  LEA R6, P2, R7, R204.reuse, 0x2 ;  /* 0x000000cc07067211 */ /* 0x080fe400078410ff */
[-C--:B------:R-:W-:Y:S02]  /*7690*/  LEA R4, P1, R5, R204.reuse, 0x2 ;  /* 0x000000cc05047211 */ /* 0x080fe400078210ff */
[-C--:B------:R-:W-:Y:S02]  /*76a0*/  LEA.HI.X.SX32 R7, R7, R205.reuse, 0x2, P2 ;  /* 0x000000cd07077211 */ /* 0x080fe400010f16ff */
[-C--:B------:R-:W-:Y:S03]  /*76b0*/  LEA.HI.X.SX32 R5, R5, R205.reuse, 0x2, P1 ;  /* 0x000000cd05057211 */ /* 0x080fe600008f16ff */
[----:B------:R1:W-:Y:S01]  /*76c0*/  REDG.E.ADD.F32.FTZ.RN.STRONG.GPU desc[UR6][R6.64], R10 ;  /* 0x0000000a060079a6 */ /* 0x0003e2000c10f386 */
[CC--:B--2---:R-:W-:Y:S03]  /*76d0*/  LEA R8, P1, R221.reuse, R204.reuse, 0x2 ;  /* 0x000000ccdd087211 */ /* 0x0c4fe600078210ff */
[----:B------:R2:W-:Y:S01]  /*76e0*/  REDG.E.ADD.F32.FTZ.RN.STRONG.GPU desc[UR6][R4.64], R11 ;  /* 0x0000000b040079a6 */ /* 0x0005e2000c10f386 */
[-C--:B---3--:R-:W-:Y:S03]  /*76f0*/  LEA.HI.X.SX32 R9, R221, R205.reuse, 0x2, P1 ;  /* 0x000000cddd097211 */ /* 0x088fe600008f16ff */
[----:B------:R3:W-:Y:S04]  /*7700*/  REDG.E.ADD.F32.FTZ.RN.STRONG.GPU desc[UR6][R204.64+0x80], R16 ;  /* 0x00008010cc0079a6 */ /* 0x0007e8000c10f386 */
[----:B------:R4:W-:Y:S04]  /*7710*/  REDG.E.ADD.F32.FTZ.RN.STRONG.GPU desc[UR6][R206.64+0x80], R17 ;  /* 0x00008011ce0079a6 */ /* 0x0009e8000c10f386 */
[----:B------:R4:W-:Y:S01]  /*7720*/  REDG.E.ADD.F32.FTZ.RN.STRONG.GPU desc[UR6][R8.64], R18 ;  /* 0x00000012080079a6 */ /* 0x0009e2000c10f386 */
[C---:B-1----:R-:W-:Y:S04]  /*7730*/  IMAD.IADD R7, R196.reuse, 0x1, R221 ;  /* 0x00000001c4077824 */ /* 0x042fe800078e02dd */
[C---:B--2---:R-:W-:Y:S01]  /*7740*/  IMAD.IADD R4, R196.reuse, 0x1, R7 ;  /* 0x00000001c4047824 */ /* 0x044fe200078e0207 */
[CC--:B------:R-:W-:Y:S03]  /*7750*/  LEA R6, P2, R7.reuse, R204.reuse, 0x2 ;  /* 0x000000cc07067211 */ /* 0x0c0fe600078410ff */
[----:B------:R-:W-:Y:S01]  /*7760*/  IMAD.IADD R5, R196, 0x1, R4 ;  /* 0x00000001c4057824 */ /* 0x000fe200078e0204 */
[-C--:B------:R-:W-:Y:S02]  /*7770*/  LEA.HI.X.SX32 R7, R7, R205.reuse, 0x2, P2 ;  /* 0x000000cd07077211 */ /* 0x080fe400010f16ff */
        /* <DEDUP_REMOVED lines=328> */
.L_x_318:
        /* <DEDUP_REMOVED lines=170> */
[----:B------:R-:W-:Y:S01]  /*96a0*/  PLOP3.LUT P0, PT, PT, PT, UP0, 0x80, 0x0 ;  /* 0x000000000000781c */ /* 0x000fe20003f0f008 */
        /* <DEDUP_REMOVED lines=51> */
.L_x_320:
        /* <DEDUP_REMOVED lines=19> */
.L_x_321:
        /* <DEDUP_REMOVED lines=46> */
[C---:B------:R-:W-:Y:S01]  /*9df0*/  IMAD R5, R4.reuse, UR11, R5 ;  /* 0x0000000b04057c24 */ /* 0x040fe2000f8e0205 */
        /* <DEDUP_REMOVED lines=11> */
.L_x_323:
[----:B------:R-:W-:Y:S05]  /*9eb0*/  BSYNC B0 ;  /* 0x0000000000007941 */ /* 0x000fea0003800000 */
.L_x_322:
        /* <DEDUP_REMOVED lines=22> */
.L_x_325:
[----:B------:R-:W-:Y:S05]  /*a020*/  BSYNC B0 ;  /* 0x0000000000007941 */ /* 0x000fea0003800000 */
.L_x_324:
        /* <DEDUP_REMOVED lines=38> */
.L_x_327:
[----:B------:R-:W-:Y:S05]  /*a290*/  BSYNC B0 ;  /* 0x0000000000007941 */ /* 0x000fea0003800000 */
.L_x_326:
        /* <DEDUP_REMOVED lines=11> */
[----:B------:R-:W-:-:S02]  /*a350*/  IMAD.MOV.U32 R6, RZ, RZ, R8 ;  /* 0x000000ffff067224 */ /* 0x000fc400078e0008 */
[C---:B------:R-:W-:Y:S02]  /*a360*/  IMAD R5, R4.reuse, UR13, R9 ;  /* 0x0000000d04057c24 */ /* 0x040fe4000f8e0209 */
[----:B------:R-:W-:-:S04]  /*a370*/  IMAD.WIDE.U32 R6, R4, UR12, R6 ;  /* 0x0000000c04067c25 */ /* 0x000fc8000f8e0006 */
[----:B------:R-:W-:Y:S01]  /*a380*/  IMAD.IADD R5, R5, 0x1, R7 ;  /* 0x0000000105057824 */ /* 0x000fe200078e0207 */
[----:B------:R-:W-:-:S04]  /*a390*/  LEA R4, P4, R6, UR8, 0x1 ;  /* 0x0000000806047c11 */ /* 0x000fc8000f8808ff */
[----:B------:R-:W-:-:S05]  /*a3a0*/  LEA.HI.X R5, R6, UR9, R5, 0x1, P4 ;  /* 0x0000000906057c11 */ /* 0x000fca000a0f0c05 */
[----:B------:R1:W-:Y:S04]  /*a3b0*/  @!P3 STG.E.128 desc[UR6][R4.64], R60 ;  /* 0x0000003c0400b986 */ /* 0x0003e8000c101d06 */
[----:B------:R1:W-:Y:S04]  /*a3c0*/  @!P2 STG.E.128 desc[UR6][R4.64+0x80], R56 ;  /* 0x000080380400a986 */ /* 0x0003e8000c101d06 */
[----:B------:R1:W-:Y:S04]  /*a3d0*/  @!P1 STG.E.128 desc[UR6][R4.64+0x100], R52 ;  /* 0x0001003404009986 */ /* 0x0003e8000c101d06 */
[----:B------:R1:W-:Y:S02]  /*a3e0*/  @!P0 STG.E.128 desc[UR6][R4.64+0x180], R48 ;  /* 0x0001803004008986 */ /* 0x0003e4000c101d06 */
.L_x_300:
[----:B------:R-:W-:Y:S05]  /*a3f0*/  BSYNC B1 ;  /* 0x0000000000017941 */ /* 0x000fea0003800000 */
.L_x_286:
[----:B-12---:R-:W2:Y:S01]  /*a400*/  LDL R4, [R1] ;  /* 0x0000000001047983 */ /* 0x006ea20000100800 */
[----:B------:R-:W-:Y:S01]  /*a410*/  ULDC UR5, c[0x0][0xc] ;  /* 0x0000030000057ab9 */ /* 0x000fe20000000800 */
[----:B------:R-:W-:Y:S02]  /*a420*/  UIADD3 UR59, UR59, 0x1, URZ ;  /* 0x000000013b3b7890 */ /* 0x000fe4000fffe03f */
[----:B------:R-:W-:Y:S01]  /*a430*/  UIADD3 UR18, UR5, UR18, URZ ;  /* 0x0000001205127290 */ /* 0x000fe2000fffe03f */
[----:B--2---:R-:W-:-:S13]  /*a440*/  R2UR UR8, R4 ;  /* 0x00000000040872ca */ /* 0x004fda00000e0000 */
[----:B------:R-:W-:-:S06]  /*a450*/  UISETP.GE.AND UP0, UPT, UR18, UR8, UPT ;  /* 0x000000081200728c */ /* 0x000fcc000bf06270 */
[----:B------:R-:W-:-:S13]  /*a460*/  PLOP3.LUT P0, PT, PT, PT, UP0, 0x80, 0x0 ;  /* 0x000000000000781c */ /* 0x000fda0003f0f008 */
[----:B------:R-:W-:Y:S05]  /*a470*/  @P0 BRA `(.L_x_328) ;  /* 0x0000000000040947 */ /* 0x000fea0003800000 */
[----:B------:R-:W-:Y:S05]  /*a480*/  BRA `(.L_x_329) ;  /* 0xffffff64008c7947 */ /* 0x000fea000383ffff */
.L_x_328:
[----:B------:R-:W-:Y:S05]  /*a490*/  EXIT ;  /* 0x000000000000794d */ /* 0x000fea0003800000 */
.L_x_330:
        /* <DEDUP_REMOVED lines=14> */
.L_x_1040:


//--------------------- .text._ZN5flash44flash_bwd_dq_dk_dv_loop_seqk_parallel_kernelI23Flash_bwd_kernel_traitsILi256ELi64ELi64ELi8ELi4ELi2ELi2ELb0ELb0EN7cutlass6half_tE19Flash_kernel_traitsILi256ELi64ELi64ELi8ES3_EELb0ELb1ELb0ELb0ELb0ELb0ELb0EEEvNS_16Flash_bwd_paramsE --------------------------
	.section	.text._ZN5flash44flash_bwd_dq_dk_dv_loop_seqk_parallel_kernelI23Flash_bwd_kernel_traitsILi256ELi64ELi64ELi8ELi4ELi2ELi2ELb0ELb0EN7cutlass6half_tE19Flash_kernel_traitsILi256ELi64ELi64ELi8ES3_EELb0ELb1ELb0ELb0ELb0ELb0ELb0EEEvNS_16Flash_bwd_paramsE,"ax",@progbits
	.align	128
        .global         _ZN5flash44flash_bwd_dq_dk_dv_loop_seqk_parallel_kernelI23Flash_bwd_kernel_traitsILi256ELi64ELi64ELi8ELi4ELi2ELi2ELb0ELb0EN7cutlass6half_tE19Flash_kernel_traitsILi256ELi64ELi64ELi8ES3_EELb0ELb1ELb0ELb0ELb0ELb0ELb0EEEvNS_16Flash_bwd_paramsE
        .type           _ZN5flash44flash_bwd_dq_dk_dv_loop_seqk_parallel_kernelI23Flash_bwd_kernel_traitsILi256ELi64ELi64ELi8ELi4ELi2ELi2ELb0ELb0EN7cutlass6half_tE19Flash_kernel_traitsILi256ELi64ELi64ELi8ES3_EELb0ELb1ELb0ELb0ELb0ELb0ELb0EEEvNS_16Flash_bwd_paramsE,@function
        .size           _ZN5flash44flash_bwd_dq_dk_dv_loop_seqk_parallel_kernelI23Flash_bwd_kernel_traitsILi256ELi64ELi64ELi8ELi4ELi2ELi2ELb0ELb0EN7cutlass6half_tE19Flash_kernel_traitsILi256ELi64ELi64ELi8ES3_EELb0ELb1ELb0ELb0ELb0ELb0ELb0EEEvNS_16Flash_bwd_paramsE,(.L_x_1041 - _ZN5flash44flash_bwd_dq_dk_dv_loop_seqk_parallel_kernelI23Flash_bwd_kernel_traitsILi256ELi64ELi64ELi8ELi4ELi2ELi2ELb0ELb0EN7cutlass6half_tE19Flash_kernel_traitsILi256ELi64ELi64ELi8ES3_EELb0ELb1ELb0ELb0ELb0ELb0ELb0EEEvNS_16Flash_bwd_paramsE)
        .other          _ZN5flash44flash_bwd_dq_dk_dv_loop_seqk_parallel_kernelI23Flash_bwd_kernel_traitsILi256ELi64ELi64ELi8ELi4ELi2ELi2ELb0ELb0EN7cutlass6half_tE19Flash_kernel_traitsILi256ELi64ELi64ELi8ES3_EELb0ELb1ELb0ELb0ELb0ELb0ELb0EEEvNS_16Flash_bwd_paramsE,@"STO_CUDA_ENTRY STV_DEFAULT"
_ZN5flash44flash_bwd_dq_dk_dv_loop_seqk_parallel_kernelI23Flash_bwd_kernel_traitsILi256ELi64ELi64ELi8ELi4ELi2ELi2ELb0ELb0EN7cutlass6half_tE19Flash_kernel_traitsILi256ELi64ELi64ELi8ES3_EELb0ELb1ELb0ELb0ELb0ELb0ELb0EEEvNS_16Flash_bwd_paramsE:
.text._ZN5flash44flash_bwd_dq_dk_dv_loop_seqk_parallel_kernelI23Flash_bwd_kernel_traitsILi256ELi64ELi64ELi8ELi4ELi2ELi2ELb0ELb0EN7cutlass6half_tE19Flash_kernel_traitsILi256ELi64ELi64ELi8ES3_EELb0ELb1ELb0ELb0ELb0ELb0ELb0EEEvNS_16Flash_bwd_paramsE:
        /* <DEDUP_REMOVED lines=14> */
[----:B------:R-:W-:Y:S01]  /*00e0*/  IMAD.MOV.U32 R249, RZ, RZ, 0x20 ;  /* 0x00000020fff97424 */ /* 0x000fe200078e00ff */
[----:B------:R-:W-:Y:S01]  /*00f0*/  UMOV UR61, URZ ;  /* 0x0000003f003d7c82 */ /* 0x000fe20008000000 */
[----:B------:R-:W-:-:S04]  /*0100*/  IMAD.MOV.U32 R247, RZ, RZ, 0x40 ;  /* 0x00000040fff77424 */ /* 0x000fc800078e00ff */
[----:B------:R-:W3:Y:S08]  /*0110*/  S2UR UR51, SR_CTAID.Y ;  /* 0x00000000003379c3 */ /* 0x000ef00000002600 */
[----:B------:R-:W4:Y:S01]  /*0120*/  S2UR UR58, SR_CTAID.Z ;  /* 0x00000000003a79c3 */ /* 0x000f220000002700 */
[----:B--2---:R-:W-:Y:S01]  /*0130*/  ULEA UR4, UR4, UR5, 0x18 ;  /* 0x0000000504047291 */ /* 0x004fe2000f8ec03f */
[----:B-1----:R-:W-:Y:S01]  /*0140*/  SHF.R.S32.HI R14, RZ, 0x1f, R9 ;  /* 0x0000001fff0e7819 */ /* 0x002fe20000011409 */
[----:B---3--:R-:W-:-:S02]  /*0150*/  USHF.L.U32 UR5, UR51, 0x7, URZ ;  /* 0x0000000733057899 */ /* 0x008fc4000800063f */
[----:B------:R-:W-:Y:S01]  /*0160*/  USHF.R.S32.HI UR6, URZ, 0x1f, UR51 ;  /* 0x0000001f3f067899 */ /* 0x000fe20008011433 */
[CC--:B------:R-:W-:Y:S02]  /*0170*/  LEA.HI R0, R14.reuse, R9.reuse, RZ, 0x5 ;  /* 0x000000090e007211 */ /* 0x0c0fe400078f28ff */
[----:B------:R-:W-:Y:S02]  /*0180*/  LEA.HI R8, R14, R9, RZ, 0x4 ;  /* 0x000000090e087211 */ /* 0x000fe400078f20ff */
[--C-:B------:R-:W-:Y:S02]  /*0190*/  SHF.R.S32.HI R2, RZ, 0x5, R0.reuse ;  /* 0x00000005ff027819 */ /* 0x100fe40000011400 */
[----:B------:R-:W-:Y:S02]  /*01a0*/  SHF.R.S32.HI R7, RZ, 0x1f, R0 ;  /* 0x0000001fff077819 */ /* 0x000fe40000011400 */
[----:B------:R-:W-:Y:S02]  /*01b0*/  SHF.R.S32.HI R3, RZ, 0x4, R8 ;  /* 0x00000004ff037819 */ /* 0x000fe40000011408 */
[----:B------:R-:W-:-:S02]  /*01c0*/  LEA.HI R7, R7, R2, RZ, 0x2 ;  /* 0x0000000207077211 */ /* 0x000fc400078f10ff */
[----:B------:R-:W-:Y:S02]  /*01d0*/  LEA.HI R5, R0, R2, RZ, 0x1 ;  /* 0x0000000200057211 */ /* 0x000fe400078f08ff */
[----:B------:R-:W-:Y:S02]  /*01e0*/  LEA.HI R10, R14, R9, RZ, 0x2 ;  /* 0x000000090e0a7211 */ /* 0x000fe400078f10ff */
[----:B------:R-:W-:Y:S02]  /*01f0*/  LOP3.LUT R7, R7, 0xfffffffc, RZ, 0xc0, !PT ;  /* 0xfffffffc07077812 */ /* 0x000fe400078ec0ff */
[----:B------:R-:W-:Y:S02]  /*0200*/  LOP3.LUT R5, R5, 0xfffffffe, RZ, 0xc0, !PT ;  /* 0xfffffffe05057812 */ /* 0x000fe400078ec0ff */
[----:B------:R-:W-:Y:S01]  /*0210*/  LEA.HI R6, R8, R3, RZ, 0x1 ;  /* 0x0000000308067211 */ /* 0x000fe200078f08ff */
[----:B------:R-:W-:Y:S01]  /*0220*/  IMAD.IADD R7, R2, 0x1, -R7 ;  /* 0x0000000102077824 */ /* 0x000fe200078e0a07 */
[----:B------:R-:W-:Y:S01]  /*0230*/  LEA.HI R17, R14, R9, RZ, 0x3 ;  /* 0x000000090e117211 */ /* 0x000fe200078f18ff */
[----:B------:R-:W-:Y:S01]  /*0240*/  IMAD.IADD R5, R2, 0x1, -R5 ;  /* 0x0000000102057824 */ /* 0x000fe200078e0a05 */
[----:B------:R-:W-:-:S02]  /*0250*/  SHF.R.S32.HI R11, RZ, 0x2, R10 ;  /* 0x00000002ff0b7819 */ /* 0x000fc4000001140a */
[----:B------:R-:W-:Y:S02]  /*0260*/  SHF.R.S32.HI R4, RZ, 0x1f, R10 ;  /* 0x0000001fff047819 */ /* 0x000fe4000001140a */
[----:B------:R-:W-:Y:S02]  /*0270*/  LOP3.LUT R6, R6, 0xfffffffe, RZ, 0xc0, !PT ;  /* 0xfffffffe06067812 */ /* 0x000fe400078ec0ff */
[----:B------:R-:W-:Y:S02]  /*0280*/  LOP3.LUT R0, R0, 0xffffffe0, RZ, 0xc0, !PT ;  /* 0xffffffe000007812 */ /* 0x000fe400078ec0ff */
[----:B------:R-:W-:Y:S01]  /*0290*/  SHF.R.S32.HI R2, RZ, 0x3, R17 ;  /* 0x00000003ff027819 */ /* 0x000fe20000011411 */
[----:B------:R-:W-:Y:S01]  /*02a0*/  IMAD.IADD R6, R3, 0x1, -R6 ;  /* 0x0000000103067824 */ /* 0x000fe200078e0a06 */
[----:B------:R-:W-:Y:S01]  /*02b0*/  LOP3.LUT R12, R17, 0xfffffff8, RZ, 0xc0, !PT ;  /* 0xfffffff8110c7812 */ /* 0x000fe200078ec0ff */
[C---:B------:R-:W-:Y:S01]  /*02c0*/  IMAD.IADD R3, R9.reuse, 0x1, -R0 ;  /* 0x0000000109037824 */ /* 0x040fe200078e0a00 */
[----:B------:R-:W-:Y:S01]  /*02d0*/  LEA.HI R4, R4, R11, RZ, 0x3 ;  /* 0x0000000b04047211 */ /* 0x000fe200078f18ff */
[----:B------:R-:W-:Y:S01]  /*02e0*/  IMAD.SHL.U32 R2, R2, 0x40, RZ ;  /* 0x0000004002027824 */ /* 0x000fe200078e00ff */
[----:B------:R-:W-:Y:S01]  /*02f0*/  LOP3.LUT R8, R8, 0xfffffff0, RZ, 0xc0, !PT ;  /* 0xfffffff008087812 */ /* 0x000fe200078ec0ff */
[----:B------:R-:W-:Y:S01]  /*0300*/  IMAD.IADD R12, R9, 0x1, -R12 ;  /* 0x00000001090c7824 */ /* 0x000fe200078e0a0c */
[----:B------:R-:W-:-:S02]  /*0310*/  LOP3.LUT R4, R4, 0xfffffff8, RZ, 0xc0, !PT ;  /* 0xfffffff804047812 */ /* 0x000fc400078ec0ff */
[----:B------:R-:W-:Y:S01]  /*0320*/  SHF.R.S32.HI R0, RZ, 0x1f, R3 ;  /* 0x0000001fff007819 */ /* 0x000fe20000011403 */
[----:B------:R-:W-:Y:S01]  /*0330*/  IMAD.SHL.U32 R20, R12, 0x8, RZ ;  /* 0x000000080c147824 */ /* 0x000fe200078e00ff */
[----:B------:R-:W-:Y:S01]  /*0340*/  LOP3.LUT R2, R2, 0x1c0, RZ, 0xc0, !PT ;  /* 0x000001c002027812 */ /* 0x000fe200078ec0ff */
[----:B------:R-:W-:Y:S01]  /*0350*/  IMAD.IADD R4, R11, 0x1, -R4 ;  /* 0x000000010b047824 */ /* 0x000fe200078e0a04 */
[----:B------:R-:W-:Y:S01]  /*0360*/  LEA.HI R0, R0, R3, RZ, 0x2 ;  /* 0x0000000300007211 */ /* 0x000fe200078f10ff */
[----:B------:R-:W-:Y:S01]  /*0370*/  IMAD.IADD R19, R9, 0x1, -R8 ;  /* 0x0000000109137824 */ /* 0x000fe200078e0a08 */
[C---:B------:R-:W-:Y:S01]  /*0380*/  LOP3.LUT P4, RZ, R12.reuse, 0x4, RZ, 0xc0, !PT ;  /* 0x000000040cff7812 */ /* 0x040fe2000788c0ff */
[----:B------:R-:W-:Y:S01]  /*0390*/  IMAD.SHL.U32 R11, R5, 0x10, RZ ;  /* 0x00000010050b7824 */ /* 0x000fe200078e00ff */
[C---:B------:R-:W-:Y:S01]  /*03a0*/  LOP3.LUT P3, RZ, R12.reuse, 0x2, RZ, 0xc0, !PT ;  /* 0x000000020cff7812 */ /* 0x040fe2000786c0ff */
[----:B------:R-:W-:Y:S01]  /*03b0*/  IMAD.SHL.U32 R12, R12, 0x40, RZ ;  /* 0x000000400c0c7824 */ /* 0x000fe200078e00ff */
[----:B------:R-:W-:Y:S01]  /*03c0*/  SHF.R.U32.HI R13, RZ, 0x3, R2 ;  /* 0x00000003ff0d7819 */ /* 0x000fe20000011602 */
[----:B------:R-:W-:Y:S01]  /*03d0*/  STL [R1+0x10], R20 ;  /* 0x0000101401007387 */ /* 0x000fe20000100800 */
[----:B------:R-:W-:-:S02]  /*03e0*/  LEA.HI R3, R14, R9, RZ, 0x7 ;  /* 0x000000090e037211 */ /* 0x000fc400078f38ff */
[----:B------:R-:W-:Y:S02]  /*03f0*/  LOP3.LUT R2, R2, 0x38, R20, 0xf8, !PT ;  /* 0x0000003802027812 */ /* 0x000fe400078ef814 */
[----:B------:R-:W-:Y:S02]  /*0400*/  LEA.HI R14, R14, R9, RZ, 0x6 ;  /* 0x000000090e0e7211 */ /* 0x000fe400078f30ff */
[----:B------:R-:W-:Y:S02]  /*0410*/  LOP3.LUT R15, R4, 0x1, RZ, 0xc0, !PT ;  /* 0x00000001040f7812 */ /* 0x000fe400078ec0ff */
[----:B------:R-:W-:Y:S02]  /*0420*/  LOP3.LUT R10, R10, 0x7ffffffc, RZ, 0xc0, !PT ;  /* 0x7ffffffc0a0a7812 */ /* 0x000fe400078ec0ff */
[----:B------:R-:W-:Y:S02]  /*0430*/  LOP3.LUT R13, R2, R13, RZ, 0x3c, !PT ;  /* 0x0000000d020d7212 */ /* 0x000fe400078e3cff */
[----:B------:R-:W-:Y:S01]  /*0440*/  SHF.R.S32.HI R3, RZ, 0x7, R3 ;  /* 0x00000007ff037819 */ /* 0x000fe20000011403 */
[C---:B------:R-:W-:Y:S01]  /*0450*/  IMAD.IADD R10, R9.reuse, 0x1, -R10 ;  /* 0x00000001090a7824 */ /* 0x040fe200078e0a0a */
[----:B------:R-:W-:Y:S01]  /*0460*/  SHF.R.S32.HI R14, RZ, 0x6, R14 ;  /* 0x00000006ff0e7819 */ /* 0x000fe2000001140e */
[----:B------:R-:W-:Y:S01]  /*0470*/  IMAD.SHL.U32 R9, R9, 0x2, RZ ;  /* 0x0000000209097824 */ /* 0x000fe200078e00ff */
[----:B------:R-:W-:Y:S01]  /*0480*/  LOP3.LUT R12, R12, 0x1c0, RZ, 0xc0, !PT ;  /* 0x000001c00c0c7812 */ /* 0x000fe200078ec0ff */
[----:B------:R-:W-:Y:S01]  /*0490*/  IMAD.SHL.U32 R16, R3, 0x20, RZ ;  /* 0x0000002003107824 */ /* 0x000fe200078e00ff */
[----:B------:R-:W-:Y:S01]  /*04a0*/  ISETP.NE.U32.AND P0, PT, R15, 0x1, PT ;  /* 0x000000010f00780c */ /* 0x000fe20003f05070 */
[C---:B------:R-:W-:Y:S01]  /*04b0*/  IMAD R13, R14.reuse, 0x200, R13 ;  /* 0x000002000e0d7824 */ /* 0x040fe200078e020d */
[----:B------:R-:W-:Y:S01]  /*04c0*/  SHF.R.S32.HI R8, RZ, 0x1f, R19 ;  /* 0x0000001fff087819 */ /* 0x000fe20000011413 */
[----:B------:R-:W-:Y:S01]  /*04d0*/  IMAD.SHL.U32 R14, R14, 0x8, RZ ;  /* 0x000000080e0e7824 */ /* 0x000fe200078e00ff */
[----:B------:R-:W-:Y:S01]  /*04e0*/  LOP3.LUT R246, R12, 0x10, R11, 0xf8, !PT ;  /* 0x000000100cf67812 */ /* 0x000fe200078ef80b */
[----:B------:R-:W-:Y:S01]  /*04f0*/  IMAD.SHL.U32 R10, R10, 0x2, RZ ;  /* 0x000000020a0a7824 */ /* 0x000fe200078e00ff */
[C---:B------:R-:W-:Y:S01]  /*0500*/  R2P PR, R4.reuse, 0x6 ;  /* 0x0000000604007804 */ /* 0x040fe20000000000 */
[----:B------:R-:W-:Y:S01]  /*0510*/  IMAD.SHL.U32 R4, R4, 0x40, RZ ;  /* 0x0000004004047824 */ /* 0x000fe200078e00ff */
[----:B------:R-:W-:Y:S01]  /*0520*/  LOP3.LUT R250, R12, 0x8, R17, 0xf8, !PT ;  /* 0x000000080cfa7812 */ /* 0x000fe200078ef811 */
[----:B------:R1:W-:Y:S01]  /*0530*/  STL [R1+0x8], R13 ;  /* 0x0000080d01007387 */ /* 0x0003e20000100800 */
[----:B------:R-:W-:Y:S01]  /*0540*/  SHF.R.U32.HI R11, RZ, 0x3, R12 ;  /* 0x00000003ff0b7819 */ /* 0x000fe2000001160c */
[----:B------:R-:W-:Y:S01]  /*0550*/  IMAD.SHL.U32 R12, R6, 0x200, RZ ;  /* 0x00000200060c7824 */ /* 0x000fe200078e00ff */
[----:B------:R-:W-:-:S02]  /*0560*/  LEA.HI R8, R8, R19, RZ, 0x3 ;  /* 0x0000001308087211 */ /* 0x000fc400078f18ff */
[----:B------:R-:W-:Y:S01]  /*0570*/  LOP3.LUT R9, R16, 0x6, R9, 0xf8, !PT ;  /* 0x0000000610097812 */ /* 0x000fe200078ef809 */
[----:B------:R-:W-:Y:S01]  /*0580*/  IMAD R15, R3, 0x800, R12 ;  /* 0x00000800030f7824 */ /* 0x000fe200078e020c */
[C---:B------:R-:W-:Y:S01]  /*0590*/  LOP3.LUT R2, R8.reuse, 0xfffffff8, RZ, 0xc0, !PT ;  /* 0xfffffff808027812 */ /* 0x040fe200078ec0ff */
[----:B------:R-:W-:Y:S01]  /*05a0*/  IMAD.SHL.U32 R8, R8, 0x40, RZ ;  /* 0x0000004008087824 */ /* 0x000fe200078e00ff */
[----:B------:R-:W-:Y:S01]  /*05b0*/  LOP3.LUT R3, R14, 0x18, RZ, 0xc0, !PT ;  /* 0x000000180e037812 */ /* 0x000fe200078ec0ff */
[----:B------:R-:W-:Y:S01]  /*05c0*/  IMAD.SHL.U32 R14, R6, 0x20, RZ ;  /* 0x00000020060e7824 */ /* 0x000fe200078e00ff */
[----:B------:R2:W-:Y:S01]  /*05d0*/  STL [R1], R9 ;  /* 0x0000000901007387 */ /* 0x0005e20000100800 */
[----:B------:R-:W-:Y:S01]  /*05e0*/  IMAD.IADD R2, R19, 0x1, -R2 ;  /* 0x0000000113027824 */ /* 0x000fe200078e0a02 */
[----:B------:R-:W-:Y:S01]  /*05f0*/  LOP3.LUT R250, R250, R11, RZ, 0x3c, !PT ;  /* 0x0000000bfafa7212 */ /* 0x000fe200078e3cff */
[----:B------:R-:W-:Y:S01]  /*0600*/  IMAD.SHL.U32 R6, R6, 0x8, RZ ;  /* 0x0000000806067824 */ /* 0x000fe200078e00ff */
[----:B------:R-:W-:Y:S01]  /*0610*/  LOP3.LUT R251, R3, 0x20, R14, 0xf8, !PT ;  /* 0x0000002003fb7812 */ /* 0x000fe200078ef80e */
[----:B------:R-:W-:Y:S01]  /*0620*/  IMAD.SHL.U32 R2, R2, 0x40, RZ ;  /* 0x0000004002027824 */ /* 0x000fe200078e00ff */
[----:B------:R-:W-:Y:S01]  /*0630*/  LOP3.LUT R246, R246, 0x8, R17, 0xf8, !PT ;  /* 0x00000008f6f67812 */ /* 0x000fe200078ef811 */
[----:B------:R-:W-:Y:S01]  /*0640*/  IMAD.IADD R250, R15, 0x1, R250 ;  /* 0x000000010ffa7824 */ /* 0x000fe200078e02fa */
[----:B------:R-:W-:-:S02]  /*0650*/  SEL R249, R249, 0xffffffe0, !P3 ;  /* 0xffffffe0f9f97807 */ /* 0x000fc40005800000 */
[----:B------:R-:W-:Y:S01]  /*0660*/  LOP3.LUT R246, R12, R246, R11, 0xf6, !PT ;  /* 0x000000f60cf67212 */ /* 0x000fe200078ef60b */
[----:B------:R-:W-:Y:S01]  /*0670*/  IMAD.SHL.U32 R250, R250, 0x2, RZ ;  /* 0x00000002fafa7824 */ /* 0x000fe200078e00ff */
[----:B------:R-:W-:Y:S02]  /*0680*/  SEL R247, R247, 0xffffffc0, !P4 ;  /* 0xffffffc0f7f77807 */ /* 0x000fe40006000000 */
[----:B-1----:R-:W-:Y:S02]  /*0690*/  LOP3.LUT R13, R4, 0x1c0, RZ, 0xc0, !PT ;  /* 0x000001c0040d7812 */ /* 0x002fe400078ec0ff */
[----:B------:R-:W-:Y:S02]  /*06a0*/  LEA R246, R246, UR4, 0x1 ;  /* 0x00000004f6f67c11 */ /* 0x000fe4000f8e08ff */
[----:B------:R-:W-:-:S04]  /*06b0*/  SHF.R.U32.HI R4, RZ, 0x3, R13 ;  /* 0x00000003ff047819 */ /* 0x000fc8000001160d */
[----:B------:R-:W-:Y:S02]  /*06c0*/  LOP3.LUT R3, R4, R13, R3, 0x1e, !PT ;  /* 0x0000000d04037212 */ /* 0x000fe400078e1e03 */
[----:B--2---:R-:W-:-:S04]  /*06d0*/  LOP3.LUT R9, R13, 0x20, R16, 0xf8, !PT ;  /* 0x000000200d097812 */ /* 0x004fc800078ef810 */
[----:B------:R-:W-:Y:S01]  /*06e0*/  LOP3.LUT R4, R9, R4, RZ, 0x3c, !PT ;  /* 0x0000000409047212 */ /* 0x000fe200078e3cff */
[--C-:B------:R-:W-:Y:S02]  /*06f0*/  IMAD R9, R7, 0x400, R10.reuse ;  /* 0x0000040007097824 */ /* 0x100fe400078e020a */
[----:B------:R-:W-:Y:S02]  /*0700*/  IMAD R10, R5, 0x400, R10 ;  /* 0x00000400050a7824 */ /* 0x000fe400078e020a */
[----:B------:R-:W-:Y:S01]  /*0710*/  IMAD.IADD R4, R9, 0x1, R4 ;  /* 0x0000000109047824 */ /* 0x000fe200078e0204 */
[----:B------:R-:W-:Y:S01]  /*0720*/  LOP3.LUT R9, R2, 0x1c0, RZ, 0xc0, !PT ;  /* 0x000001c002097812 */ /* 0x000fe200078ec0ff */
[----:B------:R-:W-:-:S03]  /*0730*/  IMAD.IADD R3, R10, 0x1, R3 ;  /* 0x000000010a037824 */ /* 0x000fc600078e0203 */
[----:B------:R-:W-:Y:S02]  /*0740*/  LOP3.LUT R245, R9, 0x8, R6, 0xf8, !PT ;  /* 0x0000000809f57812 */ /* 0x000fe400078ef806 */
[--C-:B------:R-:W-:Y:S02]  /*0750*/  SHF.R.U32.HI R2, RZ, 0x3, R9.reuse ;  /* 0x00000003ff027819 */ /* 0x100fe40000011609 */
[----:B------:R-:W-:Y:S02]  /*0760*/  SHF.R.S32.HI R6, RZ, 0x2, R0 ;  /* 0x00000002ff067819 */ /* 0x000fe40000011400 */
[----:B------:R-:W-:Y:S02]  /*0770*/  LOP3.LUT R251, R2, R251, R9, 0x1e, !PT ;  /* 0x000000fb02fb7212 */ /* 0x000fe400078e1e09 */
[----:B------:R-:W-:Y:S01]  /*0780*/  LOP3.LUT R245, R245, R2, RZ, 0x3c, !PT ;  /* 0x00000002f5f57212 */ /* 0x000fe200078e3cff */
[C---:B------:R-:W-:Y:S01]  /*0790*/  IMAD R2, R7.reuse, 0x10, R6 ;  /* 0x0000001007027824 */ /* 0x040fe200078e0206 */
[----:B------:R-:W-:Y:S01]  /*07a0*/  LOP3.LUT R0, R8, 0xfffffe00, RZ, 0xc0, !PT ;  /* 0xfffffe0008007812 */ /* 0x000fe200078ec0ff */
[----:B------:R-:W-:Y:S01]  /*07b0*/  IMAD.U32 R6, RZ, RZ, UR5 ;  /* 0x00000005ff067e24 */ /* 0x000fe2000f8e00ff */
[----:B----4-:R-:W-:Y:S01]  /*07c0*/  USHF.R.S32.HI UR5, URZ, 0x1f, UR58 ;  /* 0x0000001f3f057899 */ /* 0x010fe2000801143a */
[----:B------:R-:W-:Y:S01]  /*07d0*/  LEA R6, R4, UR4, 0x1 ;  /* 0x0000000404067c11 */ /* 0x000fe2000f8e08ff */
[----:B------:R1:W-:Y:S01]  /*07e0*/  STL [R1+0x4], R2 ;  /* 0x0000040201007387 */ /* 0x0003e20000100800 */
[----:B------:R-:W-:Y:S01]  /*07f0*/  IMAD R252, R7, 0x400, R0 ;  /* 0x0000040007fc7824 */ /* 0x000fe200078e0200 */
[----:B------:R-:W-:-:S02]  /*0800*/  LOP3.LUT R251, R251, R0, RZ, 0xfc, !PT ;  /* 0x00000000fbfb7212 */ /* 0x000fc400078efcff */
[----:B------:R2:W-:Y:S01]  /*0810*/  STL [R1+0x1c], R6 ;  /* 0x00001c0601007387 */ /* 0x0005e20000100800 */
[----:B------:R-:W-:Y:S02]  /*0820*/  IMAD.IADD R252, R252, 0x1, R245 ;  /* 0x00000001fcfc7824 */ /* 0x000fe400078e02f5 */
[----:B-1----:R-:W-:Y:S02]  /*0830*/  IMAD R2, R5, 0x400, R0 ;  /* 0x0000040005027824 */ /* 0x002fe400078e0200 */
[----:B------:R-:W-:Y:S02]  /*0840*/  IMAD.U32 R0, RZ, RZ, UR5 ;  /* 0x00000005ff007e24 */ /* 0x000fe4000f8e00ff */
[----:B------:R-:W-:Y:S02]  /*0850*/  IMAD.IADD R245, R245, 0x1, R2 ;  /* 0x00000001f5f57824 */ /* 0x000fe400078e0202 */
[----:B------:R-:W-:Y:S01]  /*0860*/  IMAD.U32 R0, RZ, RZ, UR6 ;  /* 0x00000006ff007e24 */ /* 0x000fe2000f8e00ff */
[----:B------:R-:W-:Y:S01]  /*0870*/  UIADD3 UR6, UR4, 0x18000, URZ ;  /* 0x0001800004067890 */ /* 0x000fe2000fffe03f */
[----:B------:R-:W-:-:S02]  /*0880*/  IMAD.MOV.U32 R2, RZ, RZ, -0x10 ;  /* 0xfffffff0ff027424 */ /* 0x000fc400078e00ff */
[C---:B------:R-:W-:Y:S02]  /*0890*/  VIADD R5, R6.reuse, 0x20 ;  /* 0x0000002006057836 */ /* 0x040fe40000000000 */
[----:B------:R-:W-:Y:S01]  /*08a0*/  @P1 VIADD R5, R6, 0xffffffe0 ;  /* 0xffffffe006051836 */ /* 0x000fe20000000000 */
[----:B------:R-:W-:Y:S01]  /*08b0*/  SEL R2, R2, 0x10, !P0 ;  /* 0x0000001002027807 */ /* 0x000fe20004000000 */
[----:B------:R-:W-:Y:S01]  /*08c0*/  VIADD R248, R250, UR6 ;  /* 0x00000006faf87c36 */ /* 0x000fe20008000000 */
[----:B------:R-:W-:Y:S01]  /*08d0*/  LEA R3, R3, UR6, 0x1 ;  /* 0x0000000603037c11 */ /* 0x000fe2000f8e08ff */
[----:B------:R-:W-:Y:S01]  /*08e0*/  IMAD.U32 R0, RZ, RZ, UR5 ;  /* 0x00000005ff007e24 */ /* 0x000fe2000f8e00ff */
[----:B------:R-:W-:Y:S01]  /*08f0*/  UIADD3 UR5, UR4, 0x28000, URZ ;  /* 0x0002800004057890 */ /* 0x000fe2000fffe03f */
[----:B--2---:R-:W-:Y:S01]  /*0900*/  IMAD.IADD R6, R6, 0x1, R2 ;  /* 0x0000000106067824 */ /* 0x004fe200078e0202 */
[----:B------:R-:W-:Y:S01]  /*0910*/  ULDC.64 UR6, c[0x0][0x208] ;  /* 0x0000820000067ab9 */ /* 0x000fe20000000a00 */
[C---:B------:R-:W-:Y:S01]  /*0920*/  VIADD R4, R3.reuse, 0x40 ;  /* 0x0000004003047836 */ /* 0x040fe20000000000 */
[----:B------:R1:W-:Y:S01]  /*0930*/  STL [R1+0x18], R3 ;  /* 0x0000180301007387 */ /* 0x0003e20000100800 */
[----:B------:R-:W-:Y:S01]  /*0940*/  @P2 VIADD R4, R3, 0xffffffc0 ;  /* 0xffffffc003042836 */ /* 0x000fe20000000000 */
[----:B------:R-:W-:Y:S01]  /*0950*/  LEA R245, R245, UR5, 0x1 ;  /* 0x00000005f5f57c11 */ /* 0x000fe2000f8e08ff */
[----:B------:R-:W-:Y:S01]  /*0960*/  IMAD.IADD R2, R2, 0x1, R5 ;  /* 0x0000000102027824 */ /* 0x000fe200078e0205 */
[----:B------:R1:W-:Y:S01]  /*0970*/  STL [R1+0x28], R6 ;  /* 0x0000280601007387 */ /* 0x0003e20000100800 */
[----:B------:R-:W-:-:S02]  /*0980*/  IMAD.IADD R249, R248, 0x1, R249 ;  /* 0x00000001f8f97824 */ /* 0x000fc400078e02f9 */
[--C-:B------:R-:W-:Y:S01]  /*0990*/  IMAD.IADD R248, R248, 0x1, R247.reuse ;  /* 0x00000001f8f87824 */ /* 0x100fe200078e02f7 */
[----:B------:R1:W-:Y:S01]  /*09a0*/  STL [R1+0x20], R5 ;  /* 0x0000200501007387 */ /* 0x0003e20000100800 */
[----:B------:R-:W-:Y:S02]  /*09b0*/  IMAD.IADD R0, R247, 0x1, R246 ;  /* 0x00000001f7007824 */ /* 0x000fe400078e02f6 */
[----:B------:R-:W-:Y:S01]  /*09c0*/  IMAD.IADD R247, R249, 0x1, R247 ;  /* 0x00000001f9f77824 */ /* 0x000fe200078e02f7 */
[----:B------:R1:W-:Y:S04]  /*09d0*/  STL [R1+0x24], R4 ;  /* 0x0000240401007387 */ /* 0x0003e80000100800 */
[----:B------:R1:W-:Y:S02]  /*09e0*/  STL [R1+0x48], R2 ;  /* 0x0000480201007387 */ /* 0x0003e40000100800 */
.L_x_377:
        /* <DEDUP_REMOVED lines=19> */
[----:B---3--:R-:W-:Y:S01]  /*0b20*/  IMAD.U32 R14, RZ, RZ, UR8 ;  /* 0x00000008ff0e7e24 */ /* 0x008fe2000f8e00ff */
[----:B------:R-:W-:Y:S01]  /*0b30*/  ULDC.U8 UR18, c[0x0][0x3c2] ;  /* 0x0000f08000127ab9 */ /* 0x000fe20000000000 */
[----:B------:R-:W-:Y:S01]  /*0b40*/  ULDC.64 UR12, c[0x0][0x2f8] ;  /* 0x0000be00000c7ab9 */ /* 0x000fe20000000a00 */
[----:B------:R-:W-:Y:S01]  /*0b50*/  @UP4 UIADD3.X UR11, UR5, UR11, URZ, UP1, !UPT ;  /* 0x0000000b050b4290 */ /* 0x000fe20008ffe43f */
[----:B-12-4-:R-:W-:Y:S01]  /*0b60*/  IMAD.U32 R4, RZ, RZ, UR10 ;  /* 0x0000000aff047e24 */ /* 0x016fe2000f8e00ff */
[----:B------:R-:W-:Y:S01]  /*0b70*/  UISETP.NE.AND UP4, UPT, UR18, URZ, UPT ;  /* 0x0000003f1200728c */ /* 0x000fe2000bf85270 */
[----:B------:R-:W-:Y:S01]  /*0b80*/  IMAD.U32 R15, RZ, RZ, UR9 ;  /* 0x00000009ff0f7e24 */ /* 0x000fe2000f8e00ff */
[----:B------:R-:W-:Y:S01]  /*0b90*/  UISETP.EQ.U32.AND UP1, UPT, UR12, URZ, UPT ;  /* 0x0000003f0c00728c */ /* 0x000fe2000bf22070 */
[----:B------:R-:W-:Y:S01]  /*0ba0*/  PLOP3.LUT P3, PT, PT, PT, UP2, 0x80, 0x0 ;  /* 0x000000000000781c */ /* 0x000fe20003f6f028 */
[----:B------:R-:W-:Y:S01]  /*0bb0*/  IMAD.U32 R5, RZ, RZ, UR11 ;  /* 0x0000000bff057e24 */ /* 0x000fe2000f8e00ff */
[----:B------:R-:W-:Y:S01]  /*0bc0*/  UIADD3 UR10, UP0, UR16, UR12, URZ ;  /* 0x0000000c100a7290 */ /* 0x000fe2000ff1e03f */
[----:B------:R-:W2:Y:S01]  /*0bd0*/  @P0 LDG.E R2, desc[UR6][R14.64] ;  /* 0x000000060e020981 */ /* 0x000ea2000c1e1900 */
[----:B------:R-:W-:Y:S01]  /*0be0*/  UISETP.EQ.OR.EX UP1, UPT, UR13, URZ, !UP4, UP1 ;  /* 0x0000003f0d00728c */ /* 0x000fe2000e722710 */
[----:B------:R-:W-:-:S02]  /*0bf0*/  IMAD.U32 R12, RZ, RZ, UR15 ;  /* 0x0000000fff0c7e24 */ /* 0x000fc4000f8e00ff */
[----:B------:R-:W-:Y:S01]  /*0c00*/  IMAD.U32 R13, RZ, RZ, UR14 ;  /* 0x0000000eff0d7e24 */ /* 0x000fe2000f8e00ff */
[----:B------:R-:W3:Y:S01]  /*0c10*/  @P1 LDG.E R4, desc[UR6][R4.64] ;  /* 0x0000000604041981 */ /* 0x000ee2000c1e1900 */
[----:B------:R-:W1:Y:S01]  /*0c20*/  S2R R9, SR_TID.X ;  /* 0x0000000000097919 */ /* 0x000e620000002100 */
[----:B------:R-:W-:Y:S01]  /*0c30*/  PLOP3.LUT P2, PT, PT, PT, UP1, 0x80, 0x0 ;  /* 0x000000000000781c */ /* 0x000fe20003f4f018 */
[----:B------:R-:W-:Y:S01]  /*0c40*/  UIADD3.X UR5, UR5, UR13, URZ, UP0, !UPT ;  /* 0x0000000d05057290 */ /* 0x000fe200087fe43f */
[----:B------:R-:W-:Y:S01]  /*0c50*/  IMAD.U32 R10, RZ, RZ, UR10 ;  /* 0x0000000aff0a7e24 */ /* 0x000fe2000f8e00ff */
[----:B------:R-:W4:Y:S01]  /*0c60*/  @P3 LDG.E R6, desc[UR6][R12.64] ;  /* 0x000000060c063981 */ /* 0x000f22000c1e1900 */
[----:B------:R-:W-:Y:S01]  /*0c70*/  UMOV UR18, URZ ;  /* 0x0000003f00127c82 */ /* 0x000fe20008000000 */
[----:B------:R-:W-:Y:S02]  /*0c80*/  @!UP3 ULDC.64 UR8, c[0x0][0x318] ;  /* 0x0000c6000008bab9 */ /* 0x000fe40000000a00 */
[----:B------:R-:W-:Y:S01]  /*0c90*/  IMAD.U32 R11, RZ, RZ, UR5 ;  /* 0x00000005ff0b7e24 */ /* 0x000fe2000f8e00ff */
[----:B------:R-:W5:Y:S05]  /*0ca0*/  @P3 LDG.E R3, desc[UR6][R12.64+0x4] ;  /* 0x000004060c033981 */ /* 0x000f6a000c1e1900 */
[----:B------:R-:W5:Y:S01]  /*0cb0*/  @!P2 LDG.E R5, desc[UR6][R10.64] ;  /* 0x000000060a05a981 */ /* 0x000f62000c1e1900 */
[----:B------:R-:W3:Y:S01]  /*0cc0*/  S2UR UR15, SR_CTAID.X ;  /* 0x00000000000f79c3 */ /* 0x000ee20000002500 */
        /* <DEDUP_REMOVED lines=10> */
[----:B-1----:R-:W-:Y:S02]  /*0d70*/  SHF.R.S32.HI R8, RZ, 0x1f, R9 ;  /* 0x0000001fff087819 */ /* 0x002fe40000011409 */
[----:B--2---:R-:W-:Y:S02]  /*0d80*/  @P0 R2UR UR10, R2 ;  /* 0x00000000020a02ca */ /* 0x004fe400000e0000 */
[----:B------:R-:W-:-:S02]  /*0d90*/  ISETP.NE.U32.AND P0, PT, RZ, UR12, PT ;  /* 0x0000000cff007c0c */ /* 0x000fc4000bf05070 */
[----:B---3--:R-:W-:Y:S02]  /*0da0*/  @P1 R2UR UR18, R4 ;  /* 0x00000000041212ca */ /* 0x008fe400000e0000 */
[----:B------:R-:W-:Y:S01]  /*0db0*/  ISETP.NE.AND.EX P0, PT, RZ, UR13, PT, P0 ;  /* 0x0000000dff007c0c */ /* 0x000fe2000bf05300 */
[----:B------:R-:W-:Y:S01]  /*0dc0*/  USHF.L.U32 UR12, UR15, 0x6, URZ ;  /* 0x000000060f0c7899 */ /* 0x000fe2000800063f */
[----:B----4-:R-:W-:Y:S02]  /*0dd0*/  @P3 R2UR UR5, R6 ;  /* 0x00000000060532ca */ /* 0x010fe400000e0000 */
[----:B-----5:R-:W-:-:S07]  /*0de0*/  @P3 R2UR UR11, R3 ;  /* 0x00000000030b32ca */ /* 0x020fce00000e0000 */
[----:B------:R-:W-:Y:S01]  /*0df0*/  @UP3 UIADD3 UR10, UR10, -UR18, URZ ;  /* 0x800000120a0a3290 */ /* 0x000fe2000fffe03f */
        /* <DEDUP_REMOVED lines=8> */
.L_x_331:
        /* <DEDUP_REMOVED lines=15> */
[----:B------:R-:W-:Y:S01]  /*0f70*/  ULDC.64 UR8, c[0x0][0x228] ;  /* 0x00008a0000087ab9 */ /* 0x000fe20000000a00 */
[----:B------:R-:W-:Y:S01]  /*0f80*/  ULDC.64 UR12, c[0x0][0x488] ;  /* 0x00012200000c7ab9 */ /* 0x000fe20000000a00 */
[----:B------:R-:W-:Y:S02]  /*0f90*/  UIMAD UR11, UR59, UR8, URZ ;  /* 0x000000083b0b72a4 */ /* 0x000fe4000f8e023f */
[----:B------:R-:W-:Y:S02]  /*0fa0*/  UIMAD.WIDE.U32 UR26, UR51, UR8, URZ ;  /* 0x00000008331a72a5 */ /* 0x000fe4000f8e003f */
[----:B------:R-:W-:Y:S02]  /*0fb0*/  UIMAD UR39, UR51, UR9, UR11 ;  /* 0x00000009332772a4 */ /* 0x000fe4000f8e020b */
[----:B------:R-:W-:-:S02]  /*0fc0*/  UIMAD.WIDE.U32 UR34, UR15, UR12, URZ ;  /* 0x0000000c0f2272a5 */ /* 0x000fc4000f8e003f */
[----:B------:R-:W-:Y:S01]  /*0fd0*/  @!UP1 ULDC.64 UR8, c[0x0][0x418] ;  /* 0x0001060000089ab9 */ /* 0x000fe20000000a00 */
[----:B------:R-:W-:Y:S02]  /*0fe0*/  UISETP.NE.AND UP0, UPT, UR38, -0x1, UPT ;  /* 0xffffffff2600788c */ /* 0x000fe4000bf05270 */
[----:B------:R-:W-:Y:S02]  /*0ff0*/  @!UP1 UIMAD UR11, UR59, UR8, URZ ;  /* 0x000000083b0b92a4 */ /* 0x000fe4000f8e023f */
[----:B------:R-:W-:Y:S02]  /*1000*/  UIMAD UR54, UR15, UR13, UR35 ;  /* 0x0000000d0f3672a4 */ /* 0x000fe4000f8e0223 */
[----:B------:R-:W-:Y:S02]  /*1010*/  @!UP1 UIMAD UR35, UR51, UR9, UR11 ;  /* 0x00000009332392a4 */ /* 0x000fe4000f8e020b */
[----:B------:R-:W-:Y:S01]  /*1020*/  UIADD3 UR11, UR37, 0x3f, URZ ;  /* 0x0000003f250b7890 */ /* 0x000fe2000fffe03f */
[----:B-1----:R-:W-:Y:S01]  /*1030*/  IABS R5, R2 ;  /* 0x0000000200057213 */ /* 0x002fe20000000000 */
[----:B------:R-:W-:Y:S01]  /*1040*/  @UP1 ULDC.64 UR12, c[0x0][0x420] ;  /* 0x00010800000c1ab9 */ /* 0x000fe20000000a00 */
[----:B------:R-:W-:Y:S01]  /*1050*/  USHF.L.U32 UR14, UR51, 0x7, URZ ;  /* 0x00000007330e7899 */ /* 0x000fe2000800063f */
[----:B------:R-:W-:Y:S01]  /*1060*/  ISETP.NE.AND P3, PT, R2, RZ, PT ;  /* 0x000000ff0200720c */ /* 0x000fe20003f65270 */
[----:B------:R-:W1:Y:S01]  /*1070*/  I2F.RP R14, R5 ;  /* 0x00000005000e7306 */ /* 0x000e620000209400 */
[----:B------:R-:W-:Y:S01]  /*1080*/  @UP1 UIMAD.WIDE.U32 UR46, UR5, UR12, URZ ;  /* 0x0000000c052e12a5 */ /* 0x000fe2000f8e003f */
[----:B------:R-:W-:Y:S01]  /*1090*/  ULDC UR60, c[0x0][0x2d4] ;  /* 0x0000b500003c7ab9 */ /* 0x000fe20000000800 */
[----:B------:R-:W-:Y:S01]  /*10a0*/  ULDC.U8 UR20, c[0x0][0x3d8] ;  /* 0x0000f60000147ab9 */ /* 0x000fe20000000000 */
[----:B------:R-:W-:Y:S01]  /*10b0*/  USHF.R.S32.HI UR28, URZ, 0x1f, UR11 ;  /* 0x0000001f3f1c7899 */ /* 0x000fe2000801140b */
[----:B------:R-:W-:Y:S01]  /*10c0*/  ULDC.64 UR24, c[0x0][0x240] ;  /* 0x0000900000187ab9 */ /* 0x000fe20000000a00 */
[----:B------:R-:W-:Y:S01]  /*10d0*/  USHF.R.S32.HI UR43, URZ, 0x1f, UR60 ;  /* 0x0000001f3f2b7899 */ /* 0x000fe2000801143c */
[----:B------:R-:W-:Y:S01]  /*10e0*/  ULDC UR22, c[0x0][0x2dc] ;  /* 0x0000b70000167ab9 */ /* 0x000fe20000000800 */
[----:B------:R-:W-:Y:S01]  /*10f0*/  ULDC UR49, c[0x0][0x270] ;  /* 0x00009c0000317ab9 */ /* 0x000fe20000000800 */
[----:B------:R-:W-:-:S02]  /*1100*/  USEL UR42, UR14, URZ, UP2 ;  /* 0x0000003f0e2a7287 */ /* 0x000fc40009000000 */
[----:B------:R-:W-:Y:S01]  /*1110*/  UISETP.NE.AND UP3, UPT, UR20, URZ, UPT ;  /* 0x0000003f1400728c */ /* 0x000fe2000bf65270 */
[----:B-1----:R-:W1:Y:S01]  /*1120*/  MUFU.RCP R14, R14 ;  /* 0x0000000e000e7308 */ /* 0x002e620000001000 */
[----:B------:R-:W-:Y:S02]  /*1130*/  @UP1 UIMAD UR40, UR5, UR13, UR47 ;  /* 0x0000000d052812a4 */ /* 0x000fe4000f8e022f */
[----:B------:R-:W-:Y:S02]  /*1140*/  @!UP1 UIMAD.WIDE.U32 UR44, UR51, UR8, URZ ;  /* 0x00000008332c92a5 */ /* 0x000fe4000f8e003f */
[----:B------:R-:W-:Y:S02]  /*1150*/  USHF.L.U64.HI UR19, UR51, 0x7, UR59 ;  /* 0x0000000733137899 */ /* 0x000fe4000801023b */
[----:B------:R-:W-:Y:S02]  /*1160*/  UIMAD.WIDE.U32 UR14, UR5, UR24, URZ ;  /* 0x00000018050e72a5 */ /* 0x000fe4000f8e003f */
[----:B------:R-:W-:-:S02]  /*1170*/  UIMAD.WIDE UR8, UR22, UR49, URZ ;  /* 0x00000031160872a5 */ /* 0x000fc4000f8e023f */
[----:B------:R-:W-:Y:S02]  /*1180*/  UIMAD.WIDE.U32 UR12, UR51, UR60, URZ ;  /* 0x0000003c330c72a5 */ /* 0x000fe4000f8e003f */
[----:B------:R-:W-:Y:S02]  /*1190*/  ULEA.HI UR28, UR28, UR11, URZ, 0x6 ;  /* 0x0000000b1c1c7291 */ /* 0x000fe4000f8f303f */
[----:B------:R-:W-:Y:S01]  /*11a0*/  UIMAD UR11, UR43, UR51, URZ ;  /* 0x000000332b0b72a4 */ /* 0x000fe2000f8e023f */
[----:B-1----:R-:W-:Y:S01]  /*11b0*/  VIADD R14, R14, 0xffffffe ;  /* 0x0ffffffe0e0e7836 */ /* 0x002fe20000000000 */
[----:B------:R-:W-:Y:S01]  /*11c0*/  ULDC.U8 UR21, c[0x0][0x480] ;  /* 0x0001200000157ab9 */ /* 0x000fe20000000000 */
[----:B------:R-:W-:Y:S02]  /*11d0*/  USEL UR36, UR19, URZ, UP2 ;  /* 0x0000003f13247287 */ /* 0x000fe40009000000 */
[----:B------:R-:W1:Y:S01]  /*11e0*/  F2I.FTZ.U32.TRUNC.NTZ R15, R14 ;  /* 0x0000000e000f7305 */ /* 0x000e62000021f000 */
[----:B------:R-:W-:-:S02]  /*11f0*/  USEL UR41, UR26, UR14, !UP1 ;  /* 0x0000000e1a297287 */ /* 0x000fc4000c800000 */
[----:B------:R-:W-:Y:S02]  /*1200*/  UIADD3 UR39, UR27, UR39, URZ ;  /* 0x000000271b277290 */ /* 0x000fe4000fffe03f */
[----:B------:R-:W-:Y:S02]  /*1210*/  @UP0 UIADD3 UR16, UR18, UR38, URZ ;  /* 0x0000002612100290 */ /* 0x000fe4000fffe03f */
[----:B------:R-:W-:Y:S02]  /*1220*/  UIMAD.WIDE.U32 UR26, UR8, UR12, URZ ;  /* 0x0000000c081a72a5 */ /* 0x000fe4000f8e003f */
[----:B------:R-:W-:Y:S02]  /*1230*/  UIMAD UR19, UR9, UR12, URZ ;  /* 0x0000000c091372a4 */ /* 0x000fe4000f8e023f */
[----:B------:R-:W-:Y:S02]  /*1240*/  UISETP.NE.AND UP4, UPT, UR21, URZ, UPT ;  /* 0x0000003f1500728c */ /* 0x000fe4000bf85270 */
[----:B------:R-:W-:Y:S01]  /*1250*/  UIMAD UR12, UR59, UR60, UR11 ;  /* 0x0000003c3b0c72a4 */ /* 0x000fe2000f8e020b */
[----:B-1----:R-:W-:Y:S01]  /*1260*/  IMAD.MOV R3, RZ, RZ, -R15 ;  /* 0x000000ffff037224 */ /* 0x002fe200078e0a0f */
[----:B------:R-:W-:Y:S01]  /*1270*/  @UP0 ULDC.64 UR20, c[0x0][0x248] ;  /* 0x0000920000140ab9 */ /* 0x000fe20000000a00 */
[----:B------:R-:W-:Y:S01]  /*1280*/  IMAD.MOV.U32 R14, RZ, RZ, RZ ;  /* 0x000000ffff0e7224 */ /* 0x000fe200078e00ff */
[----:B------:R-:W-:Y:S01]  /*1290*/  ULDC UR48, c[0x0][0x2c4] ;  /* 0x0000b10000307ab9 */ /* 0x000fe20000000800 */
[----:B------:R-:W-:Y:S01]  /*12a0*/  IMAD R4, R3, R5, RZ ;  /* 0x0000000503047224 */ /* 0x000fe200078e02ff */
[----:B------:R-:W-:Y:S01]  /*12b0*/  IABS R3, UR58 ;  /* 0x0000003a00037c13 */ /* 0x000fe20008000000 */
[----:B------:R-:W-:-:S02]  /*12c0*/  @UP0 UIMAD.WIDE.U32 UR30, UR16, UR20, URZ ;  /* 0x00000014101e02a5 */ /* 0x000fc4000f8e003f */
[----:B------:R-:W-:Y:S01]  /*12d0*/  IMAD.HI.U32 R4, R15, R4, R14 ;  /* 0x000000040f047227 */ /* 0x000fe200078e000e */
[----:B------:R-:W-:Y:S02]  /*12e0*/  @UP0 UIMAD UR50, UR16, UR21, URZ ;  /* 0x00000015103202a4 */ /* 0x000fe4000f8e023f */
[----:B------:R-:W-:Y:S02]  /*12f0*/  @UP3 UIMAD UR16, UR51, UR48, URZ ;  /* 0x00000030331032a4 */ /* 0x000fe4000f8e023f */
[----:B------:R-:W-:Y:S01]  /*1300*/  UIADD3 UR12, UR13, UR12, URZ ;  /* 0x0000000c0d0c7290 */ /* 0x000fe2000fffe03f */
[----:B------:R-:W-:Y:S01]  /*1310*/  IMAD.HI.U32 R10, R4, R3, RZ ;  /* 0x00000003040a7227 */ /* 0x000fe200078e00ff */
[----:B------:R-:W-:Y:S02]  /*1320*/  ULOP3.LUT UR11, UR28, 0xffffffc0, URZ, 0xc0, !UPT ;  /* 0xffffffc01c0b7892 */ /* 0x000fe4000f8ec03f */
[----:B------:R-:W-:Y:S01]  /*1330*/  UIMAD UR33, UR5, UR25, URZ ;  /* 0x00000019052172a4 */ /* 0x000fe2000f8e023f */
[----:B------:R-:W-:Y:S01]  /*1340*/  IMAD.MOV R4, RZ, RZ, -R10 ;  /* 0x000000ffff047224 */ /* 0x000fe200078e0a0a */
[----:B------:R-:W-:-:S02]  /*1350*/  @UP3 USEL UR16, UR16, UR5, !UP1 ;  /* 0x0000000510103287 */ /* 0x000fc4000c800000 */
[----:B------:R-:W-:Y:S01]  /*1360*/  UIMAD UR19, UR8, UR12, UR19 ;  /* 0x0000000c081372a4 */ /* 0x000fe2000f8e0213 */
[C---:B------:R-:W-:Y:S01]  /*1370*/  IMAD R4, R5.reuse, R4, R3 ;  /* 0x0000000405047224 */ /* 0x040fe200078e0203 */
[----:B------:R-:W-:Y:S01]  /*1380*/  @!UP3 UIMAD UR12, UR51, UR49, UR58 ;  /* 0x00000031330cb2a4 */ /* 0x000fe2000f8e023a */
[----:B------:R-:W-:Y:S01]  /*1390*/  LOP3.LUT R3, R2, UR58, RZ, 0x3c, !PT ;  /* 0x0000003a02037c12 */ /* 0x000fe2000f8e3cff */
[----:B------:R-:W-:Y:S01]  /*13a0*/  @UP3 ULDC UR13, c[0x0][0x2e4] ;  /* 0x0000b900000d3ab9 */ /* 0x000fe20000000800 */
[----:B------:R-:W-:Y:S01]  /*13b0*/  UIADD3 UR11, UR11, -0x40, URZ ;  /* 0xffffffc00b0b7890 */ /* 0x000fe2000fffe03f */
[----:B------:R-:W-:Y:S01]  /*13c0*/  ISETP.GT.U32.AND P1, PT, R5, R4, PT ;  /* 0x000000040500720c */ /* 0x000fe20003f24070 */
[----:B------:R-:W-:Y:S01]  /*13d0*/  @UP1 UIADD3 UR39, UR15, UR33, URZ ;  /* 0x000000210f271290 */ /* 0x000fe2000fffe03f */
[----:B------:R-:W-:Y:S01]  /*13e0*/  ISETP.GE.AND P2, PT, R3, RZ, PT ;  /* 0x000000ff0300720c */ /* 0x000fe20003f46270 */
[----:B------:R-:W-:Y:S02]  /*13f0*/  @UP3 UIMAD UR52, UR58, UR13, UR16 ;  /* 0x0000000d3a3432a4 */ /* 0x000fe4000f8e0210 */
[----:B------:R-:W-:-:S02]  /*1400*/  @!UP1 UIADD3 UR40, UR45, UR35, URZ ;  /* 0x000000232d289290 */ /* 0x000fc4000fffe03f */
[----:B------:R-:W-:Y:S02]  /*1410*/  UIMAD.WIDE.U32 UR14, UR8, UR5, URZ ;  /* 0x00000005080e72a5 */ /* 0x000fe4000f8e003f */
[----:B------:R-:W-:Y:S02]  /*1420*/  @!UP3 UIMAD UR52, UR12, UR48, URZ ;  /* 0x000000300c34b2a4 */ /* 0x000fe4000f8e023f */
[----:B------:R-:W-:Y:S02]  /*1430*/  USHF.R.S32.HI UR35, URZ, 0x1f, UR11 ;  /* 0x0000001f3f237899 */ /* 0x000fe4000801140b */
[-C--:B------:R-:W-:Y:S01]  /*1440*/  @!P1 IADD3 R4, R4, -R5.reuse, RZ ;  /* 0x8000000504049210 */ /* 0x080fe20007ffe0ff */
[----:B------:R-:W-:Y:S01]  /*1450*/  UIADD3 UR12, UP2, UR11, UR42, URZ ;  /* 0x0000002a0b0c7290 */ /* 0x000fe2000ff5e03f */
[----:B------:R-:W-:Y:S01]  /*1460*/  @!P1 VIADD R10, R10, 0x1 ;  /* 0x000000010a0a9836 */ /* 0x000fe20000000000 */
[----:B------:R-:W-:Y:S01]  /*1470*/  USEL UR57, UR26, UR14, !UP1 ;  /* 0x0000000e1a397287 */ /* 0x000fe2000c800000 */
[----:B------:R-:W-:Y:S01]  /*1480*/  ISETP.GE.U32.AND P0, PT, R4, R5, PT ;  /* 0x000000050400720c */ /* 0x000fe20003f06070 */
[----:B------:R-:W-:Y:S01]  /*1490*/  UIADD3.X UR14, UR35, UR36, URZ, UP2, !UPT ;  /* 0x00000024230e7290 */ /* 0x000fe200097fe43f */
[----:B------:R-:W-:Y:S01]  /*14a0*/  PLOP3.LUT P1, PT, PT, PT, UP0, 0x80, 0x0 ;  /* 0x000000000000781c */ /* 0x000fe20003f2f008 */
[----:B------:R-:W-:-:S02]  /*14b0*/  UIMAD UR13, UR9, UR12, URZ ;  /* 0x0000000c090d72a4 */ /* 0x000fc4000f8e023f */
[----:B------:R-:W-:Y:S02]  /*14c0*/  @UP0 UIADD3 UR29, UR18, UR38, URZ ;  /* 0x00000026121d0290 */ /* 0x000fe4000fffe03f */
[----:B------:R-:W-:Y:S02]  /*14d0*/  UIMAD UR53, UR58, UR22, URZ ;  /* 0x000000163a3572a4 */ /* 0x000fe4000f8e023f */
[----:B------:R-:W-:Y:S01]  /*14e0*/  UIMAD.WIDE.U32 UR42, UR8, UR12, URZ ;  /* 0x0000000c082a72a5 */ /* 0x000fe2000f8e003f */
[----:B------:R-:W-:Y:S01]  /*14f0*/  @UP0 ULDC.64 UR22, c[0x0][0x250] ;  /* 0x0000940000160ab9 */ /* 0x000fe20000000a00 */
[----:B------:R-:W-:Y:S02]  /*1500*/  UIMAD UR16, UR9, UR5, URZ ;  /* 0x00000005091072a4 */ /* 0x000fe4000f8e023f */
[----:B------:R-:W-:Y:S01]  /*1510*/  @P0 VIADD R10, R10, 0x1 ;  /* 0x000000010a0a0836 */ /* 0x000fe20000000000 */
[----:B------:R-:W-:Y:S01]  /*1520*/  UIMAD UR12, UR8, UR14, UR13 ;  /* 0x0000000e080c72a4 */ /* 0x000fe2000f8e020d */
[----:B------:R-:W-:Y:S01]  /*1530*/  PLOP3.LUT P0, PT, PT, PT, UP3, 0x80, 0x0 ;  /* 0x000000000000781c */ /* 0x000fe20003f0f038 */
[----:B------:R-:W-:-:S02]  /*1540*/  @UP0 UIMAD.WIDE.U32 UR8, UR29, UR22, URZ ;  /* 0x000000161d0802a5 */ /* 0x000fc4000f8e003f */
[----:B------:R-:W-:Y:S01]  /*1550*/  @UP0 UIMAD UR13, UR29, UR23, URZ ;  /* 0x000000171d0d02a4 */ /* 0x000fe2000f8e023f */
[----:B------:R-:W-:Y:S01]  /*1560*/  @!P2 IADD3 R10, -R10, RZ, RZ ;  /* 0x000000ff0a0aa210 */ /* 0x000fe20007ffe1ff */
[----:B------:R-:W-:Y:S01]  /*1570*/  UIADD3 UR48, UR27, UR19, URZ ;  /* 0x000000131b307290 */ /* 0x000fe2000fffe03f */
[----:B------:R-:W-:Y:S01]  /*1580*/  @!P3 LOP3.LUT R10, RZ, R2, RZ, 0x33, !PT ;  /* 0x00000002ff0ab212 */ /* 0x000fe200078e33ff */
[----:B------:R-:W-:Y:S02]  /*1590*/  USEL UR55, UR34, URZ, UP4 ;  /* 0x0000003f22377287 */ /* 0x000fe4000a000000 */
[----:B------:R-:W-:Y:S02]  /*15a0*/  @UP0 UIADD3 UR33, UR31, UR50, URZ ;  /* 0x000000321f210290 */ /* 0x000fe4000fffe03f */
[----:B------:R-:W-:Y:S02]  /*15b0*/  USHF.R.S32.HI UR56, URZ, 0x1f, UR53 ;  /* 0x0000001f3f387899 */ /* 0x000fe40008011435 */
[----:B------:R-:W-:-:S02]  /*15c0*/  USHF.R.S32.HI UR49, URZ, 0x6, UR28 ;  /* 0x000000063f317899 */ /* 0x000fc4000801141c */
[----:B------:R-:W-:Y:S02]  /*15d0*/  @UP0 UIADD3 UR36, UR9, UR13, URZ ;  /* 0x0000000d09240290 */ /* 0x000fe4000fffe03f */
[----:B------:R-:W-:Y:S02]  /*15e0*/  USEL UR54, UR54, URZ, UP4 ;  /* 0x0000003f36367287 */ /* 0x000fe4000a000000 */
[----:B------:R-:W-:Y:S02]  /*15f0*/  @UP1 UIADD3 UR48, UR15, UR16, URZ ;  /* 0x000000100f301290 */ /* 0x000fe4000fffe03f */
[----:B------:R-:W-:Y:S01]  /*1600*/  UIADD3 UR34, UR43, UR12, URZ ;  /* 0x0000000c2b227290 */ /* 0x000fe2000fffe03f */
        /* <DEDUP_REMOVED lines=14> */
.L_x_333:
        /* <DEDUP_REMOVED lines=13> */
.L_x_334:
        /* <DEDUP_REMOVED lines=11> */
.L_x_335:
[----:B------:R-:W-:Y:S02]  /*1870*/  ULDC UR5, c[0x0][0x270] ;  /* 0x00009c0000057ab9 */ /* 0x000fe40000000800 */
[----:B------:R-:W-:-:S04]  /*1880*/  UIMAD UR5, UR51, UR5, UR58 ;  /* 0x00000005330572a4 */ /* 0x000fc8000f8e023a */
[----:B------:R-:W-:-:S12]  /*1890*/  UIMAD UR5, UR5, UR60, URZ ;  /* 0x0000003c050572a4 */ /* 0x000fd8000f8e023f */
.L_x_336:
[----:B------:R-:W2:Y:S01]  /*18a0*/  LDL.64 R14, [R1+0x10] ;  /* 0x00001000010e7983 */ /* 0x000ea20000100a00 */
[----:B------:R-:W1:Y:S01]  /*18b0*/  LDC.64 R2, c[0x0][0x420] ;  /* 0x00010800ff027b82 */ /* 0x000e620000000a00 */
[----:B------:R-:W-:Y:S01]  /*18c0*/  ULDC UR8, c[0x0][0x2dc] ;  /* 0x0000b70000087ab9 */ /* 0x000fe20000000800 */
[----:B------:R-:W-:Y:S01]  /*18d0*/  ULDC UR12, c[0x0][0x270] ;  /* 0x00009c00000c7ab9 */ /* 0x000fe20000000800 */
[----:B------:R3:W2:Y:S01]  /*18e0*/  LDL.64 R32, [R1+0x10] ;  /* 0x0000100001207983 */ /* 0x0006a20000100a00 */
[----:B------:R-:W-:Y:S01]  /*18f0*/  UIADD3 UR13, -UR10, UR37, UR32 ;  /* 0x000000250a0d7290 */ /* 0x000fe2000fffe120 */
[----:B------:R-:W-:Y:S01]  /*1900*/  LEA.HI R5, R8, R9, RZ, 0x5 ;  /* 0x0000000908057211 */ /* 0x000fe200078f28ff */
[----:B------:R-:W-:Y:S01]  /*1910*/  UIMAD UR12, UR8, UR12, URZ ;  /* 0x0000000c080c72a4 */ /* 0x000fe2000f8e023f */
[----:B------:R-:W-:Y:S01]  /*1920*/  BSSY B1, `(.L_x_332) ;  /* 0x000092c000017945 */ /* 0x000fe20003800000 */
[----:B------:R-:W-:Y:S01]  /*1930*/  USHF.R.S32.HI UR50, URZ, 0x1f, UR58 ;  /* 0x0000001f3f327899 */ /* 0x000fe2000801143a */
[----:B------:R-:W-:Y:S01]  /*1940*/  ULDC UR8, c[0x0][0x398] ;  /* 0x0000e60000087ab9 */ /* 0x000fe20000000800 */
[----:B------:R-:W-:Y:S01]  /*1950*/  ULDC.64 UR14, c[0x0][0x428] ;  /* 0x00010a00000e7ab9 */ /* 0x000fe20000000a00 */
[----:B------:R-:W-:-:S02]  /*1960*/  UIADD3 UR13, UR13, -UR8, URZ ;  /* 0x800000080d0d7290 */ /* 0x000fc4000fffe03f */
[----:B------:R-:W-:Y:S02]  /*1970*/  USHF.L.U32 UR8, UR12, 0x6, URZ ;  /* 0x000000060c087899 */ /* 0x000fe4000800063f */
[----:B------:R-:W-:Y:S02]  /*1980*/  UIMAD UR19, UR50, UR14, URZ ;  /* 0x0000000e321372a4 */ /* 0x000fe4000f8e023f */
[----:B------:R-:W-:Y:S02]  /*1990*/  UIADD3 UR16, UP2, UP1, UR42, UR8, UR53 ;  /* 0x000000082a107290 */ /* 0x000fe4000f95e035 */
[----:B------:R-:W-:Y:S01]  /*19a0*/  USHF.R.S32.HI UR8, URZ, 0x1f, UR8 ;  /* 0x0000001f3f087899 */ /* 0x000fe20008011408 */
[----:B------:R-:W-:Y:S01]  /*19b0*/  ULDC.64 UR28, c[0x0][0x400] ;  /* 0x00010000001c7ab9 */ /* 0x000fe20000000a00 */
[----:B------:R-:W-:Y:S01]  /*19c0*/  UIMAD UR19, UR58, UR15, UR19 ;  /* 0x0000000f3a1372a4 */ /* 0x000fe2000f8e0213 */
[----:B-1----:R-:W-:Y:S01]  /*19d0*/  IMAD R24, R2, UR35, RZ ;  /* 0x0000002302187c24 */ /* 0x002fe2000f8e02ff */
[----:B------:R-:W-:Y:S01]  /*19e0*/  UIADD3.X UR8, UR34, UR8, UR56, UP2, UP1 ;  /* 0x0000000822087290 */ /* 0x000fe200097e2438 */
[----:B------:R-:W-:-:S02]  /*19f0*/  ULDC.64 UR26, c[0x0][0x258] ;  /* 0x00009600001a7ab9 */ /* 0x000fc40000000a00 */
[----:B------:R-:W-:Y:S01]  /*1a00*/  IMAD R24, R3, UR11, R24 ;  /* 0x0000000b03187c24 */ /* 0x000fe2000f8e0218 */
[----:B------:R-:W-:Y:S01]  /*1a10*/  UIMAD UR15, UR50, UR26, URZ ;  /* 0x0000001a320f72a4 */ /* 0x000fe2000f8e023f */
[----:B------:R-:W-:Y:S01]  /*1a20*/  MOV R13, UR26 ;  /* 0x0000001a000d7c02 */ /* 0x000fe20008000f00 */
[----:B------:R-:W-:Y:S02]  /*1a30*/  UIADD3 UR43, UR11, UR5, URZ ;  /* 0x000000050b2b7290 */ /* 0x000fe4000fffe03f */
[----:B------:R-:W-:Y:S02]  /*1a40*/  UIMAD UR15, UR58, UR27, UR15 ;  /* 0x0000001b3a0f72a4 */ /* 0x000fe4000f8e020f */
[----:B------:R-:W-:Y:S01]  /*1a50*/  UIADD3 UR34, UR11, UR52, URZ ;  /* 0x000000340b227290 */ /* 0x000fe2000fffe03f */
[----:B------:R-:W-:Y:S01]  /*1a60*/  ULDC.64 UR26, c[0x0][0x210] ;  /* 0x00008400001a7ab9 */ /* 0x000fe20000000a00 */
[----:B------:R-:W-:Y:S01]  /*1a70*/  ULDC.64 UR46, c[0x0][0x478] ;  /* 0x00011e00002e7ab9 */ /* 0x000fe20000000a00 */
[----:B------:R-:W-:Y:S01]  /*1a80*/  ULDC.64 UR44, c[0x0][0x2b0] ;  /* 0x0000ac00002c7ab9 */ /* 0x000fe20000000a00 */
[----:B------:R-:W-:Y:S01]  /*1a90*/  UIADD3 UR5, UR49, -0x1, URZ ;  /* 0xffffffff31057890 */ /* 0x000fe2000fffe03f */
[----:B--2---:R-:W-:Y:S01]  /*1aa0*/  IMAD.MOV.U32 R32, RZ, RZ, R14 ;  /* 0x000000ffff207224 */ /* 0x004fe200078e000e */
[----:B------:R-:W-:-:S02]  /*1ab0*/  LOP3.LUT R14, R5, 0xffffffe0, RZ, 0xc0, !PT ;  /* 0xffffffe0050e7812 */ /* 0x000fc400078ec0ff */
[----:B------:R-:W-:Y:S01]  /*1ac0*/  SHF.R.S32.HI R5, RZ, 0x5, R5 ;  /* 0x00000005ff057819 */ /* 0x000fe20000011405 */
[C---:B------:R-:W-:Y:S01]  /*1ad0*/  VIADD R34, R32.reuse, 0x40 ;  /* 0x0000004020227836 */ /* 0x040fe20000000000 */
[----:B------:R-:W-:Y:S01]  /*1ae0*/  SHF.R.S32.HI R33, RZ, 0x1f, R32 ;  /* 0x0000001fff217819 */ /* 0x000fe20000011420 */
[----:B------:R-:W-:Y:S01]  /*1af0*/  IMAD.IADD R14, R9, 0x1, -R14 ;  /* 0x00000001090e7824 */ /* 0x000fe200078e0a0e */
[C---:B------:R-:W-:Y:S01]  /*1b00*/  IADD3 R16, P0, R32.reuse, UR9, RZ ;  /* 0x0000000920107c10 */ /* 0x040fe2000ff1e0ff */
[C---:B------:R-:W-:Y:S01]  /*1b10*/  VIADD R31, R32.reuse, 0x80 ;  /* 0x00000080201f7836 */ /* 0x040fe20000000000 */
[----:B------:R-:W-:Y:S01]  /*1b20*/  IADD3 R30, R32, 0xc0, RZ ;  /* 0x000000c0201e7810 */ /* 0x000fe20007ffe0ff */
[----:B------:R-:W-:Y:S01]  /*1b30*/  IMAD R5, R5, UR12, R14 ;  /* 0x0000000c05057c24 */ /* 0x000fe2000f8e020e */
[----:B------:R-:W-:Y:S01]  /*1b40*/  IADD3.X R17, R33, UR40, RZ, P0, !PT ;  /* 0x0000002821117c10 */ /* 0x000fe200087fe4ff */
[----:B------:R-:W-:Y:S01]  /*1b50*/  UIADD3 UR12, UP2, UP1, UR55, UR16, UR57 ;  /* 0x00000010370c7290 */ /* 0x000fe2000f95e039 */
[----:B------:R-:W-:Y:S01]  /*1b60*/  IADD3 R15, P0, R6, UR11, RZ ;  /* 0x0000000b060f7c10 */ /* 0x000fe2000ff1e0ff */
[----:B------:R-:W-:Y:S01]  /*1b70*/  USHF.R.S32.HI UR16, URZ, 0x1f, UR13 ;  /* 0x0000001f3f107899 */ /* 0x000fe2000801140d */
[----:B------:R3:W-:Y:S01]  /*1b80*/  STL [R1+0x14], R33 ;  /* 0x0000142101007387 */ /* 0x0007e20000100800 */
[----:B------:R-:W-:Y:S01]  /*1b90*/  IMAD.WIDE.U32 R16, R2, UR11, R16 ;  /* 0x0000000b02107c25 */ /* 0x000fe2000f8e0010 */
[----:B------:R-:W-:Y:S01]  /*1ba0*/  IADD3.X R19, R7, UR35, RZ, P0, !PT ;  /* 0x0000002307137c10 */ /* 0x000fe200087fe4ff */
[----:B------:R-:W-:Y:S01]  /*1bb0*/  UIADD3.X UR8, UR54, UR8, UR48, UP2, UP1 ;  /* 0x0000000836087290 */ /* 0x000fe200097e2430 */
[----:B------:R-:W-:Y:S01]  /*1bc0*/  IADD3 R14, P0, R5, UR12, RZ ;  /* 0x0000000c050e7c10 */ /* 0x000fe2000ff1e0ff */
[----:B------:R-:W-:Y:S01]  /*1bd0*/  IMAD.IADD R25, R17, 0x1, R24 ;  /* 0x0000000111197824 */ /* 0x000fe200078e0218 */
[----:B------:R-:W-:Y:S01]  /*1be0*/  MOV R24, R16 ;  /* 0x0000001000187202 */ /* 0x000fe20000000f00 */
[----:B------:R-:W-:Y:S01]  /*1bf0*/  IMAD R16, R19, UR24, RZ ;  /* 0x0000001813107c24 */ /* 0x000fe2000f8e02ff */
[----:B------:R-:W-:Y:S01]  /*1c00*/  ULEA.HI UR16, UR16, UR13, URZ, 0x6 ;  /* 0x0000000d10107291 */ /* 0x000fe2000f8f303f */
[----:B------:R-:W-:Y:S01]  /*1c10*/  IMAD.WIDE.U32 R20, R15, UR24, R32 ;  /* 0x000000180f147c25 */ /* 0x000fe2000f8e0020 */
[----:B------:R-:W-:Y:S01]  /*1c20*/  LEA.HI.X.SX32 R5, R5, UR8, 0x1, P0 ;  /* 0x0000000805057c11 */ /* 0x000fe200080f0eff */
[----:B------:R-:W-:Y:S01]  /*1c30*/  UIMAD.WIDE UR12, UR43, 0x4, UR46 ;  /* 0x000000042b0c78a5 */ /* 0x000fe2000f8e022e */
[----:B------:R-:W-:Y:S01]  /*1c40*/  LEA R22, P0, R14, UR28, 0x2 ;  /* 0x0000001c0e167c11 */ /* 0x000fe2000f8010ff */
[----:B------:R-:W-:Y:S01]  /*1c50*/  IMAD.U32 R17, RZ, RZ, UR14 ;  /* 0x0000000eff117e24 */ /* 0x000fe2000f8e00ff */
[----:B------:R-:W-:Y:S01]  /*1c60*/  IADD3 R20, P2, R20, UR41, RZ ;  /* 0x0000002914147c10 */ /* 0x000fe2000ff5e0ff */
[----:B------:R-:W-:Y:S01]  /*1c70*/  IMAD R16, R15, UR25, R16 ;  /* 0x000000190f107c24 */ /* 0x000fe2000f8e0210 */
[----:B------:R-:W-:Y:S01]  /*1c80*/  LEA.HI.X R23, R14, UR29, R5, 0x2, P0 ;  /* 0x0000001d0e177c11 */ /* 0x000fe200080f1405 */
[----:B------:R-:W-:Y:S01]  /*1c90*/  IMAD.WIDE.U32 R24, R17, UR58, R24 ;  /* 0x0000003a11187c25 */ /* 0x000fe2000f8e0018 */
[----:B------:R-:W-:-:S02]  /*1ca0*/  USHF.R.S32.HI UR16, URZ, 0x6, UR16 ;  /* 0x000000063f107899 */ /* 0x000fc40008011410 */
[----:B------:R-:W-:Y:S01]  /*1cb0*/  IADD3.X R21, R21, UR39, R16, P2, !PT ;  /* 0x0000002715157c10 */ /* 0x000fe200097fe410 */
[----:B------:R-:W-:Y:S01]  /*1cc0*/  VIADD R25, R25, UR19 ;  /* 0x0000001319197c36 */ /* 0x000fe20008000000 */
[----:B------:R-:W-:Y:S01]  /*1cd0*/  ULDC.64 UR28, c[0x0][0x3e0] ;  /* 0x0000f800001c7ab9 */ /* 0x000fe20000000a00 */
[-C--:B------:R-:W-:Y:S01]  /*1ce0*/  IMAD R5, R7, R2.reuse, RZ ;  /* 0x0000000207057224 */ /* 0x080fe200078e02ff */
[----:B------:R-:W-:Y:S01]  /*1cf0*/  UISETP.LT.AND UP1, UPT, URZ, UR16, UPT ;  /* 0x000000103f00728c */ /* 0x000fe2000bf21270 */
[----:B------:R-:W-:Y:S01]  /*1d00*/  IMAD.WIDE.U32 R20, R13, UR58, R20 ;  /* 0x0000003a0d147c25 */ /* 0x000fe2000f8e0014 */
[----:B------:R3:W-:Y:S01]  /*1d10*/  STL.64 [R1+0x70], R22 ;  /* 0x0000701601007387 */ /* 0x0007e20000100a00 */
[----:B------:R-:W-:Y:S02]  /*1d20*/  UIMAD.WIDE UR34, UR34, 0x4, UR44 ;  /* 0x00000004222278a5 */ /* 0x000fe4000f8e022c */
[----:B------:R-:W-:Y:S01]  /*1d30*/  IMAD.WIDE.U32 R24, R6, R2, R24 ;  /* 0x0000000206187225 */ /* 0x000fe200078e0018 */
[----:B------:R-:W-:Y:S01]  /*1d40*/  LEA R35, P3, R20, UR26, 0x1 ;  /* 0x0000001a14237c11 */ /* 0x000fe2000f8608ff */
[----:B------:R3:W-:Y:S01]  /*1d50*/  STL [R1+0x40], R34 ;  /* 0x0000402201007387 */ /* 0x0007e20000100800 */
[----:B------:R-:W-:Y:S01]  /*1d60*/  USEL UR16, URZ, UR16, !UP1 ;  /* 0x000000103f107287 */ /* 0x000fe2000c800000 */
[----:B------:R-:W-:Y:S01]  /*1d70*/  IMAD R5, R6, R3, R5 ;  /* 0x0000000306057224 */ /* 0x000fe200078e0205 */
[----:B------:R-:W-:Y:S01]  /*1d80*/  LEA R37, P2, R24, UR28, 0x1 ;  /* 0x0000001c18257c11 */ /* 0x000fe2000f8408ff */
[----:B------:R-:W-:Y:S01]  /*1d90*/  VIADD R14, R21, UR15 ;  /* 0x0000000f150e7c36 */ /* 0x000fe20008000000 */
[----:B------:R3:W-:Y:S01]  /*1da0*/  STL [R1+0x3c], R31 ;  /* 0x00003c1f01007387 */ /* 0x0007e20000100800 */
[----:B------:R-:W-:Y:S01]  /*1db0*/  UISETP.GT.AND UP1, UPT, UR49, UR16, UPT ;  /* 0x000000103100728c */ /* 0x000fe2000bf24270 */
[----:B------:R-:W-:Y:S01]  /*1dc0*/  IADD3 R18, R25, R5, RZ ;  /* 0x0000000519127210 */ /* 0x000fe20007ffe0ff */
[----:B------:R-:W-:Y:S01]  /*1dd0*/  UMOV UR14, UR12 ;  /* 0x0000000c000e7c82 */ /* 0x000fe20008000000 */
[----:B------:R-:W-:Y:S01]  /*1de0*/  LEA.HI.X R28, R20, UR27, R14, 0x1, P3 ;  /* 0x0000001b141c7c11 */ /* 0x000fe200098f0c0e */
[----:B------:R3:W-:Y:S01]  /*1df0*/  STL [R1+0x38], R30 ;  /* 0x0000381e01007387 */ /* 0x0007e20000100800 */
[----:B------:R-:W-:Y:S01]  /*1e00*/  LEA.HI.X R36, R24, UR29, R18, 0x1, P2 ;  /* 0x0000001d18247c11 */ /* 0x000fe200090f0c12 */
[----:B------:R-:W-:Y:S01]  /*1e10*/  UMOV UR12, UR34 ;  /* 0x00000022000c7c82 */ /* 0x000fe20008000000 */
[----:B------:R-:W-:Y:S01]  /*1e20*/  PLOP3.LUT P0, PT, PT, PT, UP1, 0x80, 0x0 ;  /* 0x000000000000781c */ /* 0x000fe20003f0f018 */
[----:B------:R3:W-:Y:S01]  /*1e30*/  STL [R1+0x50], R35 ;  /* 0x0000502301007387 */ /* 0x0007e20000100800 */
[----:B------:R-:W-:-:S03]  /*1e40*/  UMOV UR11, UR35 ;  /* 0x00000023000b7c82 */ /* 0x000fc60008000000 */
[----:B------:R3:W-:Y:S04]  /*1e50*/  STL [R1+0x58], R37 ;  /* 0x0000582501007387 */ /* 0x0007e80000100800 */
[----:B------:R3:W-:Y:S04]  /*1e60*/  STL [R1+0x4c], R28 ;  /* 0x00004c1c01007387 */ /* 0x0007e80000100800 */
[----:B------:R3:W-:Y:S01]  /*1e70*/  STL [R1+0x54], R36 ;  /* 0x0000542401007387 */ /* 0x0007e20000100800 */
        /* <DEDUP_REMOVED lines=20> */
.L_x_338:
        /* <DEDUP_REMOVED lines=20> */
.L_x_339:
[----:B------:R-:W-:Y:S01]  /*2100*/  UIMAD UR5, UR20, UR12, URZ ;  /* 0x0000000c140572a4 */ /* 0x000fe2000f8e023f */
[----:B------:R-:W-:Y:S01]  /*2110*/  IMAD.U32 R4, RZ, RZ, UR12 ;  /* 0x0000000cff047e24 */ /* 0x000fe2000f8e00ff */
[----:B------:R-:W-:Y:S01]  /*2120*/  UIADD3 UR10, -UR32, UR10, URZ ;  /* 0x0000000a200a7290 */ /* 0x000fe2000fffe13f */
[----:B------:R-:W-:Y:S01]  /*2130*/  VIADD R2, R6, 0x20 ;  /* 0x0000002006027836 */ /* 0x000fe20000000000 */
[----:B------:R-:W-:Y:S01]  /*2140*/  UIMAD UR5, UR32, UR13, UR5 ;  /* 0x0000000d200572a4 */ /* 0x000fe2000f8e0205 */
[----:B------:R-:W-:Y:S01]  /*2150*/  IMAD.WIDE.U32 R4, R4, UR32, R32 ;  /* 0x0000002004047c25 */ /* 0x000fe2000f8e0020 */
[----:B------:R-:W-:Y:S01]  /*2160*/  USHF.R.S32.HI UR18, URZ, 0x1f, UR58 ;  /* 0x0000001f3f127899 */ /* 0x000fe2000801143a */
[----:B------:R-:W-:Y:S01]  /*2170*/  BSSY B0, `(.L_x_340) ;  /* 0x000001e000007945 */ /* 0x000fe20003800000 */
[----:B------:R-:W-:Y:S01]  /*2180*/  ULDC.64 UR14, c[0x0][0x468] ;  /* 0x00011a00000e7ab9 */ /* 0x000fe20000000a00 */
[----:B------:R-:W-:Y:S02]  /*2190*/  ISETP.GE.AND P5, PT, R6, UR10, PT ;  /* 0x0000000a06007c0c */ /* 0x000fe4000bfa6270 */
[----:B------:R-:W-:Y:S01]  /*21a0*/  MOV R3, UR5 ;  /* 0x0000000500037c02 */ /* 0x000fe20008000f00 */
[----:B------:R-:W-:Y:S01]  /*21b0*/  UIMAD UR5, UR18, UR14, URZ ;  /* 0x0000000e120572a4 */ /* 0x000fe2000f8e023f */
[----:B------:R-:W-:-:S02]  /*21c0*/  IADD3 R4, P0, R4, UR11, RZ ;  /* 0x0000000b04047c10 */ /* 0x000fc4000ff1e0ff */
[----:B------:R-:W-:Y:S01]  /*21d0*/  MOV R8, UR14 ;  /* 0x0000000e00087c02 */ /* 0x000fe20008000f00 */
[----:B------:R-:W-:Y:S01]  /*21e0*/  UIMAD UR15, UR58, UR15, UR5 ;  /* 0x0000000f3a0f72a4 */ /* 0x000fe2000f8e0205 */
[----:B------:R-:W-:Y:S02]  /*21f0*/  IADD3.X R5, R5, UR21, R3, P0, !PT ;  /* 0x0000001505057c10 */ /* 0x000fe400087fe403 */
[----:B------:R-:W-:Y:S01]  /*2200*/  ISETP.GE.AND P4, PT, R2, UR10, PT ;  /* 0x0000000a02007c0c */ /* 0x000fe2000bf86270 */
[----:B------:R-:W-:-:S04]  /*2210*/  IMAD.WIDE.U32 R8, R8, UR58, R4 ;  /* 0x0000003a08087c25 */ /* 0x000fc8000f8e0004 */
[----:B------:R-:W-:Y:S01]  /*2220*/  VIADD R3, R9, UR15 ;  /* 0x0000000f09037c36 */ /* 0x000fe20008000000 */
[----:B------:R-:W-:Y:S07]  /*2230*/  @P5 BRA `(.L_x_341) ;  /* 0x0000000000445947 */ /* 0x000fee0003800000 */
[----:B------:R-:W-:Y:S01]  /*2240*/  IMAD.MOV.U32 R2, RZ, RZ, R8 ;  /* 0x000000ffff027224 */ /* 0x000fe200078e0008 */
[----:B------:R-:W-:Y:S01]  /*2250*/  ULDC UR5, c[0x0][0x2d0] ;  /* 0x0000b40000057ab9 */ /* 0x000fe20000000800 */
[----:B------:R-:W-:Y:S01]  /*2260*/  IMAD R5, R7, UR12, RZ ;  /* 0x0000000c07057c24 */ /* 0x000fe2000f8e02ff */
[----:B------:R-:W-:Y:S01]  /*2270*/  ISETP.GE.AND P6, PT, R32, UR5, PT ;  /* 0x0000000520007c0c */ /* 0x000fe2000bfc6270 */
[----:B------:R-:W-:Y:S01]  /*2280*/  IMAD.WIDE.U32 R10, R6, UR12, R2 ;  /* 0x0000000c060a7c25 */ /* 0x000fe2000f8e0002 */
[----:B------:R-:W-:Y:S01]  /*2290*/  ISETP.GE.AND P3, PT, R34, UR5, PT ;  /* 0x0000000522007c0c */ /* 0x000fe2000bf66270 */
[----:B------:R-:W-:Y:S01]  /*22a0*/  ULDC.64 UR14, c[0x0][0x3f0] ;  /* 0x0000fc00000e7ab9 */ /* 0x000fe20000000a00 */
[----:B------:R-:W-:Y:S01]  /*22b0*/  ISETP.GE.AND P2, PT, R31, UR5, PT ;  /* 0x000000051f007c0c */ /* 0x000fe2000bf46270 */
[----:B------:R-:W-:Y:S01]  /*22c0*/  IMAD R2, R6, UR13, R5 ;  /* 0x0000000d06027c24 */ /* 0x000fe2000f8e0205 */
[----:B------:R-:W-:Y:S02]  /*22d0*/  ISETP.GE.AND P1, PT, R30, UR5, PT ;  /* 0x000000051e007c0c */ /* 0x000fe4000bf26270 */
[----:B------:R-:W-:Y:S01]  /*22e0*/  LEA R4, P0, R10, UR14, 0x1 ;  /* 0x0000000e0a047c11 */ /* 0x000fe2000f8008ff */
[----:B------:R-:W-:-:S05]  /*22f0*/  IMAD.IADD R2, R11, 0x1, R2 ;  /* 0x000000010b027824 */ /* 0x000fca00078e0202 */
[----:B------:R-:W-:-:S05]  /*2300*/  LEA.HI.X R5, R10, UR15, R2, 0x1, P0 ;  /* 0x0000000f0a057c11 */ /* 0x000fca00080f0c02 */
[----:B------:R1:W-:Y:S04]  /*2310*/  @!P6 STG.E.128 desc[UR6][R4.64], RZ ;  /* 0x000000ff0400e986 */ /* 0x0003e8000c101d06 */
[----:B------:R1:W-:Y:S04]  /*2320*/  @!P3 STG.E.128 desc[UR6][R4.64+0x80], RZ ;  /* 0x000080ff0400b986 */ /* 0x0003e8000c101d06 */
[----:B------:R1:W-:Y:S04]  /*2330*/  @!P2 STG.E.128 desc[UR6][R4.64+0x100], RZ ;  /* 0x000100ff0400a986 */ /* 0x0003e8000c101d06 */
[----:B------:R1:W-:Y:S02]  /*2340*/  @!P1 STG.E.128 desc[UR6][R4.64+0x180], RZ ;  /* 0x000180ff04009986 */ /* 0x0003e4000c101d06 */
.L_x_341:
[----:B------:R-:W-:Y:S05]  /*2350*/  BSYNC B0 ;  /* 0x0000000000007941 */ /* 0x000fea0003800000 */
.L_x_340:
[----:B------:R-:W-:Y:S04]  /*2360*/  BSSY B0, `(.L_x_342) ;  /* 0x0000015000007945 */ /* 0x000fe80003800000 */
[----:B------:R-:W-:Y:S05]  /*2370*/  @P4 BRA `(.L_x_343) ;  /* 0x00000000004c4947 */ /* 0x000fea0003800000 */
[----:B-1----:R-:W-:Y:S01]  /*2380*/  IADD3 R5, P0, R6, 0x20, RZ ;  /* 0x0000002006057810 */ /* 0x002fe20007f1e0ff */
[----:B------:R-:W-:Y:S01]  /*2390*/  IMAD.MOV.U32 R9, RZ, RZ, R3 ;  /* 0x000000ffff097224 */ /* 0x000fe200078e0003 */
[----:B------:R-:W-:Y:S01]  /*23a0*/  ULDC UR5, c[0x0][0x2d0] ;  /* 0x0000b40000057ab9 */ /* 0x000fe20000000800 */
[----:B------:R-:W-:Y:S01]  /*23b0*/  ULDC.64 UR10, c[0x0][0x3f0] ;  /* 0x0000fc00000a7ab9 */ /* 0x000fe20000000a00 */
[----:B------:R-:W-:Y:S01]  /*23c0*/  ISETP.GE.AND P3, PT, R32, UR5, PT ;  /* 0x0000000520007c0c */ /* 0x000fe2000bf66270 */
[----:B------:R-:W-:Y:S01]  /*23d0*/  IMAD.X R2, RZ, RZ, R7, P0 ;  /* 0x000000ffff027224 */ /* 0x000fe200000e0607 */
[----:B------:R-:W-:Y:S01]  /*23e0*/  ISETP.GE.AND P2, PT, R34, UR5, PT ;  /* 0x0000000522007c0c */ /* 0x000fe2000bf46270 */
[----:B------:R-:W-:Y:S01]  /*23f0*/  IMAD.WIDE.U32 R8, R5, UR12, R8 ;  /* 0x0000000c05087c25 */ /* 0x000fe2000f8e0008 */
[----:B------:R-:W-:Y:S02]  /*2400*/  ISETP.GE.AND P1, PT, R31, UR5, PT ;  /* 0x000000051f007c0c */ /* 0x000fe4000bf26270 */
[----:B------:R-:W-:Y:S01]  /*2410*/  ISETP.GE.AND P0, PT, R30, UR5, PT ;  /* 0x000000051e007c0c */ /* 0x000fe2000bf06270 */
[----:B------:R-:W-:Y:S01]  /*2420*/  IMAD R2, R2, UR12, RZ ;  /* 0x0000000c02027c24 */ /* 0x000fe2000f8e02ff */
[----:B------:R-:W-:-:S03]  /*2430*/  LEA R4, P6, R8, UR10, 0x1 ;  /* 0x0000000a08047c11 */ /* 0x000fc6000f8c08ff */
[----:B------:R-:W-:-:S04]  /*2440*/  IMAD R2, R5, UR13, R2 ;  /* 0x0000000d05027c24 */ /* 0x000fc8000f8e0202 */
[----:B------:R-:W-:-:S05]  /*2450*/  IMAD.IADD R3, R9, 0x1, R2 ;  /* 0x0000000109037824 */ /* 0x000fca00078e0202 */
[----:B------:R-:W-:-:S05]  /*2460*/  LEA.HI.X R5, R8, UR11, R3, 0x1, P6 ;  /* 0x0000000b08057c11 */ /* 0x000fca000b0f0c03 */
[----:B------:R2:W-:Y:S04]  /*2470*/  @!P3 STG.E.128 desc[UR6][R4.64], RZ ;  /* 0x000000ff0400b986 */ /* 0x0005e8000c101d06 */
[----:B------:R2:W-:Y:S04]  /*2480*/  @!P2 STG.E.128 desc[UR6][R4.64+0x80], RZ ;  /* 0x000080ff0400a986 */ /* 0x0005e8000c101d06 */
[----:B------:R2:W-:Y:S04]  /*2490*/  @!P1 STG.E.128 desc[UR6][R4.64+0x100], RZ ;  /* 0x000100ff04009986 */ /* 0x0005e8000c101d06 */
[----:B------:R2:W-:Y:S02]  /*24a0*/  @!P0 STG.E.128 desc[UR6][R4.64+0x180], RZ ;  /* 0x000180ff04008986 */ /* 0x0005e4000c101d06 */
.L_x_343:
[----:B------:R-:W-:Y:S05]  /*24b0*/  BSYNC B0 ;  /* 0x0000000000007941 */ /* 0x000fea0003800000 */
.L_x_342:
[----:B------:R-:W-:Y:S01]  /*24c0*/  IMAD.U32 R2, RZ, RZ, UR8 ;  /* 0x00000008ff027e24 */ /* 0x000fe2000f8e00ff */
[----:B------:R-:W-:Y:S01]  /*24d0*/  UIMAD UR5, UR20, UR8, URZ ;  /* 0x00000008140572a4 */ /* 0x000fe2000f8e023f */
[----:B------:R-:W-:Y:S01]  /*24e0*/  BSSY B0, `(.L_x_344) ;  /* 0x000001f000007945 */ /* 0x000fe20003800000 */
[----:B------:R-:W-:Y:S01]  /*24f0*/  USHF.R.S32.HI UR12, URZ, 0x1f, UR58 ;  /* 0x0000001f3f0c7899 */ /* 0x000fe2000801143a */
[----:B------:R-:W-:Y:S01]  /*2500*/  IMAD.WIDE.U32 R2, R2, UR32, R32 ;  /* 0x0000002002027c25 */ /* 0x000fe2000f8e0020 */
[----:B------:R-:W-:Y:S01]  /*2510*/  UIMAD UR5, UR32, UR9, UR5 ;  /* 0x00000009200572a4 */ /* 0x000fe2000f8e0205 */
[----:B------:R-:W-:Y:S01]  /*2520*/  ULDC.64 UR10, c[0x0][0x470] ;  /* 0x00011c00000a7ab9 */ /* 0x000fe20000000a00 */
[----:B-12---:R-:W-:-:S04]  /*2530*/  IADD3 R4, P0, R2, UR16, RZ ;  /* 0x0000001002047c10 */ /* 0x006fc8000ff1e0ff */
[----:B------:R-:W-:Y:S01]  /*2540*/  IMAD.U32 R2, RZ, RZ, UR5 ;  /* 0x00000005ff027e24 */ /* 0x000fe2000f8e00ff */
[----:B------:R-:W-:Y:S01]  /*2550*/  UIMAD UR5, UR12, UR10, URZ ;  /* 0x0000000a0c0572a4 */ /* 0x000fe2000f8e023f */
[----:B------:R-:W-:-:S03]  /*2560*/  MOV R8, UR10 ;  /* 0x0000000a00087c02 */ /* 0x000fc60008000f00 */
[----:B------:R-:W-:Y:S01]  /*2570*/  IADD3.X R5, R3, UR19, R2, P0, !PT ;  /* 0x0000001303057c10 */ /* 0x000fe200087fe402 */
[----:B------:R-:W-:Y:S02]  /*2580*/  UIMAD UR11, UR58, UR11, UR5 ;  /* 0x0000000b3a0b72a4 */ /* 0x000fe4000f8e0205 */
[----:B------:R-:W-:-:S05]  /*2590*/  IMAD.WIDE.U32 R8, R8, UR58, R4 ;  /* 0x0000003a08087c25 */ /* 0x000fca000f8e0004 */
[----:B------:R-:W-:Y:S01]  /*25a0*/  IADD3 R3, R9, UR11, RZ ;  /* 0x0000000b09037c10 */ /* 0x000fe2000fffe0ff */
[----:B------:R-:W-:Y:S06]  /*25b0*/  @P5 BRA `(.L_x_345) ;  /* 0x0000000000445947 */ /* 0x000fec0003800000 */
        /* <DEDUP_REMOVED lines=17> */
.L_x_345:
[----:B------:R-:W-:Y:S05]  /*26d0*/  BSYNC B0 ;  /* 0x0000000000007941 */ /* 0x000fea0003800000 */
.L_x_344:
[----:B------:R-:W-:Y:S05]  /*26e0*/  @P4 BRA `(.L_x_346) ;  /* 0x00000084003c4947 */ /* 0x000fea0003800000 */
[----:B------:R-:W-:Y:S01]  /*26f0*/  IADD3 R6, P0, R6, 0x20, RZ ;  /* 0x0000002006067810 */ /* 0x000fe20007f1e0ff */
[----:B------:R-:W-:Y:S01]  /*2700*/  IMAD.MOV.U32 R2, RZ, RZ, R8 ;  /* 0x000000ffff027224 */ /* 0x000fe200078e0008 */
[----:B------:R-:W-:Y:S01]  /*2710*/  ULDC UR5, c[0x0][0x2d0] ;  /* 0x0000b40000057ab9 */ /* 0x000fe20000000800 */
[----:B------:R-:W-:Y:S01]  /*2720*/  ULDC.64 UR10, c[0x0][0x3f8] ;  /* 0x0000fe00000a7ab9 */ /* 0x000fe20000000a00 */
[----:B------:R-:W-:Y:S01]  /*2730*/  ISETP.GE.AND P1, PT, R34, UR5, PT ;  /* 0x0000000522007c0c */ /* 0x000fe2000bf26270 */
[----:B------:R-:W-:Y:S01]  /*2740*/  IMAD.X R7, RZ, RZ, R7, P0 ;  /* 0x000000ffff077224 */ /* 0x000fe200000e0607 */
[----:B------:R-:W-:Y:S01]  /*2750*/  ISETP.GE.AND P2, PT, R32, UR5, PT ;  /* 0x0000000520007c0c */ /* 0x000fe2000bf46270 */
[----:B------:R-:W-:Y:S01]  /*2760*/  IMAD.WIDE.U32 R2, R6, UR8, R2 ;  /* 0x0000000806027c25 */ /* 0x000fe2000f8e0002 */
[----:B------:R-:W-:-:S03]  /*2770*/  ISETP.GE.AND P0, PT, R31, UR5, PT ;  /* 0x000000051f007c0c */ /* 0x000fc6000bf06270 */
[----:B------:R-:W-:Y:S01]  /*2780*/  IMAD R7, R7, UR8, RZ ;  /* 0x0000000807077c24 */ /* 0x000fe2000f8e02ff */
[----:B-1----:R-:W-:-:S03]  /*2790*/  LEA R4, P3, R2, UR10, 0x1 ;  /* 0x0000000a02047c11 */ /* 0x002fc6000f8608ff */
[----:B------:R-:W-:-:S04]  /*27a0*/  IMAD R7, R6, UR9, R7 ;  /* 0x0000000906077c24 */ /* 0x000fc8000f8e0207 */
[----:B------:R-:W-:-:S05]  /*27b0*/  IMAD.IADD R7, R3, 0x1, R7 ;  /* 0x0000000103077824 */ /* 0x000fca00078e0207 */
        /* <DEDUP_REMOVED lines=8> */
.L_x_337:
[----:B------:R-:W2:Y:S01]  /*2840*/  LDL R38, [R1+0x8] ;  /* 0x0000080001267983 */ /* 0x000ea20000100800 */
[----:B------:R-:W-:Y:S01]  /*2850*/  PLOP3.LUT P0, PT, PT, PT, UP4, 0x80, 0x0 ;  /* 0x000000000000781c */ /* 0x000fe20003f0f048 */
[----:B------:R-:W-:Y:S01]  /*2860*/  UIMAD UR8, UR5, -0x40, UR37 ;  /* 0xffffffc0050878a4 */ /* 0x000fe2000f8e0225 */
[C---:B------:R-:W-:Y:S01]  /*2870*/  VIADD R5, R6.reuse, 0x20 ;  /* 0x0000002006057836 */ /* 0x040fe20000000000 */
[----:B------:R-:W-:Y:S01]  /*2880*/  ULEA.HI UR34, UR5, UR5, URZ, 0x1 ;  /* 0x0000000505227291 */ /* 0x000fe2000f8f083f */
[----:B------:R-:W-:Y:S09]  /*2890*/  BSSY B0, `(.L_x_347) ;  /* 0x0000036000007945 */ /* 0x000ff20003800000 */
[----:B------:R-:W-:Y:S01]  /*28a0*/  @P0 BAR.SYNC.DEFER_BLOCKING 0x0 ;  /* 0x0000000000000b1d */ /* 0x000fe20000010000 */
[----:B------:R-:W-:Y:S01]  /*28b0*/  ISETP.GE.AND P6, PT, R6, UR8, PT ;  /* 0x0000000806007c0c */ /* 0x000fe2000bfc6270 */
[----:B------:R-:W-:Y:S01]  /*28c0*/  ULOP3.LUT UR34, UR34, 0xfffffffe, URZ, 0xc0, !UPT ;  /* 0xfffffffe22227892 */ /* 0x000fe2000f8ec03f */
[----:B------:R-:W-:-:S03]  /*28d0*/  ISETP.GE.AND P5, PT, R5, UR8, PT ;  /* 0x0000000805007c0c */ /* 0x000fc6000bfa6270 */
[----:B------:R-:W-:-:S04]  /*28e0*/  UIADD3 UR34, UR5, -UR34, URZ ;  /* 0x8000002205227290 */ /* 0x000fc8000fffe03f */
[----:B------:R-:W-:Y:S01]  /*28f0*/  UISETP.NE.AND UP0, UPT, UR34, 0x1, UPT ;  /* 0x000000012200788c */ /* 0x000fe2000bf05270 */
[----:B--2---:R-:W-:-:S05]  /*2900*/  LEA R29, R38, UR4, 0x1 ;  /* 0x00000004261d7c11 */ /* 0x004fca000f8e08ff */
[----:B------:R1:W-:Y:S04]  /*2910*/  @P6 STS.128 [R29+0x10000], RZ ;  /* 0x010000ff1d006388 */ /* 0x0003e80000000c00 */
[----:B------:R1:W-:Y:S04]  /*2920*/  @P6 STS.128 [R29+0x12000], RZ ;  /* 0x012000ff1d006388 */ /* 0x0003e80000000c00 */
[----:B------:R1:W-:Y:S04]  /*2930*/  @P6 STS.128 [R29+0x14000], RZ ;  /* 0x014000ff1d006388 */ /* 0x0003e80000000c00 */
[----:B------:R1:W-:Y:S04]  /*2940*/  STL [R1+0x34], R29 ;  /* 0x0000341d01007387 */ /* 0x0003e80000100800 */
[----:B------:R1:W-:Y:S01]  /*2950*/  @P6 STS.128 [R29+0x16000], RZ ;  /* 0x016000ff1d006388 */ /* 0x0003e20000000c00 */
[----:B------:R-:W-:Y:S05]  /*2960*/  @P6 BRA `(.L_x_348) ;  /* 0x0000000000a06947 */ /* 0x000fea0003800000 */
[----:B------:R-:W2:Y:S01]  /*2970*/  LDC.64 R26, c[0x0][0x3e0] ;  /* 0x0000f800ff1a7b82 */ /* 0x000ea20000000a00 */
[----:B---3--:R-:W-:Y:S01]  /*2980*/  IMAD R22, R19, R2, RZ ;  /* 0x0000000213167224 */ /* 0x008fe200078e02ff */
        /* <DEDUP_REMOVED lines=38> */
.L_x_348:
[----:B------:R-:W-:Y:S05]  /*2bf0*/  BSYNC B0 ;  /* 0x0000000000007941 */ /* 0x000fea0003800000 */
.L_x_347:
[----:B------:R1:W-:Y:S01]  /*2c00*/  @P5 STS.128 [R29+0x11000], RZ ;  /* 0x011000ff1d005388 */ /* 0x0003e20000000c00 */
[----:B------:R-:W-:Y:S01]  /*2c10*/  VIADD R19, R38, 0x4000 ;  /* 0x0000400026137836 */ /* 0x000fe20000000000 */
[----:B------:R-:W-:Y:S01]  /*2c20*/  PLOP3.LUT P0, PT, PT, PT, UP0, 0x80, 0x0 ;  /* 0x000000000000781c */ /* 0x000fe20003f0f008 */
[----:B------:R-:W-:Y:S01]  /*2c30*/  BSSY B0, `(.L_x_349) ;  /* 0x000002c000007945 */ /* 0x000fe20003800000 */
[----:B------:R1:W-:Y:S02]  /*2c40*/  @P5 STS.128 [R29+0x13000], RZ ;  /* 0x013000ff1d005388 */ /* 0x0003e40000000c00 */
[----:B------:R-:W-:Y:S02]  /*2c50*/  SEL R19, R19, R38, !P0 ;  /* 0x0000002613137207 */ /* 0x000fe40004000000 */
[----:B------:R1:W-:Y:S04]  /*2c60*/  @P5 STS.128 [R29+0x15000], RZ ;  /* 0x015000ff1d005388 */ /* 0x0003e80000000c00 */
[----:B------:R1:W-:Y:S01]  /*2c70*/  @P5 STS.128 [R29+0x17000], RZ ;  /* 0x017000ff1d005388 */ /* 0x0003e20000000c00 */
[----:B------:R-:W-:Y:S05]  /*2c80*/  @P5 BRA `(.L_x_350) ;  /* 0x0000000000985947 */ /* 0x000fea0003800000 */
[----:B------:R-:W-:Y:S01]  /*2c90*/  ULDC UR9, c[0x0][0x2d0] ;  /* 0x0000b40000097ab9 */ /* 0x000fe20000000800 */
[----:B--23--:R-:W-:Y:S01]  /*2ca0*/  IMAD.WIDE.U32 R22, R2, 0x20, RZ ;  /* 0x0000002002167825 */ /* 0x00cfe200078e00ff */
[----:B------:R-:W-:Y:S02]  /*2cb0*/  ISETP.GE.AND P2, PT, R32, UR9, PT ;  /* 0x0000000920007c0c */ /* 0x000fe4000bf46270 */
[----:B------:R-:W-:Y:S01]  /*2cc0*/  ISETP.GE.AND P4, PT, R34, UR9, PT ;  /* 0x0000000922007c0c */ /* 0x000fe2000bf86270 */
[----:B------:R-:W-:Y:S01]  /*2cd0*/  IMAD.SHL.U32 R17, R3, 0x20, RZ ;  /* 0x0000002003117824 */ /* 0x000fe200078e00ff */
[----:B------:R-:W-:Y:S02]  /*2ce0*/  IADD3 R24, P1, R24, R22, RZ ;  /* 0x0000001618187210 */ /* 0x000fe40007f3e0ff */
[----:B------:R-:W-:Y:S02]  /*2cf0*/  ISETP.GE.AND P3, PT, R31, UR9, PT ;  /* 0x000000091f007c0c */ /* 0x000fe4000bf66270 */
[----:B------:R-:W-:-:S05]  /*2d00*/  IADD3.X R17, R18, R23, R17, P1, !PT ;  /* 0x0000001712117210 */ /* 0x000fca0000ffe411 */
[C---:B------:R-:W-:Y:S01]  /*2d10*/  @!P2 LEA R22, P1, R2.reuse, R37, 0x6 ;  /* 0x000000250216a211 */ /* 0x040fe200078230ff */
[----:B------:R2:W-:Y:S03]  /*2d20*/  @P2 STS.128 [R29+0x11000], RZ ;  /* 0x011000ff1d002388 */ /* 0x0005e60000000c00 */
[----:B------:R-:W-:Y:S02]  /*2d30*/  @!P2 LEA.HI.X R23, R2, R36, R3, 0x6, P1 ;  /* 0x000000240217a211 */ /* 0x000fe400008f3403 */
[----:B------:R-:W-:-:S03]  /*2d40*/  @!P4 LEA R2, P1, R24, UR28, 0x1 ;  /* 0x0000001c1802cc11 */ /* 0x000fc6000f8208ff */
[----:B------:R-:W-:Y:S01]  /*2d50*/  @!PT LDS RZ, [RZ] ;  /* 0x00000000fffff984 */ /* 0x000fe20000000800 */
[----:B------:R-:W-:Y:S01]  /*2d60*/  @!PT LDS RZ, [RZ] ;  /* 0x00000000fffff984 */ /* 0x000fe20000000800 */
[----:B------:R-:W-:Y:S01]  /*2d70*/  @!PT LDS RZ, [RZ] ;  /* 0x00000000fffff984 */ /* 0x000fe20000000800 */
[----:B------:R2:W-:Y:S01]  /*2d80*/  @!P2 LDGSTS.E.BYPASS.LTC128B.128 [R29+0x11000], desc[UR6][R22.64] ;  /* 0x11000000161dafae */ /* 0x0005e2000b901d46 */
[----:B------:R-:W-:Y:S02]  /*2d90*/  @!P4 LEA.HI.X R3, R24, UR29, R17, 0x1, P1 ;  /* 0x0000001d1803cc11 */ /* 0x000fe400088f0c11 */
[----:B------:R-:W-:Y:S01]  /*2da0*/  ISETP.GE.AND P1, PT, R30, UR9, PT ;  /* 0x000000091e007c0c */ /* 0x000fe2000bf26270 */
[----:B------:R2:W-:Y:S01]  /*2db0*/  @P4 STS.128 [R29+0x13000], RZ ;  /* 0x013000ff1d004388 */ /* 0x0005e20000000c00 */
[----:B----4-:R-:W-:-:S03]  /*2dc0*/  @!P3 LEA R26, P2, R24, UR28, 0x1 ;  /* 0x0000001c181abc11 */ /* 0x010fc6000f8408ff */
        /* <DEDUP_REMOVED lines=18> */
.L_x_350:
[----:B------:R-:W-:Y:S05]  /*2ef0*/  BSYNC B0 ;  /* 0x0000000000007941 */ /* 0x000fea0003800000 */
.L_x_349:
[----:B--2-4-:R-:W-:Y:S01]  /*2f00*/  LEA R26, R19, UR4, 0x1 ;  /* 0x00000004131a7c11 */ /* 0x014fe2000f8e08ff */
[----:B------:R-:W-:Y:S04]  /*2f10*/  BSSY B0, `(.L_x_351) ;  /* 0x0000046000007945 */ /* 0x000fe80003800000 */
[----:B------:R2:W-:Y:S01]  /*2f20*/  STL [R1+0x68], R26 ;  /* 0x0000681a01007387 */ /* 0x0005e20000100800 */
[----:B------:R-:W-:Y:S05]  /*2f30*/  @!P6 BRA `(.L_x_352) ;  /* 0x000000000044e947 */ /* 0x000fea0003800000 */
[----:B------:R4:W-:Y:S04]  /*2f40*/  STS [R26], RZ ;  /* 0x000000ff1a007388 */ /* 0x0009e80000000800 */
[----:B------:R4:W-:Y:S04]  /*2f50*/  STS [R26+0x4], RZ ;  /* 0x000004ff1a007388 */ /* 0x0009e80000000800 */
        /* <DEDUP_REMOVED lines=13> */
[----:B------:R4:W-:Y:S01]  /*3030*/  STS [R26+0x600c], RZ ;  /* 0x00600cff1a007388 */ /* 0x0009e20000000800 */
[----:B------:R-:W-:Y:S05]  /*3040*/  BRA `(.L_x_353) ;  /* 0x0000000000c87947 */ /* 0x000fea0003800000 */
.L_x_352:
[----:B------:R-:W4:Y:S01]  /*3050*/  LDC.64 R2, c[0x0][0x210] ;  /* 0x00008400ff027b82 */ /* 0x000f220000000a00 */
[----:B------:R-:W-:Y:S01]  /*3060*/  IMAD.U32 R18, RZ, RZ, UR41 ;  /* 0x00000029ff127e24 */ /* 0x000fe2000f8e00ff */
[----:B------:R-:W-:Y:S01]  /*3070*/  ULDC UR9, c[0x0][0x2d0] ;  /* 0x0000b40000097ab9 */ /* 0x000fe20000000800 */
[----:B------:R-:W-:Y:S01]  /*3080*/  IMAD.U32 R19, RZ, RZ, UR39 ;  /* 0x00000027ff137e24 */ /* 0x000fe2000f8e00ff */
[----:B------:R-:W-:Y:S02]  /*3090*/  ISETP.GE.AND P1, PT, R32, UR9, PT ;  /* 0x0000000920007c0c */ /* 0x000fe4000bf26270 */
[----:B------:R-:W-:Y:S01]  /*30a0*/  ISETP.GE.AND P3, PT, R34, UR9, PT ;  /* 0x0000000922007c0c */ /* 0x000fe2000bf66270 */
[----:B------:R-:W-:Y:S01]  /*30b0*/  IMAD.WIDE.U32 R18, R15, UR24, R18 ;  /* 0x000000180f127c25 */ /* 0x000fe2000f8e0012 */
[----:B------:R-:W-:-:S04]  /*30c0*/  ISETP.GE.AND P2, PT, R31, UR9, PT ;  /* 0x000000091f007c0c */ /* 0x000fc8000bf46270 */
[----:B------:R-:W-:-:S03]  /*30d0*/  IADD3 R19, R16, R19, RZ ;  /* 0x0000001310137210 */ /* 0x000fc60007ffe0ff */
[----:B------:R-:W-:Y:S02]  /*30e0*/  IMAD.WIDE.U32 R16, R13, UR58, R18 ;  /* 0x0000003a0d107c25 */ /* 0x000fe4000f8e0012 */
[----:B---3--:R-:W-:Y:S01]  /*30f0*/  @!P1 MOV R22, R35 ;  /* 0x0000002300169202 */ /* 0x008fe20000000f00 */
[----:B------:R3:W-:Y:S01]  /*3100*/  @P1 STS [R26], RZ ;  /* 0x000000ff1a001388 */ /* 0x0007e20000000800 */
[----:B------:R-:W-:-:S03]  /*3110*/  @!P1 IMAD.MOV.U32 R23, RZ, RZ, R28 ;  /* 0x000000ffff179224 */ /* 0x000fc600078e001c */
[----:B------:R3:W-:Y:S01]  /*3120*/  @P1 STS [R26+0x4], RZ ;  /* 0x000004ff1a001388 */ /* 0x0007e20000000800 */
[----:B----4-:R-:W-:-:S03]  /*3130*/  IMAD.WIDE R18, R32, 0x2, R2 ;  /* 0x0000000220127825 */ /* 0x010fc600078e0202 */
[----:B------:R3:W-:Y:S01]  /*3140*/  @P1 STS [R26+0x8], RZ ;  /* 0x000008ff1a001388 */ /* 0x0007e20000000800 */
[----:B------:R-:W-:Y:S01]  /*3150*/  VIADD R2, R17, UR15 ;  /* 0x0000000f11027c36 */ /* 0x000fe20008000000 */
[C---:B------:R-:W-:Y:S02]  /*3160*/  LEA R18, P4, R16.reuse, R18, 0x1 ;  /* 0x0000001210127211 */ /* 0x040fe400078808ff */
[----:B------:R3:W-:Y:S02]  /*3170*/  @P1 STS [R26+0xc], RZ ;  /* 0x00000cff1a001388 */ /* 0x0007e40000000800 */
[----:B------:R-:W-:Y:S02]  /*3180*/  LEA.HI.X R19, R16, R19, R2, 0x1, P4 ;  /* 0x0000001310137211 */ /* 0x000fe400020f0c02 */
[----:B------:R-:W-:Y:S01]  /*3190*/  @!PT LDS RZ, [RZ] ;  /* 0x00000000fffff984 */ /* 0x000fe20000000800 */
[----:B------:R-:W-:Y:S01]  /*31a0*/  @!PT LDS RZ, [RZ] ;  /* 0x00000000fffff984 */ /* 0x000fe20000000800 */
[----:B------:R-:W-:Y:S01]  /*31b0*/  @!PT LDS RZ, [RZ] ;  /* 0x00000000fffff984 */ /* 0x000fe20000000800 */
[----:B------:R3:W-:Y:S01]  /*31c0*/  @!P1 LDGSTS.E.BYPASS.LTC128B.128 [R26], desc[UR6][R22.64] ;  /* 0x00000000161a9fae */ /* 0x0007e2000b901d46 */
[----:B------:R-:W-:-:S03]  /*31d0*/  ISETP.GE.AND P1, PT, R30, UR9, PT ;  /* 0x000000091e007c0c */ /* 0x000fc6000bf26270 */
[----:B------:R3:W-:Y:S04]  /*31e0*/  @P3 STS [R26+0x2000], RZ ;  /* 0x002000ff1a003388 */ /* 0x0007e80000000800 */
[----:B------:R3:W-:Y:S04]  /*31f0*/  @P3 STS [R26+0x2004], RZ ;  /* 0x002004ff1a003388 */ /* 0x0007e80000000800 */
[----:B------:R3:W-:Y:S04]  /*3200*/  @P3 STS [R26+0x2008], RZ ;  /* 0x002008ff1a003388 */ /* 0x0007e80000000800 */
[----:B------:R3:W-:Y:S04]  /*3210*/  @P3 STS [R26+0x200c], RZ ;  /* 0x00200cff1a003388 */ /* 0x0007e80000000800 */
[----:B------:R-:W-:Y:S01]  /*3220*/  @!PT LDS RZ, [RZ] ;  /* 0x00000000fffff984 */ /* 0x000fe20000000800 */
[----:B------:R-:W-:Y:S01]  /*3230*/  @!PT LDS RZ, [RZ] ;  /* 0x00000000fffff984 */ /* 0x000fe20000000800 */
[----:B------:R-:W-:Y:S01]  /*3240*/  @!PT LDS RZ, [RZ] ;  /* 0x00000000fffff984 */ /* 0x000fe20000000800 */
[----:B------:R3:W-:Y:S04]  /*3250*/  @!P3 LDGSTS.E.BYPASS.LTC128B.128 [R26+0x2000], desc[UR6][R18.64+0x80] ;  /* 0x02000080121abfae */ /* 0x0007e8000b901d46 */
        /* <DEDUP_REMOVED lines=11> */
[----:B------:R3:W-:Y:S01]  /*3310*/  @P1 STS [R26+0x600c], RZ ;  /* 0x00600cff1a001388 */ /* 0x0007e20000000800 */
[----:B------:R-:W-:Y:S05]  /*3320*/  @P1 BRA `(.L_x_353) ;  /* 0x0000000000101947 */ /* 0x000fea0003800000 */
[----:B------:R-:W-:Y:S01]  /*3330*/  @!PT LDS RZ, [RZ] ;  /* 0x00000000fffff984 */ /* 0x000fe20000000800 */
[----:B------:R-:W-:Y:S01]  /*3340*/  @!PT LDS RZ, [RZ] ;  /* 0x00000000fffff984 */ /* 0x000fe20000000800 */
[----:B------:R-:W-:Y:S01]  /*3350*/  @!PT LDS RZ, [RZ] ;  /* 0x00000000fffff984 */ /* 0x000fe20000000800 */
[----:B------:R4:W-:Y:S02]  /*3360*/  LDGSTS.E.BYPASS.LTC128B.128 [R26+0x6000], desc[UR6][R18.64+0x180] ;  /* 0x06000180121a7fae */ /* 0x0009e4000b901d46 */
.L_x_353:
[----:B------:R-:W-:Y:S05]  /*3370*/  BSYNC B0 ;  /* 0x0000000000007941 */ /* 0x000fea0003800000 */
.L_x_351:
[----:B------:R-:W-:Y:S01]  /*3380*/  UIMAD.WIDE.U32 UR28, UR24, 0x20, URZ ;  /* 0x00000020181c78a5 */ /* 0x000fe2000f8e003f */
[----:B------:R-:W-:Y:S01]  /*3390*/  BSSY B0, `(.L_x_354) ;  /* 0x0000047000007945 */ /* 0x000fe20003800000 */
[----:B------:R-:W-:-:S03]  /*33a0*/  USHF.L.U32 UR9, UR25, 0x5, URZ ;  /* 0x0000000519097899 */ /* 0x000fc6000800063f */
[----:B------:R-:W-:Y:S09]  /*33b0*/  @!P5 BRA `(.L_x_355) ;  /* 0x000000000044d947 */ /* 0x000ff20003800000 */
        /* <DEDUP_REMOVED lines=17> */
.L_x_355:
[----:B------:R-:W-:Y:S01]  /*34d0*/  ULDC UR15, c[0x0][0x2d0] ;  /* 0x0000b400000f7ab9 */ /* 0x000fe20000000800 */
[----:B------:R-:W-:Y:S01]  /*34e0*/  IMAD.U32 R2, RZ, RZ, UR24 ;  /* 0x00000018ff027e24 */ /* 0x000fe2000f8e00ff */
[----:B------:R-:W-:Y:S01]  /*34f0*/  ISETP.GE.AND P4, PT, R32, UR15, PT ;  /* 0x0000000f20007c0c */ /* 0x000fe2000bf86270 */
[----:B------:R-:W-:Y:S01]  /*3500*/  IMAD.U32 R3, RZ, RZ, UR25 ;  /* 0x00000019ff037e24 */ /* 0x000fe2000f8e00ff */
[----:B------:R-:W-:Y:S01]  /*3510*/  ISETP.GE.AND P2, PT, R31, UR15, PT ;  /* 0x0000000f1f007c0c */ /* 0x000fe2000bf46270 */
[----:B------:R-:W-:Y:S01]  /*3520*/  IMAD.U32 R13, RZ, RZ, UR9 ;  /* 0x00000009ff0d7e24 */ /* 0x000fe2000f8e00ff */
[----:B------:R-:W-:Y:S02]  /*3530*/  ISETP.GE.AND P3, PT, R34, UR15, PT ;  /* 0x0000000f22007c0c */ /* 0x000fe4000bf66270 */
[----:B------:R-:W-:-:S04]  /*3540*/  IADD3 R20, P5, R20, UR28, RZ ;  /* 0x0000001c14147c10 */ /* 0x000fc8000ffbe0ff */
[----:B------:R-:W-:-:S03]  /*3550*/  IADD3.X R13, R14, UR29, R13, P5, !PT ;  /* 0x0000001d0e0d7c10 */ /* 0x000fc6000affe40d */
[C---:B------:R-:W-:Y:S01]  /*3560*/  @!P4 LEA R16, P1, R2.reuse, R35, 0x6 ;  /* 0x000000230210c211 */ /* 0x040fe200078230ff */
[----:B------:R1:W-:Y:S03]  /*3570*/  @P4 STS [R26+0x1000], RZ ;  /* 0x001000ff1a004388 */ /* 0x0003e60000000800 */
[----:B------:R-:W-:Y:S01]  /*3580*/  @!P4 LEA.HI.X R17, R2, R28, R3, 0x6, P1 ;  /* 0x0000001c0211c211 */ /* 0x000fe200008f3403 */
[----:B------:R1:W-:Y:S01]  /*3590*/  @P4 STS [R26+0x1004], RZ ;  /* 0x001004ff1a004388 */ /* 0x0003e20000000800 */
[C---:B------:R-:W-:Y:S02]  /*35a0*/  @!P2 LEA R2, P1, R20.reuse, UR26, 0x1 ;  /* 0x0000001a1402ac11 */ /* 0x040fe4000f8208ff */
[C---:B------:R-:W-:Y:S01]  /*35b0*/  @!P3 LEA R14, P5, R20.reuse, UR26, 0x1 ;  /* 0x0000001a140ebc11 */ /* 0x040fe2000f8a08ff */
[----:B------:R1:W-:Y:S01]  /*35c0*/  @P4 STS [R26+0x1008], RZ ;  /* 0x001008ff1a004388 */ /* 0x0003e20000000800 */
[----:B------:R-:W-:-:S02]  /*35d0*/  @!P2 LEA.HI.X R3, R20, UR27, R13, 0x1, P1 ;  /* 0x0000001b1403ac11 */ /* 0x000fc400088f0c0d */
[----:B------:R-:W-:Y:S01]  /*35e0*/  ISETP.GE.AND P1, PT, R30, UR15, PT ;  /* 0x0000000f1e007c0c */ /* 0x000fe2000bf26270 */
[----:B------:R1:W-:Y:S01]  /*35f0*/  @P4 STS [R26+0x100c], RZ ;  /* 0x00100cff1a004388 */ /* 0x0003e20000000800 */
[----:B------:R-:W-:-:S03]  /*3600*/  @!P3 LEA.HI.X R15, R20, UR27, R13, 0x1, P5 ;  /* 0x0000001b140fbc11 */ /* 0x000fc6000a8f0c0d */
        /* <DEDUP_REMOVED lines=25> */
[----:B-1----:R-:W-:-:S04]  /*37a0*/  LEA R2, P1, R20, UR26, 0x1 ;  /* 0x0000001a14027c11 */ /* 0x002fc8000f8208ff */
[----:B------:R-:W-:-:S05]  /*37b0*/  LEA.HI.X R3, R20, UR27, R13, 0x1, P1 ;  /* 0x0000001b14037c11 */ /* 0x000fca00088f0c0d */
[----:B------:R-:W-:Y:S01]  /*37c0*/  @!PT LDS RZ, [RZ] ;  /* 0x00000000fffff984 */ /* 0x000fe20000000800 */
[----:B------:R-:W-:Y:S01]  /*37d0*/  @!PT LDS RZ, [RZ] ;  /* 0x00000000fffff984 */ /* 0x000fe20000000800 */
[----:B------:R-:W-:Y:S01]  /*37e0*/  @!PT LDS RZ, [RZ] ;  /* 0x00000000fffff984 */ /* 0x000fe20000000800 */
[----:B------:R1:W-:Y:S04]  /*37f0*/  LDGSTS.E.BYPASS.LTC128B.128 [R26+0x7000], desc[UR6][R2.64+0x180] ;  /* 0x07000180021a7fae */ /* 0x0003e8000b901d46 */
.L_x_356:
[----:B------:R-:W-:Y:S05]  /*3800*/  BSYNC B0 ;  /* 0x0000000000007941 */ /* 0x000fea0003800000 */
.L_x_354:
[----:B------:R-:W5:Y:S01]  /*3810*/  LDL R84, [R1+0x4] ;  /* 0x0000040001547983 */ /* 0x000f620000100800 */
[----:B------:R-:W-:Y:S01]  /*3820*/  UIADD3 UR15, -UR32, UR10, URZ ;  /* 0x0000000a200f7290 */ /* 0x000fe2000fffe13f */
[----:B-1----:R-:W-:Y:S01]  /*3830*/  IMAD.U32 R2, RZ, RZ, UR20 ;  /* 0x00000014ff027e24 */ /* 0x002fe2000f8e00ff */
[----:B------:R-:W-:Y:S01]  /*3840*/  USHF.R.S32.HI UR9, URZ, 0x1f, UR32 ;  /* 0x0000001f3f097899 */ /* 0x000fe20008011420 */
[----:B------:R-:W-:Y:S01]  /*3850*/  BSSY B0, `(.L_x_357) ;  /* 0x0000044000007945 */ /* 0x000fe20003800000 */
[----:B------:R-:W-:Y:S01]  /*3860*/  ULDC.64 UR24, c[0x0][0x260] ;  /* 0x0000980000187ab9 */ /* 0x000fe20000000a00 */
[----:B------:R-:W-:Y:S01]  /*3870*/  IMAD.WIDE.U32 R14, R2, UR32, R32 ;  /* 0x00000020020e7c25 */ /* 0x000fe2000f8e0020 */
[----:B------:R-:W-:Y:S01]  /*3880*/  ISETP.GE.AND P3, PT, R6, UR15, PT ;  /* 0x0000000f06007c0c */ /* 0x000fe2000bf66270 */
[----:B------:R-:W-:Y:S02]  /*3890*/  UIMAD UR19, UR9, UR20, URZ ;  /* 0x00000014091372a4 */ /* 0x000fe4000f8e023f */
[----:B------:R-:W-:Y:S01]  /*38a0*/  IMAD R13, R4, UR24, RZ ;  /* 0x00000018040d7c24 */ /* 0x000fe2000f8e02ff */
[----:B---34-:R-:W-:Y:S01]  /*38b0*/  IADD3 R18, P1, R14, UR30, RZ ;  /* 0x0000001e0e127c10 */ /* 0x018fe2000ff3e0ff */
[----:B------:R-:W-:-:S02]  /*38c0*/  UIMAD UR19, UR32, UR21, UR19 ;  /* 0x00000015201372a4 */ /* 0x000fc4000f8e0213 */
[----:B------:R-:W-:-:S04]  /*38d0*/  IMAD R14, R10, UR25, R13 ;  /* 0x000000190a0e7c24 */ /* 0x000fc8000f8e020d */
[----:B------:R-:W-:Y:S02]  /*38e0*/  IMAD.U32 R2, RZ, RZ, UR19 ;  /* 0x00000013ff027e24 */ /* 0x000fe4000f8e00ff */
[----:B------:R1:W-:Y:S03]  /*38f0*/  @P3 STS.128 [R29+0x18000], RZ ;  /* 0x018000ff1d003388 */ /* 0x0003e60000000c00 */
[----:B------:R-:W-:Y:S01]  /*3900*/  IADD3.X R19, R15, UR33, R2, P1, !PT ;  /* 0x000000210f137c10 */ /* 0x000fe20008ffe402 */
[----:B------:R1:W-:Y:S04]  /*3910*/  @P3 STS.128 [R29+0x1a000], RZ ;  /* 0x01a000ff1d003388 */ /* 0x0003e80000000c00 */
[----:B------:R1:W-:Y:S01]  /*3920*/  @P3 STS.128 [R29+0x1c000], RZ ;  /* 0x01c000ff1d003388 */ /* 0x0003e20000000c00 */
[----:B------:R-:W-:-:S03]  /*3930*/  IMAD.WIDE.U32 R18, R10, UR24, R18 ;  /* 0x000000180a127c25 */ /* 0x000fc6000f8e0012 */
[----:B------:R1:W-:Y:S02]  /*3940*/  @P3 STS.128 [R29+0x1e000], RZ ;  /* 0x01e000ff1d003388 */ /* 0x0003e40000000c00 */
[----:B------:R-:W-:Y:S02]  /*3950*/  IADD3 R13, R19, R14, RZ ;  /* 0x0000000e130d7210 */ /* 0x000fe40007ffe0ff */
[C---:B-----5:R-:W-:Y:S02]  /*3960*/  IADD3 R3, R84.reuse, 0x8, RZ ;  /* 0x0000000854037810 */ /* 0x060fe40007ffe0ff */
[----:B------:R-:W-:Y:S02]  /*3970*/  ISETP.GE.AND P6, PT, R84, UR8, PT ;  /* 0x0000000854007c0c */ /* 0x000fe4000bfc6270 */
[----:B------:R-:W-:Y:S01]  /*3980*/  ISETP.GE.AND P5, PT, R3, UR8, PT ;  /* 0x0000000803007c0c */ /* 0x000fe2000bfa6270 */
[----:B-1----:R-:W-:-:S12]  /*3990*/  @P3 BRA `(.L_x_358) ;  /* 0x0000000000bc3947 */ /* 0x002fd80003800000 */
        /* <DEDUP_REMOVED lines=18> */
[----:B-1----:R-:W-:-:S04]  /*3ac0*/  IMAD.WIDE R20, R32, 0x2, R20 ;  /* 0x0000000220147825 */ /* 0x002fc800078e0214 */
[----:B------:R-:W-:-:S04]  /*3ad0*/  IMAD.WIDE.U32 R22, R10, UR24, R22 ;  /* 0x000000180a167c25 */ /* 0x000fc8000f8e0016 */
[----:B------:R-:W-:Y:S01]  /*3ae0*/  IMAD.IADD R15, R14, 0x1, R23 ;  /* 0x000000010e0f7824 */ /* 0x000fe200078e0217 */
[----:B---3--:R-:W-:-:S04]  /*3af0*/  @!P2 LEA R2, P1, R24, R2, 0x1 ;  /* 0x000000021802a211 */ /* 0x008fc800078208ff */
[----:B------:R-:W-:Y:S02]  /*3b00*/  @!P2 LEA.HI.X R3, R24, R3, R16, 0x1, P1 ;  /* 0x000000031803a211 */ /* 0x000fe400008f0c10 */
[----:B------:R-:W-:-:S03]  /*3b10*/  LEA R16, P1, R22, R20, 0x1 ;  /* 0x0000001416107211 */ /* 0x000fc600078208ff */
[----:B------:R-:W-:Y:S01]  /*3b20*/  @!PT LDS RZ, [RZ] ;  /* 0x00000000fffff984 */ /* 0x000fe20000000800 */
[----:B------:R-:W-:Y:S01]  /*3b30*/  @!PT LDS RZ, [RZ] ;  /* 0x00000000fffff984 */ /* 0x000fe20000000800 */
[----:B------:R-:W-:Y:S01]  /*3b40*/  @!PT LDS RZ, [RZ] ;  /* 0x00000000fffff984 */ /* 0x000fe20000000800 */
[----:B------:R4:W-:Y:S01]  /*3b50*/  @!P2 LDGSTS.E.BYPASS.LTC128B.128 [R29+0x18000], desc[UR6][R2.64] ;  /* 0x18000000021dafae */ /* 0x0009e2000b901d46 */
[----:B------:R-:W-:Y:S02]  /*3b60*/  ISETP.GE.AND P2, PT, R31, UR8, PT ;  /* 0x000000081f007c0c */ /* 0x000fe4000bf46270 */
[----:B------:R-:W-:Y:S01]  /*3b70*/  LEA.HI.X R17, R22, R21, R15, 0x1, P1 ;  /* 0x0000001516117211 */ /* 0x000fe200008f0c0f */
[----:B------:R4:W-:Y:S01]  /*3b80*/  @P4 STS.128 [R29+0x1a000], RZ ;  /* 0x01a000ff1d004388 */ /* 0x0009e20000000c00 */
[----:B------:R-:W-:-:S03]  /*3b90*/  ISETP.GE.AND P1, PT, R30, UR8, PT ;  /* 0x000000081e007c0c */ /* 0x000fc6000bf26270 */
[----:B------:R-:W-:Y:S01]  /*3ba0*/  @!PT LDS RZ, [RZ] ;  /* 0x00000000fffff984 */ /* 0x000fe20000000800 */
[----:B------:R-:W-:Y:S01]  /*3bb0*/  @!PT LDS RZ, [RZ] ;  /* 0x00000000fffff984 */ /* 0x000fe20000000800 */
[----:B------:R-:W-:Y:S01]  /*3bc0*/  @!PT LDS RZ, [RZ] ;  /* 0x00000000fffff984 */ /* 0x000fe20000000800 */
[----:B------:R4:W-:Y:S06]  /*3bd0*/  @!P4 LDGSTS.E.BYPASS.LTC128B.128 [R29+0x1a000], desc[UR6][R16.64+0x80] ;  /* 0x1a000080101dcfae */ /* 0x0009ec000b901d46 */
        /* <DEDUP_REMOVED lines=11> */
.L_x_358:
[----:B------:R-:W-:Y:S05]  /*3c90*/  BSYNC B0 ;  /* 0x0000000000007941 */ /* 0x000fea0003800000 */
.L_x_357:
        /* <DEDUP_REMOVED lines=11> */
[----:B------:R-:W-:Y:S01]  /*3d50*/  IMAD.U32 R22, RZ, RZ, UR30 ;  /* 0x0000001eff167e24 */ /* 0x000fe2000f8e00ff */
[----:B-1--4-:R-:W-:Y:S01]  /*3d60*/  IADD3 R16, P1, R12, 0x20, RZ ;  /* 0x000000200c107810 */ /* 0x012fe20007f3e0ff */
[----:B------:R-:W-:Y:S01]  /*3d70*/  IMAD.MOV.U32 R19, RZ, RZ, R13 ;  /* 0x000000ffff137224 */ /* 0x000fe200078e000d */
[----:B------:R-:W-:-:S03]  /*3d80*/  MOV R23, UR33 ;  /* 0x0000002100177c02 */ /* 0x000fc60008000f00 */
[----:B------:R-:W-:Y:S02]  /*3d90*/  IMAD.X R15, RZ, RZ, R11, P1 ;  /* 0x000000ffff0f7224 */ /* 0x000fe400008e060b */
[----:B------:R-:W-:-:S04]  /*3da0*/  IMAD.WIDE.U32 R22, R16, UR20, R22 ;  /* 0x0000001410167c25 */ /* 0x000fc8000f8e0016 */
[----:B------:R-:W1:Y:S01]  /*3db0*/  @!P2 LDC.64 R2, c[0x0][0x218] ;  /* 0x00008600ff02ab82 */ /* 0x000e620000000a00 */
[----:B------:R-:W-:Y:S01]  /*3dc0*/  IMAD R15, R15, UR20, RZ ;  /* 0x000000140f0f7c24 */ /* 0x000fe2000f8e02ff */
[----:B------:R4:W-:Y:S03]  /*3dd0*/  @P2 STS.128 [R29+0x19000], RZ ;  /* 0x019000ff1d002388 */ /* 0x0009e60000000c00 */
[----:B------:R-:W-:Y:S01]  /*3de0*/  IMAD R15, R16, UR21, R15 ;  /* 0x00000015100f7c24 */ /* 0x000fe2000f8e020f */
[----:B------:R-:W-:-:S03]  /*3df0*/  IADD3 R16, P1, R6, 0x20, RZ ;  /* 0x0000002006107810 */ /* 0x000fc60007f3e0ff */
[----:B------:R-:W-:Y:S01]  /*3e00*/  IMAD.IADD R23, R23, 0x1, R15 ;  /* 0x0000000117177824 */ /* 0x000fe200078e020f */
[----:B------:R-:W-:Y:S01]  /*3e10*/  IADD3.X R15, RZ, R7, RZ, P1, !PT ;  /* 0x00000007ff0f7210 */ /* 0x000fe20000ffe4ff */
[----:B-----5:R-:W-:-:S04]  /*3e20*/  IMAD.WIDE R20, R32, 0x2, R20 ;  /* 0x0000000220147825 */ /* 0x020fc800078e0214 */
[----:B------:R-:W-:-:S04]  /*3e30*/  IMAD.WIDE.U32 R22, R10, UR24, R22 ;  /* 0x000000180a167c25 */ /* 0x000fc8000f8e0016 */
[----:B------:R-:W-:Y:S01]  /*3e40*/  IMAD R15, R15, UR20, RZ ;  /* 0x000000140f0f7c24 */ /* 0x000fe2000f8e02ff */
[----:B------:R-:W-:Y:S01]  /*3e50*/  IADD3 R13, R14, R23, RZ ;  /* 0x000000170e0d7210 */ /* 0x000fe20007ffe0ff */
[----:B------:R-:W-:Y:S01]  /*3e60*/  IMAD.WIDE.U32 R18, R16, UR20, R18 ;  /* 0x0000001410127c25 */ /* 0x000fe2000f8e0012 */
[----:B------:R-:W-:-:S03]  /*3e70*/  LEA R20, P1, R22, R20, 0x1 ;  /* 0x0000001416147211 */ /* 0x000fc600078208ff */
[----:B------:R-:W-:Y:S01]  /*3e80*/  IMAD R15, R16, UR21, R15 ;  /* 0x00000015100f7c24 */ /* 0x000fe2000f8e020f */
[----:B------:R-:W-:Y:S02]  /*3e90*/  LEA.HI.X R21, R22, R21, R13, 0x1, P1 ;  /* 0x0000001516157211 */ /* 0x000fe400008f0c0d */
[----:B-1----:R-:W-:Y:S01]  /*3ea0*/  @!P2 LEA R2, P1, R18, R2, 0x1 ;  /* 0x000000021202a211 */ /* 0x002fe200078208ff */
[----:B------:R-:W-:-:S05]  /*3eb0*/  IMAD.IADD R15, R19, 0x1, R15 ;  /* 0x00000001130f7824 */ /* 0x000fca00078e020f */
[----:B------:R-:W-:Y:S02]  /*3ec0*/  @!P2 LEA.HI.X R3, R18, R3, R15, 0x1, P1 ;  /* 0x000000031203a211 */ /* 0x000fe400008f0c0f */
[----:B------:R-:W-:-:S03]  /*3ed0*/  ISETP.GE.AND P1, PT, R34, UR8, PT ;  /* 0x0000000822007c0c */ /* 0x000fc6000bf26270 */
        /* <DEDUP_REMOVED lines=9> */
[----:B------:R4:W-:Y:S01]  /*3f70*/  @!P1 LDGSTS.E.BYPASS.LTC128B.128 [R29+0x1b000], desc[UR6][R20.64+0x80] ;  /* 0x1b000080141d9fae */ /* 0x0009e2000b901d46 */
[----:B------:R-:W-:-:S03]  /*3f80*/  ISETP.GE.AND P1, PT, R30, UR8, PT ;  /* 0x000000081e007c0c */ /* 0x000fc6000bf26270 */
[----:B------:R4:W-:Y:S04]  /*3f90*/  @P2 STS.128 [R29+0x1d000], RZ ;  /* 0x01d000ff1d002388 */ /* 0x0009e80000000c00 */
[----:B------:R-:W-:Y:S01]  /*3fa0*/  @!PT LDS RZ, [RZ] ;  /* 0x00000000fffff984 */ /* 0x000fe20000000800 */
[----:B------:R-:W-:Y:S01]  /*3fb0*/  @!PT LDS RZ, [RZ] ;  /* 0x00000000fffff984 */ /* 0x000fe20000000800 */
[----:B------:R-:W-:Y:S01]  /*3fc0*/  @!PT LDS RZ, [RZ] ;  /* 0x00000000fffff984 */ /* 0x000fe20000000800 */
[----:B------:R4:W-:Y:S06]  /*3fd0*/  @!P2 LDGSTS.E.BYPASS.LTC128B.128 [R29+0x1d000], desc[UR6][R20.64+0x100] ;  /* 0x1d000100141dafae */ /* 0x0009ec000b901d46 */
[----:B------:R4:W-:Y:S01]  /*3fe0*/  @P1 STS.128 [R29+0x1f000], RZ ;  /* 0x01f000ff1d001388 */ /* 0x0009e20000000c00 */
[----:B------:R-:W-:Y:S05]  /*3ff0*/  @P1 BRA `(.L_x_360) ;  /* 0x0000000000101947 */ /* 0x000fea0003800000 */
[----:B------:R-:W-:Y:S01]  /*4000*/  @!PT LDS RZ, [RZ] ;  /* 0x00000000fffff984 */ /* 0x000fe20000000800 */
[----:B------:R-:W-:Y:S01]  /*4010*/  @!PT LDS RZ, [RZ] ;  /* 0x00000000fffff984 */ /* 0x000fe20000000800 */
[----:B------:R-:W-:Y:S01]  /*4020*/  @!PT LDS RZ, [RZ] ;  /* 0x00000000fffff984 */ /* 0x000fe20000000800 */
[----:B------:R1:W-:Y:S02]  /*4030*/  LDGSTS.E.BYPASS.LTC128B.128 [R29+0x1f000], desc[UR6][R20.64+0x180] ;  /* 0x1f000180141d7fae */ /* 0x0003e4000b901d46 */
.L_x_360:
[----:B------:R-:W-:Y:S05]  /*4040*/  BSYNC B0 ;  /* 0x0000000000007941 */ /* 0x000fea0003800000 */
.L_x_359:
[----:B------:R-:W-:Y:S01]  /*4050*/  IMAD.MOV.U32 R28, RZ, RZ, 0x7f800000 ;  /* 0x7f800000ff1c7424 */ /* 0x000fe200078e00ff */
[----:B------:R-:W-:Y:S01]  /*4060*/  MOV R27, 0x7f800000 ;  /* 0x7f800000001b7802 */ /* 0x000fe20000000f00 */
[----:B------:R-:W-:Y:S01]  /*4070*/  UIMAD UR8, UR9, UR22, URZ ;  /* 0x00000016090872a4 */ /* 0x000fe2000f8e023f */
[----:B------:R2:W-:Y:S01]  /*4080*/  @P3 STS.128 [R29+0x20000], RZ ;  /* 0x020000ff1d003388 */ /* 0x0005e20000000c00 */
[----:B------:R-:W-:Y:S01]  /*4090*/  IMAD.WIDE.U32 R14, R5, UR32, R32 ;  /* 0x00000020050e7c25 */ /* 0x000fe2000f8e0020 */
[----:B----4-:R-:W-:Y:S01]  /*40a0*/  SHF.R.S32.HI R2, RZ, 0x1f, R84 ;  /* 0x0000001fff027819 */ /* 0x010fe20000011454 */
[----:B------:R-:W-:Y:S01]  /*40b0*/  UIMAD UR8, UR32, UR23, UR8 ;  /* 0x00000017200872a4 */ /* 0x000fe2000f8e0208 */
[----:B------:R2:W-:Y:S01]  /*40c0*/  @P3 STS.128 [R29+0x22000], RZ ;  /* 0x022000ff1d003388 */ /* 0x0005e20000000c00 */
[----:B------:R-:W-:Y:S01]  /*40d0*/  IMAD.SHL.U32 R18, R84, 0x4, RZ ;  /* 0x0000000454127824 */ /* 0x000fe200078e00ff */
[----:B-1----:R-:W-:Y:S01]  /*40e0*/  IADD3 R16, P1, R14, UR31, RZ ;  /* 0x0000001f0e107c10 */ /* 0x002fe2000ff3e0ff */
[----:B------:R-:W-:Y:S01]  /*40f0*/  BSSY B0, `(.L_x_361) ;  /* 0x000003f000007945 */ /* 0x000fe20003800000 */
[----:B------:R2:W-:Y:S01]  /*4100*/  STL [R1+0x60], R28 ;  /* 0x0000601c01007387 */ /* 0x0005e20000100800 */
[----:B------:R-:W-:Y:S01]  /*4110*/  MOV R3, UR8 ;  /* 0x0000000800037c02 */ /* 0x000fe20008000f00 */
[----:B------:R-:W-:Y:S01]  /*4120*/  ULDC.64 UR8, c[0x0][0x268] ;  /* 0x00009a0000087ab9 */ /* 0x000fe20000000a00 */
[----:B------:R-:W-:Y:S01]  /*4130*/  IADD3 R18, P2, R18, UR12, RZ ;  /* 0x0000000c12127c10 */ /* 0x000fe2000ff5e0ff */
[----:B------:R2:W-:Y:S01]  /*4140*/  @P3 STS.128 [R29+0x24000], RZ ;  /* 0x024000ff1d003388 */ /* 0x0005e20000000c00 */
[----:B------:R-:W-:Y:S01]  /*4150*/  IADD3.X R17, R15, UR36, R3, P1, !PT ;  /* 0x000000240f117c10 */ /* 0x000fe20008ffe403 */
[----:B------:R-:W-:Y:S01]  /*4160*/  IMAD R13, R4, UR8, RZ ;  /* 0x00000008040d7c24 */ /* 0x000fe2000f8e02ff */
[----:B------:R-:W-:Y:S01]  /*4170*/  SHF.L.U64.HI R3, R84, 0x2, R2 ;  /* 0x0000000254037819 */ /* 0x000fe20000010202 */
[----:B------:R2:W-:Y:S02]  /*4180*/  STL [R1+0x64], R27 ;  /* 0x0000641b01007387 */ /* 0x0005e40000100800 */
[C---:B------:R-:W-:Y:S01]  /*4190*/  IMAD R13, R10.reuse, UR9, R13 ;  /* 0x000000090a0d7c24 */ /* 0x040fe2000f8e020d */
[----:B------:R-:W-:Y:S01]  /*41a0*/  IADD3.X R19, R3, UR11, RZ, P2, !PT ;  /* 0x0000000b03137c10 */ /* 0x000fe200097fe4ff */
[----:B------:R2:W-:Y:S01]  /*41b0*/  @P3 STS.128 [R29+0x26000], RZ ;  /* 0x026000ff1d003388 */ /* 0x0005e20000000c00 */
[----:B------:R-:W-:-:S04]  /*41c0*/  IMAD.WIDE.U32 R16, R10, UR8, R16 ;  /* 0x000000080a107c25 */ /* 0x000fc8000f8e0010 */
        /* <DEDUP_REMOVED lines=11> */
[----:B------:R-:W4:Y:S01]  /*4280*/  @!P2 LDC.64 R4, c[0x0][0x220] ;  /* 0x00008800ff04ab82 */ /* 0x000f220000000a00 */
        /* <DEDUP_REMOVED lines=9> */
[----:B------:R-:W-:Y:S01]  /*4320*/  IMAD.WIDE.U32 R22, R10, UR8, R22 ;  /* 0x000000080a167c25 */ /* 0x000fe2000f8e0016 */
[----:B----4-:R-:W-:-:S04]  /*4330*/  @!P2 LEA R4, P1, R24, R4, 0x1 ;  /* 0x000000041804a211 */ /* 0x010fc800078208ff */
[----:B------:R-:W-:Y:S01]  /*4340*/  @!P2 LEA.HI.X R5, R24, R5, R14, 0x1, P1 ;  /* 0x000000051805a211 */ /* 0x000fe200008f0c0e */
[----:B------:R-:W-:Y:S01]  /*4350*/  IMAD.IADD R14, R13, 0x1, R23 ;  /* 0x000000010d0e7824 */ /* 0x000fe200078e0217 */
        /* <DEDUP_REMOVED lines=24> */
.L_x_362:
[----:B------:R-:W-:Y:S05]  /*44e0*/  BSYNC B0 ;  /* 0x0000000000007941 */ /* 0x000fea0003800000 */
.L_x_361:
[----:B------:R1:W-:Y:S01]  /*44f0*/  @P4 STS.128 [R29+0x21000], RZ ;  /* 0x021000ff1d004388 */ /* 0x0003e20000000c00 */
[----:B------:R-:W-:Y:S03]  /*4500*/  BSSY B0, `(.L_x_363) ;  /* 0x0000037000007945 */ /* 0x000fe60003800000 */
[----:B------:R1:W-:Y:S04]  /*4510*/  @P4 STS.128 [R29+0x23000], RZ ;  /* 0x023000ff1d004388 */ /* 0x0003e80000000c00 */
[----:B------:R1:W-:Y:S04]  /*4520*/  @P4 STS.128 [R29+0x25000], RZ ;  /* 0x025000ff1d004388 */ /* 0x0003e80000000c00 */
[----:B------:R1:W-:Y:S01]  /*4530*/  @P4 STS.128 [R29+0x27000], RZ ;  /* 0x027000ff1d004388 */ /* 0x0003e20000000c00 */
[----:B------:R-:W-:Y:S05]  /*4540*/  @P4 BRA `(.L_x_364) ;  /* 0x0000000000c84947 */ /* 0x000fea0003800000 */
[----:B------:R-:W-:Y:S01]  /*4550*/  ULDC UR9, c[0x0][0x2d0] ;  /* 0x0000b40000097ab9 */ /* 0x000fe20000000800 */
[----:B------:R-:W-:Y:S01]  /*4560*/  IADD3 R6, P3, R6, 0x20, RZ ;  /* 0x0000002006067810 */ /* 0x000fe20007f7e0ff */
[----:B-1--4-:R-:W1:Y:S01]  /*4570*/  LDC.64 R20, c[0x0][0x220] ;  /* 0x00008800ff147b82 */ /* 0x012e620000000a00 */
[----:B------:R-:W-:Y:S01]  /*4580*/  ISETP.GE.AND P1, PT, R32, UR9, PT ;  /* 0x0000000920007c0c */ /* 0x000fe2000bf26270 */
[----:B------:R-:W-:Y:S01]  /*4590*/  IMAD.U32 R14, RZ, RZ, UR31 ;  /* 0x0000001fff0e7e24 */ /* 0x000fe2000f8e00ff */
[----:B------:R-:W-:Y:S01]  /*45a0*/  IADD3 R12, P2, R12, 0x20, RZ ;  /* 0x000000200c0c7810 */ /* 0x000fe20007f5e0ff */
[----:B------:R-:W-:Y:S01]  /*45b0*/  IMAD.X R7, RZ, RZ, R7, P3 ;  /* 0x000000ffff077224 */ /* 0x000fe200018e0607 */
[----:B------:R-:W-:Y:S02]  /*45c0*/  MOV R17, R3 ;  /* 0x0000000300117202 */ /* 0x000fe40000000f00 */
[----:B------:R-:W-:Y:S01]  /*45d0*/  MOV R15, UR36 ;  /* 0x00000024000f7c02 */ /* 0x000fe20008000f00 */
[----:B------:R-:W-:Y:S01]  /*45e0*/  IMAD.X R11, RZ, RZ, R11, P2 ;  /* 0x000000ffff0b7224 */ /* 0x000fe200010e060b */
[----:B------:R-:W-:Y:S01]  /*45f0*/  ISETP.GE.AND P3, PT, R34, UR9, PT ;  /* 0x0000000922007c0c */ /* 0x000fe2000bf66270 */
[----:B------:R-:W-:-:S02]  /*4600*/  IMAD R7, R7, UR22, RZ ;  /* 0x0000001607077c24 */ /* 0x000fc4000f8e02ff */
[----:B------:R-:W-:Y:S02]  /*4610*/  IMAD R11, R11, UR22, RZ ;  /* 0x000000160b0b7c24 */ /* 0x000fe4000f8e02ff */
[----:B------:R-:W4:Y:S01]  /*4620*/  @!P1 LDC.64 R4, c[0x0][0x220] ;  /* 0x00008800ff049b82 */ /* 0x000f220000000a00 */
[C---:B------:R-:W-:Y:S01]  /*4630*/  IMAD.WIDE.U32 R16, R6.reuse, UR22, R16 ;  /* 0x0000001606107c25 */ /* 0x040fe2000f8e0010 */
[----:B------:R1:W-:Y:S03]  /*4640*/  @P1 STS.128 [R29+0x21000], RZ ;  /* 0x021000ff1d001388 */ /* 0x0003e60000000c00 */
[----:B------:R-:W-:Y:S02]  /*4650*/  IMAD R7, R6, UR23, R7 ;  /* 0x0000001706077c24 */ /* 0x000fe4000f8e0207 */
[----:B------:R-:W-:-:S04]  /*4660*/  IMAD.WIDE.U32 R14, R12, UR22, R14 ;  /* 0x000000160c0e7c25 */ /* 0x000fc8000f8e000e */
[----:B------:R-:W-:Y:S02]  /*4670*/  IMAD R11, R12, UR23, R11 ;  /* 0x000000170c0b7c24 */ /* 0x000fe4000f8e020b */
[----:B-1----:R-:W-:-:S04]  /*4680*/  IMAD.WIDE R20, R32, 0x2, R20 ;  /* 0x0000000220147825 */ /* 0x002fc800078e0214 */
[----:B------:R-:W-:Y:S02]  /*4690*/  IMAD.IADD R15, R15, 0x1, R11 ;  /* 0x000000010f0f7824 */ /* 0x000fe400078e020b */
[----:B------:R-:W-:Y:S01]  /*46a0*/  IMAD.WIDE.U32 R10, R10, UR8, R14 ;  /* 0x000000080a0a7c25 */ /* 0x000fe2000f8e000e */
[----:B----4-:R-:W-:-:S03]  /*46b0*/  @!P1 LEA R6, P2, R16, R4, 0x1 ;  /* 0x0000000410069211 */ /* 0x010fc600078408ff */
[----:B------:R-:W-:Y:S01]  /*46c0*/  IMAD.IADD R13, R13, 0x1, R11 ;  /* 0x000000010d0d7824 */ /* 0x000fe200078e020b */
[----:B------:R-:W-:-:S04]  /*46d0*/  IADD3 R4, R17, R7, RZ ;  /* 0x0000000711047210 */ /* 0x000fc80007ffe0ff */
[----:B------:R-:W-:Y:S02]  /*46e0*/  @!P1 LEA.HI.X R7, R16, R5, R4, 0x1, P2 ;  /* 0x0000000510079211 */ /* 0x000fe400010f0c04 */
[----:B------:R-:W-:Y:S02]  /*46f0*/  ISETP.GE.AND P2, PT, R31, UR9, PT ;  /* 0x000000091f007c0c */ /* 0x000fe4000bf46270 */
[----:B------:R-:W-:Y:S01]  /*4700*/  LEA R4, P4, R10, R20, 0x1 ;  /* 0x000000140a047211 */ /* 0x000fe200078808ff */
[----:B------:R-:W-:Y:S01]  /*4710*/  @!PT LDS RZ, [RZ] ;  /* 0x00000000fffff984 */ /* 0x000fe20000000800 */
[----:B------:R-:W-:Y:S01]  /*4720*/  @!PT LDS RZ, [RZ] ;  /* 0x00000000fffff984 */ /* 0x000fe20000000800 */
[----:B------:R-:W-:Y:S01]  /*4730*/  @!PT LDS RZ, [RZ] ;  /* 0x00000000fffff984 */ /* 0x000fe20000000800 */
[----:B------:R1:W-:Y:S01]  /*4740*/  @!P1 LDGSTS.E.BYPASS.LTC128B.128 [R29+0x21000], desc[UR6][R6.64] ;  /* 0x21000000061d9fae */ /* 0x0003e2000b901d46 */
[----:B------:R-:W-:Y:S02]  /*4750*/  ISETP.GE.AND P1, PT, R30, UR9, PT ;  /* 0x000000091e007c0c */ /* 0x000fe4000bf26270 */
        /* <DEDUP_REMOVED lines=17> */
.L_x_364:
[----:B------:R-:W-:Y:S05]  /*4870*/  BSYNC B0 ;  /* 0x0000000000007941 */ /* 0x000fea0003800000 */
.L_x_363:
[----:B------:R-:W-:Y:S02]  /*4880*/  IMAD.MOV.U32 R3, RZ, RZ, R27 ;  /* 0x000000ffff037224 */ /* 0x000fe400078e001b */
[----:B-1--4-:R-:W-:Y:S01]  /*4890*/  IMAD.MOV.U32 R4, RZ, RZ, R28 ;  /* 0x000000ffff047224 */ /* 0x012fe200078e001c */
[----:B------:R-:W-:Y:S01]  /*48a0*/  LEA.HI R6, R8, R9, RZ, 0x4 ;  /* 0x0000000908067211 */ /* 0x000fe200078f20ff */
[----:B------:R-:W0:Y:S01]  /*48b0*/  LDGDEPBAR ;  /* 0x00000000000079af */ /* 0x000e220000000000 */
[C---:B------:R-:W-:Y:S01]  /*48c0*/  VIADD R5, R84.reuse, 0x1 ;  /* 0x0000000154057836 */ /* 0x040fe20000000000 */
[----:B------:R-:W-:Y:S01]  /*48d0*/  ULDC UR19, c[0x0][0x2d0] ;  /* 0x0000b40000137ab9 */ /* 0x000fe20000000800 */
[----:B------:R-:W-:Y:S01]  /*48e0*/  IMAD.MOV.U32 R242, RZ, RZ, 0x20 ;  /* 0x00000020fff27424 */ /* 0x000fe200078e00ff */
[----:B------:R-:W4:Y:S01]  /*48f0*/  @!P5 LDG.E R3, desc[UR6][R18.64+0x20] ;  /* 0x000020061203d981 */ /* 0x000f22000c1e1900 */
[----:B------:R-:W-:Y:S01]  /*4900*/  IMAD.MOV.U32 R241, RZ, RZ, 0x40 ;  /* 0x00000040fff17424 */ /* 0x000fe200078e00ff */
[----:B------:R-:W-:Y:S01]  /*4910*/  SHF.L.U64.HI R2, R84, 0x2, R2 ;  /* 0x0000000254027819 */ /* 0x000fe20000010202 */
[----:B------:R-:W-:Y:S01]  /*4920*/  UIADD3 UR20, UR37, 0x40, UR32 ;  /* 0x0000004025147890 */ /* 0x000fe2000fffe020 */
[----:B------:R-:W5:Y:S01]  /*4930*/  @!P6 LDG.E R4, desc[UR6][R18.64] ;  /* 0x000000061204e981 */ /* 0x000f62000c1e1900 */
[----:B------:R-:W-:-:S02]  /*4940*/  LOP3.LUT R6, R6, 0xfffffff0, RZ, 0xc0, !PT ;  /* 0xfffffff006067812 */ /* 0x000fc400078ec0ff */
[----:B------:R-:W-:Y:S02]  /*4950*/  CS2R R190, SRZ ;  /* 0x0000000000be7805 */ /* 0x000fe4000001ff00 */
[----:B------:R-:W-:Y:S02]  /*4960*/  CS2R R188, SRZ ;  /* 0x0000000000bc7805 */ /* 0x000fe4000001ff00 */
[----:B------:R-:W-:Y:S02]  /*4970*/  CS2R R194, SRZ ;  /* 0x0000000000c27805 */ /* 0x000fe4000001ff00 */
[----:B------:R-:W-:Y:S01]  /*4980*/  CS2R R192, SRZ ;  /* 0x0000000000c07805 */ /* 0x000fe2000001ff00 */
[----:B------:R-:W-:Y:S01]  /*4990*/  IMAD.IADD R6, R9, 0x1, -R6 ;  /* 0x0000000109067824 */ /* 0x000fe200078e0a06 */
        /* <DEDUP_REMOVED lines=53> */
[----:B--23--:R-:W-:Y:S02]  /*4cf0*/  CS2R R28, SRZ ;  /* 0x00000000001c7805 */ /* 0x00cfe4000001ff00 */
[----:B------:R-:W-:Y:S02]  /*4d00*/  CS2R R34, SRZ ;  /* 0x0000000000227805 */ /* 0x000fe4000001ff00 */
[----:B------:R-:W-:-:S02]  /*4d10*/  CS2R R32, SRZ ;  /* 0x0000000000207805 */ /* 0x000fc4000001ff00 */
[----:B------:R-:W-:Y:S02]  /*4d20*/  CS2R R24, SRZ ;  /* 0x0000000000187805 */ /* 0x000fe4000001ff00 */
[----:B------:R-:W-:Y:S02]  /*4d30*/  CS2R R22, SRZ ;  /* 0x0000000000167805 */ /* 0x000fe4000001ff00 */
[----:B------:R-:W-:Y:S01]  /*4d40*/  CS2R R20, SRZ ;  /* 0x0000000000147805 */ /* 0x000fe2000001ff00 */
[----:B------:R-:W-:Y:S01]  /*4d50*/  UIADD3 UR20, UR20, -UR10, URZ ;  /* 0x8000000a14147290 */ /* 0x000fe2000fffe03f */
[----:B------:R-:W-:Y:S01]  /*4d60*/  ULDC UR21, c[0x0][0x2dc] ;  /* 0x0000b70000157ab9 */ /* 0x000fe20000000800 */
[----:B------:R-:W-:Y:S01]  /*4d70*/  ULDC UR15, c[0x0][0x2ec] ;  /* 0x0000bb00000f7ab9 */ /* 0x000fe20000000800 */
[----:B----4-:R1:W-:Y:S04]  /*4d80*/  @!P5 STL [R1+0x64], R3 ;  /* 0x000064030100d387 */ /* 0x0103e80000100800 */
[----:B-----5:R2:W-:Y:S01]  /*4d90*/  @!P6 STL [R1+0x60], R4 ;  /* 0x000060040100e387 */ /* 0x0205e20000100800 */
[----:B-1----:R-:W-:-:S04]  /*4da0*/  SHF.R.S32.HI R3, RZ, 0x1f, R6 ;  /* 0x0000001fff037819 */ /* 0x002fc80000011406 */
[----:B------:R-:W-:-:S04]  /*4db0*/  LEA.HI R3, R3, R6, RZ, 0x3 ;  /* 0x0000000603037211 */ /* 0x000fc800078f18ff */
[----:B------:R-:W-:Y:S01]  /*4dc0*/  LOP3.LUT R3, R3, 0xfffffff8, RZ, 0xc0, !PT ;  /* 0xfffffff803037812 */ /* 0x000fe200078ec0ff */
[----:B--2---:R-:W-:-:S04]  /*4dd0*/  IMAD.U32 R4, RZ, RZ, UR37 ;  /* 0x00000025ff047e24 */ /* 0x004fc8000f8e00ff */
[----:B------:R-:W-:Y:S01]  /*4de0*/  IMAD.IADD R3, R6, 0x1, -R3 ;  /* 0x0000000106037824 */ /* 0x000fe200078e0a03 */
[----:B------:R-:W-:-:S04]  /*4df0*/  IADD3 R4, R5, UR10, -R4 ;  /* 0x0000000a05047c10 */ /* 0x000fc8000fffe804 */
[----:B------:R-:W-:Y:S01]  /*4e00*/  R2P PR, R3, 0x6 ;  /* 0x0000000603007804 */ /* 0x000fe20000000000 */
[----:B------:R1:W-:Y:S01]  /*4e10*/  STL [R1+0x44], R4 ;  /* 0x0000440401007387 */ /* 0x0003e20000100800 */
[----:B------:R-:W-:Y:S02]  /*4e20*/  VIADD R3, R252, 0x4000 ;  /* 0x00004000fc037836 */ /* 0x000fe40000000000 */
[----:B------:R-:W-:Y:S01]  /*4e30*/  IMAD.MOV.U32 R6, RZ, RZ, R26 ;  /* 0x000000ffff067224 */ /* 0x000fe200078e001a */
[----:B------:R-:W-:Y:S01]  /*4e40*/  SEL R242, R242, 0xffffffe0, !P1 ;  /* 0xffffffe0f2f27807 */ /* 0x000fe20004800000 */
[----:B------:R-:W-:Y:S01]  /*4e50*/  IMAD.SHL.U32 R5, R84, 0x4, RZ ;  /* 0x0000000454057824 */ /* 0x000fe200078e00ff */
[----:B------:R-:W-:Y:S02]  /*4e60*/  SEL R241, R241, 0xffffffc0, !P2 ;  /* 0xffffffc0f1f17807 */ /* 0x000fe40005000000 */
[----:B------:R-:W-:Y:S01]  /*4e70*/  SEL R244, R3, R252, !P0 ;  /* 0x000000fc03f47207 */ /* 0x000fe20004000000 */
[----:B------:R-:W-:Y:S01]  /*4e80*/  IMAD.IADD R240, R245, 0x1, R242 ;  /* 0x00000001f5f07824 */ /* 0x000fe200078e02f2 */
[----:B------:R-:W-:Y:S01]  /*4e90*/  STL [R1+0x5c], R6 ;  /* 0x00005c0601007387 */ /* 0x000fe20000100800 */
[----:B------:R-:W-:-:S02]  /*4ea0*/  CS2R R26, SRZ ;  /* 0x00000000001a7805 */ /* 0x000fc4000001ff00 */
[----:B------:R-:W-:Y:S01]  /*4eb0*/  LEA R244, R244, UR4, 0x1 ;  /* 0x00000004f4f47c11 */ /* 0x000fe2000f8e08ff */
[----:B------:R-:W-:Y:S01]  /*4ec0*/  STL [R1+0x2c], R5 ;  /* 0x00002c0501007387 */ /* 0x000fe20000100800 */
[----:B------:R-:W-:Y:S02]  /*4ed0*/  IMAD.IADD R3, R241, 0x1, R240 ;  /* 0x00000001f1037824 */ /* 0x000fe400078e02f0 */
[----:B-1----:R-:W-:Y:S01]  /*4ee0*/  VIADD R4, R251, 0x4000 ;  /* 0x00004000fb047836 */ /* 0x002fe20000000000 */
[----:B------:R1:W-:Y:S04]  /*4ef0*/  STL [R1+0x30], R2 ;  /* 0x0000300201007387 */ /* 0x0003e80000100800 */
[----:B------:R-:W-:-:S04]  /*4f00*/  SEL R243, R4, R251, !P0 ;  /* 0x000000fb04f37207 */ /* 0x000fc80004000000 */
[----:B------:R-:W-:Y:S01]  /*4f10*/  LEA R243, R243, UR4, 0x1 ;  /* 0x00000004f3f37c11 */ /* 0x000fe2000f8e08ff */
[----:B-1----:R-:W-:-:S07]  /*4f20*/  IMAD.IADD R2, R245, 0x1, R241 ;  /* 0x00000001f5027824 */ /* 0x002fce00078e02f1 */
.L_x_367:
[----:B------:R-:W0:Y:S01]  /*4f30*/  LDGDEPBAR ;  /* 0x00000000000079af */ /* 0x000e220000000000 */
[C---:B------:R-:W-:Y:S01]  /*4f40*/  IMAD.IADD R118, R244.reuse, 0x1, R242 ;  /* 0x00000001f4767824 */ /* 0x040fe200078e02f2 */
[----:B------:R-:W-:Y:S01]  /*4f50*/  USHF.L.U32 UR8, UR5, 0x6, URZ ;  /* 0x0000000605087899 */ /* 0x000fe2000800063f */
[----:B------:R-:W-:Y:S01]  /*4f60*/  IMAD.IADD R117, R244, 0x1, R241 ;  /* 0x00000001f4757824 */ /* 0x000fe200078e02f1 */
[----:B------:R-:W2:Y:S01]  /*4f70*/  LDL R121, [R1] ;  /* 0x0000000001797983 */ /* 0x000ea20000100800 */
[----:B------:R-:W-:Y:S01]  /*4f80*/  IMAD.U32 R130, RZ, RZ, UR17 ;  /* 0x00000011ff827e24 */ /* 0x000fe2000f8e00ff */
[----:B------:R-:W-:Y:S01]  /*4f90*/  IADD3 R116, R118, R241, RZ ;  /* 0x000000f176747210 */ /* 0x000fe20007ffe0ff */
[----:B------:R-:W-:Y:S01]  /*4fa0*/  UISETP.GE.AND UP0, UPT, UR8, UR20, UPT ;  /* 0x000000140800728c */ /* 0x000fe2000bf06270 */
[----:B------:R-:W3:Y:S01]  /*4fb0*/  LDL R122, [R1+0x44] ;  /* 0x00004400017a7983 */ /* 0x000ee20000100800 */
[----:B------:R-:W-:Y:S02]  /*4fc0*/  USHF.L.U32 UR9, UR17, 0x6, URZ ;  /* 0x0000000611097899 */ /* 0x000fe4000800063f */
[----:B------:R-:W-:Y:S01]  /*4fd0*/  UISETP.GT.AND UP3, UPT, UR5, UR16, UPT ;  /* 0x000000100500728c */ /* 0x000fe2000bf64270 */
[----:B------:R-:W4:Y:S01]  /*4fe0*/  LDL R119, [R1+0x60] ;  /* 0x0000600001777983 */ /* 0x000f220000100800 */
[----:B------:R-:W-:Y:S03]  /*4ff0*/  UIADD3 UR9, UR9, 0x40, URZ ;  /* 0x0000004009097890 */ /* 0x000fe6000fffe03f */
[----:B------:R-:W4:Y:S01]  /*5000*/  LDL R120, [R1+0x64] ;  /* 0x0000640001787983 */ /* 0x000f220000100800 */
[----:B------:R-:W-:Y:S03]  /*5010*/  UISETP.LT.AND UP0, UPT, UR9, UR10, UP0 ;  /* 0x0000000a0900728c */ /* 0x000fe60008701270 */
[----:B------:R-:W4:Y:S03]  /*5020*/  LDL R207, [R1+0x1c] ;  /* 0x00001c0001cf7983 */ /* 0x000f260000100800 */
[----:B------:R-:W-:Y:S01]  /*5030*/  PLOP3.LUT P0, PT, PT, PT, UP0, 0x80, 0x0 ;  /* 0x000000000000781c */ /* 0x000fe20003f0f008 */
[----:B------:R-:W4:Y:S04]  /*5040*/  LDL R209, [R1+0x2c] ;  /* 0x00002c0001d17983 */ /* 0x000f280000100800 */
[----:B------:R-:W4:Y:S01]  /*5050*/  LDL R208, [R1+0x30] ;  /* 0x0000300001d07983 */ /* 0x000f220000100800 */
[----:B------:R-:W-:Y:S04]  /*5060*/  DEPBAR.LE SB0, 0x0 ;  /* 0x000080000000791a */ /* 0x000fe80000000000 */
[----:B------:R-:W-:Y:S06]  /*5070*/  BAR.SYNC.DEFER_BLOCKING 0x0 ;  /* 0x0000000000007b1d */ /* 0x000fec0000010000 */
[----:B------:R-:W-:Y:S04]  /*5080*/  LDSM.16.M88.4 R84, [R244] ;  /* 0x00000000f454783b */ /* 0x000fe80000000200 */
[----:B------:R-:W1:Y:S04]  /*5090*/  LDSM.16.M88.4 R88, [R250+UR4+0x18000] ;  /* 0x01800004fa58783b */ /* 0x000e680008000200 */
[----:B------:R-:W1:Y:S04]  /*50a0*/  LDSM.16.M88.4 R92, [R250+UR4+0x18800] ;  /* 0x01880004fa5c783b */ /* 0x000e680008000200 */
[----:B------:R-:W-:Y:S04]  /*50b0*/  LDSM.16.M88.4 R96, [R118] ;  /* 0x000000007660783b */ /* 0x000fe80000000200 */
[----:B------:R-:W1:Y:S04]  /*50c0*/  LDSM.16.M88.4 R100, [R249] ;  /* 0x00000000f964783b */ /* 0x000e680000000200 */
[----:B------:R-:W1:Y:S04]  /*50d0*/  LDSM.16.M88.4 R104, [R249+0x800] ;  /* 0x00080000f968783b */ /* 0x000e680000000200 */
[----:B------:R-:W-:Y:S04]  /*50e0*/  LDSM.16.M88.4 R108, [R117] ;  /* 0x00000000756c783b */ /* 0x000fe80000000200 */
[----:B------:R-:W1:Y:S02]  /*50f0*/  LDSM.16.M88.4 R112, [R248] ;  /* 0x00000000f870783b */ /* 0x000e640000000200 */
[C---:B-1----:R-:W-:Y:S06]  /*5100*/  HMMA.16816.F32 R4, R84.reuse, R88, RZ ;  /* 0x000000585404723c */ /* 0x042fec00000018ff */
[C---:B------:R-:W-:Y:S01]  /*5110*/  HMMA.16816.F32 R8, R84.reuse, R90, RZ ;  /* 0x0000005a5408723c */ /* 0x040fe200000018ff */
[----:B------:R-:W-:Y:S05]  /*5120*/  LDSM.16.M88.4 R88, [R116] ;  /* 0x000000007458783b */ /* 0x000fea0000000200 */
[C---:B------:R-:W-:Y:S06]  /*5130*/  HMMA.16816.F32 R12, R84.reuse, R92, RZ ;  /* 0x0000005c540c723c */ /* 0x040fec00000018ff */
[----:B------:R-:W-:Y:S01]  /*5140*/  HMMA.16816.F32 R16, R84, R94, RZ ;  /* 0x0000005e5410723c */ /* 0x000fe200000018ff */
[----:B------:R-:W1:Y:S04]  /*5150*/  LDSM.16.M88.4 R84, [R248+0x800] ;  /* 0x00080000f854783b */ /* 0x000e680000000200 */
[----:B------:R-:W1:Y:S01]  /*5160*/  LDSM.16.M88.4 R92, [R247] ;  /* 0x00000000f75c783b */ /* 0x000e620000000200 */
[C---:B------:R-:W-:Y:S06]  /*5170*/  HMMA.16816.F32 R4, R96.reuse, R100, R4 ;  /* 0x000000646004723c */ /* 0x040fec0000001804 */
[C---:B------:R-:W-:Y:S01]  /*5180*/  HMMA.16816.F32 R8, R96.reuse, R102, R8 ;  /* 0x000000666008723c */ /* 0x040fe20000001808 */
[----:B------:R-:W-:Y:S05]  /*5190*/  LDSM.16.M88.4 R100, [R244+0x2000] ;  /* 0x00200000f464783b */ /* 0x000fea0000000200 */
[C---:B------:R-:W-:Y:S06]  /*51a0*/  HMMA.16816.F32 R12, R96.reuse, R104, R12 ;  /* 0x00000068600c723c */ /* 0x040fec000000180c */
[----:B------:R-:W-:Y:S01]  /*51b0*/  HMMA.16816.F32 R16, R96, R106, R16 ;  /* 0x0000006a6010723c */ /* 0x000fe20000001810 */
[----:B------:R-:W1:Y:S04]  /*51c0*/  LDSM.16.M88.4 R96, [R247+0x800] ;  /* 0x00080000f760783b */ /* 0x000e680000000200 */
[----:B------:R-:W1:Y:S01]  /*51d0*/  LDSM.16.M88.4 R104, [R250+UR4+0x1a000] ;  /* 0x01a00004fa68783b */ /* 0x000e620008000200 */
[C---:B------:R-:W-:Y:S06]  /*51e0*/  HMMA.16816.F32 R4, R108.reuse, R112, R4 ;  /* 0x000000706c04723c */ /* 0x040fec0000001804 */
[C---:B------:R-:W-:Y:S01]  /*51f0*/  HMMA.16816.F32 R8, R108.reuse, R114, R8 ;  /* 0x000000726c08723c */ /* 0x040fe20000001808 */
[----:B------:R-:W-:Y:S05]  /*5200*/  LDSM.16.M88.4 R112, [R249+0x2000] ;  /* 0x00200000f970783b */ /* 0x000fea0000000200 */
[C---:B-1----:R-:W-:Y:S06]  /*5210*/  HMMA.16816.F32 R12, R108.reuse, R84, R12 ;  /* 0x000000546c0c723c */ /* 0x042fec000000180c */
[----:B------:R-:W-:Y:S01]  /*5220*/  HMMA.16816.F32 R16, R108, R86, R16 ;  /* 0x000000566c10723c */ /* 0x000fe20000001810 */
[----:B------:R-:W1:Y:S04]  /*5230*/  LDSM.16.M88.4 R84, [R250+UR4+0x1a800] ;  /* 0x01a80004fa54783b */ /* 0x000e680008000200 */
[----:B------:R-:W1:Y:S01]  /*5240*/  LDSM.16.M88.4 R108, [R118+0x2000] ;  /* 0x00200000766c783b */ /* 0x000e620000000200 */
[C---:B------:R-:W-:Y:S06]  /*5250*/  HMMA.16816.F32 R4, R88.reuse, R92, R4 ;  /* 0x0000005c5804723c */ /* 0x040fec0000001804 */
[C---:B------:R-:W-:Y:S01]  /*5260*/  HMMA.16816.F32 R8, R88.reuse, R94, R8 ;  /* 0x0000005e5808723c */ /* 0x040fe20000001808 */
[----:B------:R-:W-:Y:S05]  /*5270*/  LDSM.16.M88.4 R92, [R117+0x2000] ;  /* 0x00200000755c783b */ /* 0x000fea0000000200 */
[C---:B------:R-:W-:Y:S06]  /*5280*/  HMMA.16816.F32 R12, R88.reuse, R96, R12 ;  /* 0x00000060580c723c */ /* 0x040fec000000180c */
[----:B------:R-:W-:Y:S01]  /*5290*/  HMMA.16816.F32 R16, R88, R98, R16 ;  /* 0x000000625810723c */ /* 0x000fe20000001810 */
[----:B------:R-:W1:Y:S04]  /*52a0*/  LDSM.16.M88.4 R88, [R249+0x2800] ;  /* 0x00280000f958783b */ /* 0x000e680000000200 */
[----:B------:R-:W1:Y:S01]  /*52b0*/  LDSM.16.M88.4 R96, [R248+0x2000] ;  /* 0x00200000f860783b */ /* 0x000e620000000200 */
[C---:B------:R-:W-:Y:S06]  /*52c0*/  HMMA.16816.F32 R4, R100.reuse, R104, R4 ;  /* 0x000000686404723c */ /* 0x040fec0000001804 */
[C---:B------:R-:W-:Y:S01]  /*52d0*/  HMMA.16816.F32 R8, R100.reuse, R106, R8 ;  /* 0x0000006a6408723c */ /* 0x040fe20000001808 */
[----:B------:R-:W-:Y:S05]  /*52e0*/  LDSM.16.M88.4 R104, [R247+0x2000] ;  /* 0x00200000f768783b */ /* 0x000fea0000000200 */
[C---:B-1----:R-:W-:Y:S06]  /*52f0*/  HMMA.16816.F32 R12, R100.reuse, R84, R12 ;  /* 0x00000054640c723c */ /* 0x042fec000000180c */
[----:B------:R-:W-:Y:S01]  /*5300*/  HMMA.16816.F32 R16, R100, R86, R16 ;  /* 0x000000566410723c */ /* 0x000fe20000001810 */
[----:B------:R-:W1:Y:S04]  /*5310*/  LDSM.16.M88.4 R84, [R248+0x2800] ;  /* 0x00280000f854783b */ /* 0x000e680000000200 */
[----:B------:R-:W1:Y:S01]  /*5320*/  LDSM.16.M88.4 R100, [R116+0x2000] ;  /* 0x002000007464783b */ /* 0x000e620000000200 */
[C---:B------:R-:W-:Y:S06]  /*5330*/  HMMA.16816.F32 R4, R108.reuse, R112, R4 ;  /* 0x000000706c04723c */ /* 0x040fec0000001804 */
[C---:B------:R-:W-:Y:S01]  /*5340*/  HMMA.16816.F32 R8, R108.reuse, R114, R8 ;  /* 0x000000726c08723c */ /* 0x040fe20000001808 */
[----:B------:R-:W-:Y:S05]  /*5350*/  LDSM.16.M88.4 R112, [R250+UR4+0x1c000] ;  /* 0x01c00004fa70783b */ /* 0x000fea0008000200 */
        /* <DEDUP_REMOVED lines=14> */
[C---:B------:R-:W-:Y:S06]  /*5440*/  HMMA.16816.F32 R12, R100.reuse, R88, R12 ;  /* 0x00000058640c723c */ /* 0x040fec000000180c */
[----:B------:R-:W-:Y:S01]  /*5450*/  HMMA.16816.F32 R16, R100, R90, R16 ;  /* 0x0000005a6410723c */ /* 0x000fe20000001810 */
[----:B------:R-:W4:Y:S04]  /*5460*/  LDSM.16.M88.4 R88, [R249+0x4800] ;  /* 0x00480000f958783b */ /* 0x000f280000000200 */
[----:B------:R-:W4:Y:S01]  /*5470*/  LDSM.16.M88.4 R100, [R117+0x4000] ;  /* 0x004000007564783b */ /* 0x000f220000000200 */
[C---:B------:R-:W-:Y:S06]  /*5480*/  HMMA.16816.F32 R4, R108.reuse, R112, R4 ;  /* 0x000000706c04723c */ /* 0x040fec0000001804 */
[C---:B------:R-:W-:Y:S01]  /*5490*/  HMMA.16816.F32 R8, R108.reuse, R114, R8 ;  /* 0x000000726c08723c */ /* 0x040fe20000001808 */
[----:B------:R-:W-:Y:S04]  /*54a0*/  LDSM.16.M88.4 R112, [R247+0x4000] ;  /* 0x00400000f770783b */ /* 0x000fe80000000200 */
[----:B--2---:R-:W-:Y:S01]  /*54b0*/  @!P0 LEA R130, R130, R121, 0x6 ;  /* 0x0000007982828211 */ /* 0x004fe200078e30ff */
[C---:B-1----:R-:W-:Y:S01]  /*54c0*/  HMMA.16816.F32 R12, R108.reuse, R84, R12 ;  /* 0x000000546c0c723c */ /* 0x042fe2000000180c */
[----:B------:R-:W-:Y:S04]  /*54d0*/  IMAD.MOV.U32 R121, RZ, RZ, 0x8 ;  /* 0x00000008ff797424 */ /* 0x000fe800078e00ff */
[----:B---3--:R-:W-:Y:S01]  /*54e0*/  @!P0 VIADD R197, R122, UR8 ;  /* 0x000000087ac58c36 */ /* 0x008fe20008000000 */
[----:B------:R-:W-:Y:S01]  /*54f0*/  HMMA.16816.F32 R16, R108, R86, R16 ;  /* 0x000000566c10723c */ /* 0x000fe20000001810 */
[----:B------:R-:W1:Y:S02]  /*5500*/  LDSM.16.M88.4 R84, [R248+0x4800] ;  /* 0x00480000f854783b */ /* 0x000e640000000200 */
[----:B----4-:R-:W-:Y:S02]  /*5510*/  FSETP.NEU.FTZ.AND P1, PT, R119, -INF , PT ;  /* 0xff8000007700780b */ /* 0x010fe40003f3d000 */
[----:B------:R-:W2:Y:S01]  /*5520*/  LDSM.16.M88.4 R108, [R116+0x4000] ;  /* 0x00400000746c783b */ /* 0x000ea20000000200 */
[C---:B------:R-:W-:Y:S05]  /*5530*/  HMMA.16816.F32 R4, R92.reuse, R96, R4 ;  /* 0x000000605c04723c */ /* 0x040fea0000001804 */
[C---:B------:R-:W-:Y:S01]  /*5540*/  @!P0 VIADD R122, R130.reuse, 0x1 ;  /* 0x00000001827a8836 */ /* 0x040fe20000000000 */
[C---:B------:R-:W-:Y:S01]  /*5550*/  HMMA.16816.F32 R8, R92.reuse, R98, R8 ;  /* 0x000000625c08723c */ /* 0x040fe20000001808 */
[----:B------:R-:W-:Y:S04]  /*5560*/  LDSM.16.M88.4 R96, [R250+UR4+0x1e000] ;  /* 0x01e00004fa60783b */ /* 0x000fe80008000200 */
[C---:B------:R-:W-:Y:S01]  /*5570*/  @!P0 VIMNMX R131, R197.reuse, UR10, PT ;  /* 0x0000000ac5838c48 */ /* 0x040fe2000bfe0100 */
[C---:B------:R-:W-:Y:S03]  /*5580*/  HMMA.16816.F32 R12, R92.reuse, R88, R12 ;  /* 0x000000585c0c723c */ /* 0x040fe6000000180c */
[C---:B------:R-:W-:Y:S02]  /*5590*/  @!P0 ISETP.GE.AND P2, PT, R130.reuse, R131, PT ;  /* 0x000000838200820c */ /* 0x040fe40003f46270 */
[----:B------:R-:W-:Y:S01]  /*55a0*/  @!P0 VIADDMNMX R197, R197, R121, UR10, PT ;  /* 0x0000000ac5c58e46 */ /* 0x000fe2000b800179 */
[----:B------:R-:W-:Y:S01]  /*55b0*/  HMMA.16816.F32 R16, R92, R90, R16 ;  /* 0x0000005a5c10723c */ /* 0x000fe20000001810 */
[----:B------:R-:W3:Y:S04]  /*55c0*/  LDSM.16.M88.4 R88, [R247+0x4800] ;  /* 0x00480000f758783b */ /* 0x000ee80000000200 */
[----:B------:R-:W4:Y:S01]  /*55d0*/  LDSM.16.M88.4 R92, [R244+0x6000] ;  /* 0x00600000f45c783b */ /* 0x000f220000000200 */
[C---:B------:R-:W-:Y:S05]  /*55e0*/  HMMA.16816.F32 R4, R100.reuse, R104, R4 ;  /* 0x000000686404723c */ /* 0x040fea0000001804 */
[C---:B------:R-:W-:Y:S01]  /*55f0*/  @!P0 IADD3 R124, R130.reuse, 0x8, RZ ;  /* 0x00000008827c8810 */ /* 0x040fe20007ffe0ff */
[C---:B------:R-:W-:Y:S01]  /*5600*/  HMMA.16816.F32 R8, R100.reuse, R106, R8 ;  /* 0x0000006a6408723c */ /* 0x040fe20000001808 */
[----:B------:R-:W-:Y:S04]  /*5610*/  LDSM.16.M88.4 R104, [R249+0x6000] ;  /* 0x00600000f968783b */ /* 0x000fe80000000200 */
[C---:B------:R-:W-:Y:S01]  /*5620*/  @!P0 VIADD R126, R130.reuse, 0x9 ;  /* 0x00000009827e8836 */ /* 0x040fe20000000000 */
[C---:B-1----:R-:W-:Y:S05]  /*5630*/  HMMA.16816.F32 R12, R100.reuse, R84, R12 ;  /* 0x00000054640c723c */ /* 0x042fea000000180c */
[C---:B------:R-:W-:Y:S01]  /*5640*/  @!P0 IADD3 R128, R130.reuse, 0x10, RZ ;  /* 0x0000001082808810 */ /* 0x040fe20007ffe0ff */
[----:B------:R-:W-:Y:S01]  /*5650*/  HMMA.16816.F32 R16, R100, R86, R16 ;  /* 0x000000566410723c */ /* 0x000fe20000001810 */
[----:B------:R-:W1:Y:S04]  /*5660*/  LDSM.16.M88.4 R84, [R250+UR4+0x1e800] ;  /* 0x01e80004fa54783b */ /* 0x000e680008000200 */
[----:B------:R4:W1:Y:S01]  /*5670*/  LDSM.16.M88.4 R100, [R118+0x6000] ;  /* 0x006000007664783b */ /* 0x0008620000000200 */
[C---:B--2---:R-:W-:Y:S05]  /*5680*/  HMMA.16816.F32 R4, R108.reuse, R112, R4 ;  /* 0x000000706c04723c */ /* 0x044fea0000001804 */
[C---:B------:R-:W-:Y:S01]  /*5690*/  @!P0 VIADD R200, R130.reuse, 0x11 ;  /* 0x0000001182c88836 */ /* 0x040fe20000000000 */
[C---:B------:R-:W-:Y:S01]  /*56a0*/  HMMA.16816.F32 R8, R108.reuse, R114, R8 ;  /* 0x000000726c08723c */ /* 0x040fe20000001808 */
[----:B------:R-:W-:Y:S04]  /*56b0*/  LDSM.16.M88.4 R112, [R248+0x6000] ;  /* 0x00600000f870783b */ /* 0x000fe80000000200 */
[----:B------:R-:W-:Y:S01]  /*56c0*/  @!P0 VIADD R202, R130, 0x19 ;  /* 0x0000001982ca8836 */ /* 0x000fe20000000000 */
[C---:B---3--:R-:W-:Y:S05]  /*56d0*/  HMMA.16816.F32 R12, R108.reuse, R88, R12 ;  /* 0x000000586c0c723c */ /* 0x048fea000000180c */
[----:B------:R-:W-:Y:S01]  /*56e0*/  FMUL.FTZ R196, R119, 1.4426950216293334961 ;  /* 0x3fb8aa3b77c47820 */ /* 0x000fe20000410000 */
[----:B------:R-:W-:Y:S01]  /*56f0*/  HMMA.16816.F32 R16, R108, R90, R16 ;  /* 0x0000005a6c10723c */ /* 0x000fe20000001810 */
[----:B------:R2:W-:Y:S04]  /*5700*/  LDSM.16.M88.4 R108, [R117+0x6000] ;  /* 0x00600000756c783b */ /* 0x0005e80000000200 */
[----:B----4-:R-:W3:Y:S01]  /*5710*/  LDL R118, [R1+0x28] ;  /* 0x0000280001767983 */ /* 0x010ee20000100800 */
[C---:B------:R-:W-:Y:S03]  /*5720*/  HMMA.16816.F32 R4, R92.reuse, R96, R4 ;  /* 0x000000605c04723c */ /* 0x040fe60000001804 */
[----:B------:R-:W4:Y:S02]  /*5730*/  LDSM.16.M88.4 R88, [R249+0x6800] ;  /* 0x00680000f958783b */ /* 0x000f240000000200 */
[----:B------:R-:W-:Y:S01]  /*5740*/  FSEL R196, R196, RZ, P1 ;  /* 0x000000ffc4c47208 */ /* 0x000fe20000800000 */
[C---:B------:R-:W-:Y:S01]  /*5750*/  HMMA.16816.F32 R8, R92.reuse, R98, R8 ;  /* 0x000000625c08723c */ /* 0x040fe20000001808 */
[----:B------:R-:W-:Y:S02]  /*5760*/  LDSM.16.M88.4 R96, [R247+0x6000] ;  /* 0x00600000f760783b */ /* 0x000fe40000000200 */
[----:B------:R-:W-:Y:S02]  /*5770*/  @!P0 ISETP.GE.AND P1, PT, R122, R131, PT ;  /* 0x000000837a00820c */ /* 0x000fe40003f26270 */
[----:B------:R-:W-:Y:S01]  /*5780*/  FMUL.FTZ R198, R120, 1.4426950216293334961 ;  /* 0x3fb8aa3b78c67820 */ /* 0x000fe20000410000 */
[C---:B-1----:R-:W-:Y:S06]  /*5790*/  HMMA.16816.F32 R12, R92.reuse, R84, R12 ;  /* 0x000000545c0c723c */ /* 0x042fec000000180c */
[----:B------:R-:W-:Y:S01]  /*57a0*/  HMMA.16816.F32 R16, R92, R86, R16 ;  /* 0x000000565c10723c */ /* 0x000fe20000001810 */
[----:B------:R1:W-:Y:S04]  /*57b0*/  LDSM.16.M88.4 R92, [R116+0x6000] ;  /* 0x00600000745c783b */ /* 0x0003e80000000200 */
[----:B--2---:R-:W2:Y:S01]  /*57c0*/  LDL R117, [R1+0x48] ;  /* 0x0000480001757983 */ /* 0x004ea20000100800 */
[C---:B------:R-:W-:Y:S03]  /*57d0*/  HMMA.16816.F32 R4, R100.reuse, R104, R4 ;  /* 0x000000686404723c */ /* 0x040fe60000001804 */
[----:B------:R-:W4:Y:S03]  /*57e0*/  LDSM.16.M88.4 R84, [R248+0x6800] ;  /* 0x00680000f854783b */ /* 0x000f260000000200 */
[C---:B------:R-:W-:Y:S01]  /*57f0*/  HMMA.16816.F32 R8, R100.reuse, R106, R8 ;  /* 0x0000006a6408723c */ /* 0x040fe20000001808 */
[----:B-1----:R-:W2:Y:S05]  /*5800*/  LDL R116, [R1+0x20] ;  /* 0x0000200001747983 */ /* 0x002eaa0000100800 */
[C---:B----4-:R-:W-:Y:S06]  /*5810*/  HMMA.16816.F32 R12, R100.reuse, R88, R12 ;  /* 0x00000058640c723c */ /* 0x050fec000000180c */
[----:B------:R-:W-:Y:S06]  /*5820*/  HMMA.16816.F32 R16, R100, R90, R16 ;  /* 0x0000005a6410723c */ /* 0x000fec0000001810 */
[C---:B------:R-:W-:Y:S06]  /*5830*/  HMMA.16816.F32 R4, R108.reuse, R112, R4 ;  /* 0x000000706c04723c */ /* 0x040fec0000001804 */
[C---:B------:R-:W-:Y:S06]  /*5840*/  HMMA.16816.F32 R8, R108.reuse, R114, R8 ;  /* 0x000000726c08723c */ /* 0x040fec0000001808 */
[C---:B------:R-:W-:Y:S05]  /*5850*/  HMMA.16816.F32 R12, R108.reuse, R84, R12 ;  /* 0x000000546c0c723c */ /* 0x040fea000000180c */
[----:B------:R-:W-:Y:S01]  /*5860*/  LEA R115, R252, UR4, 0x1 ;  /* 0x00000004fc737c11 */ /* 0x000fe2000f8e08ff */
[----:B------:R-:W-:Y:S01]  /*5870*/  HMMA.16816.F32 R16, R108, R86, R16 ;  /* 0x000000566c10723c */ /* 0x000fe20000001810 */
[----:B------:R-:W1:Y:S04]  /*5880*/  LDSM.16.M88.4 R84, [R247+0x6800] ;  /* 0x00680000f754783b */ /* 0x000e680000000200 */
[C---:B------:R-:W-:Y:S01]  /*5890*/  IMAD.IADD R113, R241.reuse, 0x1, R115 ;  /* 0x00000001f1717824 */ /* 0x040fe200078e0273 */
[C---:B------:R-:W-:Y:S05]  /*58a0*/  HMMA.16816.F32 R4, R92.reuse, R96, R4 ;  /* 0x000000605c04723c */ /* 0x040fea0000001804 */
[----:B------:R-:W-:Y:S01]  /*58b0*/  IADD3 R114, R242, R115, RZ ;  /* 0x00000073f2727210 */ /* 0x000fe20007ffe0ff */
[C---:B------:R-:W-:Y:S05]  /*58c0*/  HMMA.16816.F32 R8, R92.reuse, R98, R8 ;  /* 0x000000625c08723c */ /* 0x040fea0000001808 */
[----:B------:R-:W-:Y:S11]  /*58d0*/  IADD3 R112, R241, R114, RZ ;  /* 0x00000072f1707210 */ /* 0x000ff60007ffe0ff */
[----:B------:R-:W-:Y:S02]  /*58e0*/  @!UPT UIADD3 URZ, URZ, URZ, URZ ;  /* 0x0000003f3f3ff290 */ /* 0x000fe4000fffe03f */
[----:B------:R-:W-:Y:S02]  /*58f0*/  @!P0 FSEL R5, R5, -INF , !P1 ;  /* 0xff80000005058808 */ /* 0x000fe40004800000 */
[----:B------:R-:W-:Y:S02]  /*5900*/  FSETP.NEU.FTZ.AND P1, PT, R120, -INF , PT ;  /* 0xff8000007800780b */ /* 0x000fe40003f3d000 */
[----:B------:R-:W-:Y:S01]  /*5910*/  @!P0 FSEL R4, R4, -INF , !P2 ;  /* 0xff80000004048808 */ /* 0x000fe20005000000 */
[--C-:B------:R-:W-:Y:S01]  /*5920*/  FFMA.FTZ R120, R5, UR15, -R196.reuse ;  /* 0x0000000f05787c23 */ /* 0x100fe200080108c4 */
[----:B------:R-:W-:Y:S02]  /*5930*/  FSEL R198, R198, RZ, P1 ;  /* 0x000000ffc6c67208 */ /* 0x000fe40000800000 */
[-C--:B------:R-:W-:Y:S01]  /*5940*/  @!P0 ISETP.GE.AND P1, PT, R122, R197.reuse, PT ;  /* 0x000000c57a00820c */ /* 0x080fe20003f26270 */
[----:B------:R-:W-:Y:S01]  /*5950*/  FFMA.FTZ R119, R4, UR15, -R196 ;  /* 0x0000000f04777c23 */ /* 0x000fe200080108c4 */
[----:B------:R-:W-:Y:S01]  /*5960*/  @!P0 ISETP.GE.AND P2, PT, R130, R197, PT ;  /* 0x000000c58200820c */ /* 0x000fe20003f46270 */
[C---:B-1----:R-:W-:Y:S01]  /*5970*/  HMMA.16816.F32 R12, R92.reuse, R84, R12 ;  /* 0x000000545c0c723c */ /* 0x042fe2000000180c */
[----:B------:R-:W-:Y:S02]  /*5980*/  MUFU.EX2 R120, R120 ;  /* 0x0000007800787308 */ /* 0x000fe40000000800 */
[----:B------:R-:W-:Y:S02]  /*5990*/  @!P0 FSEL R7, R7, -INF , !P1 ;  /* 0xff80000007078808 */ /* 0x000fe40004800000 */
[-C--:B------:R-:W-:Y:S01]  /*59a0*/  @!P0 ISETP.GE.AND P1, PT, R124, R131.reuse, PT ;  /* 0x000000837c00820c */ /* 0x080fe20003f26270 */
[----:B------:R-:W-:Y:S05]  /*59b0*/  HMMA.16816.F32 R16, R92, R86, R16 ;  /* 0x000000565c10723c */ /* 0x000fea0000001810 */
[----:B------:R-:W1:Y:S01]  /*59c0*/  MUFU.EX2 R119, R119 ;  /* 0x0000007700777308 */ /* 0x000e620000000800 */
[----:B------:R-:W-:Y:S01]  /*59d0*/  @!P0 FSEL R8, R8, -INF , !P1 ;  /* 0xff80000008088808 */ /* 0x000fe20004800000 */
[----:B------:R-:W-:Y:S01]  /*59e0*/  FFMA.FTZ R122, R7, UR15, -R198 ;  /* 0x0000000f077a7c23 */ /* 0x000fe200080108c6 */
[----:B------:R-:W-:Y:S04]  /*59f0*/  @!P0 ISETP.GE.AND P1, PT, R126, R131, PT ;  /* 0x000000837e00820c */ /* 0x000fe80003f26270 */
[----:B------:R-:W-:Y:S01]  /*5a00*/  @!P0 FSEL R9, R9, -INF , !P1 ;  /* 0xff80000009098808 */ /* 0x000fe20004800000 */
[--C-:B------:R-:W-:Y:S01]  /*5a10*/  FFMA.FTZ R123, R8, UR15, -R196.reuse ;  /* 0x0000000f087b7c23 */ /* 0x100fe200080108c4 */
[-C--:B------:R-:W-:Y:S01]  /*5a20*/  @!P0 ISETP.GE.AND P1, PT, R124, R197.reuse, PT ;  /* 0x000000c57c00820c */ /* 0x080fe20003f26270 */
[----:B------:R-:W-:Y:S01]  /*5a30*/  MUFU.EX2 R122, R122 ;  /* 0x0000007a007a7308 */ /* 0x000fe20000000800 */
[----:B------:R-:W-:Y:S01]  /*5a40*/  @!P0 FSEL R6, R6, -INF , !P2 ;  /* 0xff80000006068808 */ /* 0x000fe20005000000 */
[----:B------:R-:W-:Y:S01]  /*5a50*/  FFMA.FTZ R124, R9, UR15, -R196 ;  /* 0x0000000f097c7c23 */ /* 0x000fe200080108c4 */
[----:B------:R-:W-:Y:S02]  /*5a60*/  @!P0 FSEL R10, R10, -INF , !P1 ;  /* 0xff8000000a0a8808 */ /* 0x000fe40004800000 */
[----:B------:R-:W-:Y:S01]  /*5a70*/  @!P0 ISETP.GE.AND P1, PT, R126, R197, PT ;  /* 0x000000c57e00820c */ /* 0x000fe20003f26270 */
[--C-:B------:R-:W-:Y:S01]  /*5a80*/  FFMA.FTZ R121, R6, UR15, -R198.reuse ;  /* 0x0000000f06797c23 */ /* 0x100fe200080108c6 */
[----:B-1----:R-:W-:Y:S01]  /*5a90*/  F2FP.F16.F32.PACK_AB R206, R120, R119 ;  /* 0x0000007778ce723e */ /* 0x002fe200000000ff */
[--C-:B------:R-:W-:Y:S01]  /*5aa0*/  FFMA.FTZ R125, R10, UR15, -R198.reuse ;  /* 0x0000000f0a7d7c23 */ /* 0x100fe200080108c6 */
[----:B------:R-:W-:Y:S01]  /*5ab0*/  @!P0 FSEL R11, R11, -INF , !P1 ;  /* 0xff8000000b0b8808 */ /* 0x000fe20004800000 */
[----:B------:R-:W-:Y:S01]  /*5ac0*/  MUFU.EX2 R123, R123 ;  /* 0x0000007b007b7308 */ /* 0x000fe20000000800 */
[-C--:B------:R-:W-:Y:S01]  /*5ad0*/  @!P0 ISETP.GE.AND P1, PT, R128, R131.reuse, PT ;  /* 0x000000838000820c */ /* 0x080fe20003f26270 */
[----:B------:R1:W-:Y:S02]  /*5ae0*/  STS [R207+0x2a000], R206 ;  /* 0x02a000cecf007388 */ /* 0x0003e40000000800 */
[----:B------:R-:W-:Y:S01]  /*5af0*/  FFMA.FTZ R126, R11, UR15, -R198 ;  /* 0x0000000f0b7e7c23 */ /* 0x000fe200080108c6 */
[----:B------:R-:W-:Y:S02]  /*5b00*/  @!P0 FSEL R12, R12, -INF , !P1 ;  /* 0xff8000000c0c8808 */ /* 0x000fe40004800000 */
[----:B------:R-:W-:Y:S03]  /*5b10*/  @!P0 ISETP.GE.AND P1, PT, R200, R131, PT ;  /* 0x00000083c800820c */ /* 0x000fe60003f26270 */
[----:B------:R-:W4:Y:S01]  /*5b20*/  MUFU.EX2 R121, R121 ;  /* 0x0000007900797308 */ /* 0x000f220000000800 */
[--C-:B------:R-:W-:Y:S01]  /*5b30*/  FFMA.FTZ R127, R12, UR15, -R196.reuse ;  /* 0x0000000f0c7f7c23 */ /* 0x100fe200080108c4 */
[----:B------:R-:W-:Y:S02]  /*5b40*/  @!P0 FSEL R13, R13, -INF , !P1 ;  /* 0xff8000000d0d8808 */ /* 0x000fe40004800000 */
[-C--:B------:R-:W-:Y:S06]  /*5b50*/  @!P0 ISETP.GE.AND P1, PT, R128, R197.reuse, PT ;  /* 0x000000c58000820c */ /* 0x080fec0003f26270 */
[----:B------:R-:W4:Y:S01]  /*5b60*/  MUFU.EX2 R124, R124 ;  /* 0x0000007c007c7308 */ /* 0x000f220000000800 */
[----:B------:R-:W-:Y:S01]  /*5b70*/  @!P0 FSEL R14, R14, -INF , !P1 ;  /* 0xff8000000e0e8808 */ /* 0x000fe20004800000 */
[----:B------:R-:W-:Y:S01]  /*5b80*/  FFMA.FTZ R128, R13, UR15, -R196 ;  /* 0x0000000f0d807c23 */ /* 0x000fe200080108c4 */
[----:B------:R-:W-:Y:S02]  /*5b90*/  @!P0 ISETP.GE.AND P1, PT, R200, R197, PT ;  /* 0x000000c5c800820c */ /* 0x000fe40003f26270 */
[----:B------:R-:W-:Y:S01]  /*5ba0*/  @!P0 IADD3 R200, R130, 0x18, RZ ;  /* 0x0000001882c88810 */ /* 0x000fe20007ffe0ff */
[--C-:B------:R-:W-:Y:S01]  /*5bb0*/  FFMA.FTZ R129, R14, UR15, -R198.reuse ;  /* 0x0000000f0e817c23 */ /* 0x100fe200080108c6 */
[----:B------:R-:W-:Y:S03]  /*5bc0*/  @!P0 FSEL R15, R15, -INF , !P1 ;  /* 0xff8000000f0f8808 */ /* 0x000fe60004800000 */
[----:B------:R-:W-:Y:S01]  /*5bd0*/  MUFU.EX2 R125, R125 ;  /* 0x0000007d007d7308 */ /* 0x000fe20000000800 */
[C---:B------:R-:W-:Y:S02]  /*5be0*/  @!P0 ISETP.GE.AND P1, PT, R200.reuse, R131, PT ;  /* 0x00000083c800820c */ /* 0x040fe40003f26270 */
[----:B------:R-:W-:Y:S01]  /*5bf0*/  @!P0 ISETP.GE.AND P2, PT, R200, R197, PT ;  /* 0x000000c5c800820c */ /* 0x000fe20003f46270 */
[----:B------:R-:W-:Y:S01]  /*5c00*/  FFMA.FTZ R199, R15, UR15, -R198 ;  /* 0x0000000f0fc77c23 */ /* 0x000fe200080108c6 */
[----:B------:R-:W-:Y:S01]  /*5c10*/  @!P0 FSEL R16, R16, -INF , !P1 ;  /* 0xff80000010108808 */ /* 0x000fe20004800000 */
[----:B-1----:R-:W5:Y:S01]  /*5c20*/  LDL R206, [R1+0x40] ;  /* 0x0000400001ce7983 */ /* 0x002f620000100800 */
[----:B------:R-:W-:Y:S03]  /*5c30*/  @!P0 ISETP.GE.AND P1, PT, R202, R131, PT ;  /* 0x00000083ca00820c */ /* 0x000fe60003f26270 */
[----:B------:R-:W1:Y:S01]  /*5c40*/  MUFU.EX2 R126, R126 ;  /* 0x0000007e007e7308 */ /* 0x000e620000000800 */
[----:B------:R-:W-:Y:S01]  /*5c50*/  @!P0 FSEL R18, R18, -INF , !P2 ;  /* 0xff80000012128808 */ /* 0x000fe20005000000 */
[----:B------:R-:W-:Y:S01]  /*5c60*/  FFMA.FTZ R131, R16, UR15, -R196 ;  /* 0x0000000f10837c23 */ /* 0x000fe200080108c4 */
[----:B------:R-:W-:Y:S02]  /*5c70*/  @!P0 FSEL R17, R17, -INF , !P1 ;  /* 0xff80000011118808 */ /* 0x000fe40004800000 */
[----:B------:R-:W-:Y:S01]  /*5c80*/  @!P0 ISETP.GE.AND P1, PT, R202, R197, PT ;  /* 0x000000c5ca00820c */ /* 0x000fe20003f26270 */
[----:B------:R-:W-:Y:S01]  /*5c90*/  FFMA.FTZ R197, R18, UR15, -R198 ;  /* 0x0000000f12c57c23 */ /* 0x000fe200080108c6 */
[----:B----4-:R-:W-:Y:S03]  /*5ca0*/  F2FP.F16.F32.PACK_AB R205, R122, R121 ;  /* 0x000000797acd723e */ /* 0x010fe600000000ff */
[----:B------:R-:W-:Y:S01]  /*5cb0*/  MUFU.EX2 R127, R127 ;  /* 0x0000007f007f7308 */ /* 0x000fe20000000800 */
[----:B------:R-:W-:Y:S01]  /*5cc0*/  @!P0 FSEL R19, R19, -INF , !P1 ;  /* 0xff80000013138808 */ /* 0x000fe20004800000 */
[----:B------:R-:W-:Y:S01]  /*5cd0*/  FFMA.FTZ R196, R17, UR15, -R196 ;  /* 0x0000000f11c47c23 */ /* 0x000fe200080108c4 */
[----:B------:R-:W-:Y:S01]  /*5ce0*/  F2FP.F16.F32.PACK_AB R204, R124, R123 ;  /* 0x0000007b7ccc723e */ /* 0x000fe200000000ff */
[----:B------:R4:W-:Y:S02]  /*5cf0*/  STS [R207+0x2a400], R205 ;  /* 0x02a400cdcf007388 */ /* 0x0009e40000000800 */
[----:B------:R-:W-:Y:S04]  /*5d00*/  FFMA.FTZ R198, R19, UR15, -R198 ;  /* 0x0000000f13c67c23 */ /* 0x000fe800080108c6 */
[----:B------:R-:W4:Y:S01]  /*5d10*/  MUFU.EX2 R128, R128 ;  /* 0x0000008000807308 */ /* 0x000f220000000800 */
[----:B-1----:R-:W-:Y:S09]  /*5d20*/  F2FP.F16.F32.PACK_AB R203, R126, R125 ;  /* 0x0000007d7ecb723e */ /* 0x002ff200000000ff */
[----:B------:R-:W-:Y:S10]  /*5d30*/  MUFU.EX2 R130, R199 ;  /* 0x000000c700827308 */ /* 0x000ff40000000800 */
[----:B------:R-:W1:Y:S01]  /*5d40*/  MUFU.EX2 R129, R129 ;  /* 0x0000008100817308 */ /* 0x000e620000000800 */
[----:B----4-:R-:W-:Y:S01]  /*5d50*/  F2FP.F16.F32.PACK_AB R202, R128, R127 ;  /* 0x0000007f80ca723e */ /* 0x010fe200000000ff */
[----:B------:R-:W5:Y:S08]  /*5d60*/  LDL R205, [R1+0x3c] ;  /* 0x00003c0001cd7983 */ /* 0x000f700000100800 */
[----:B------:R-:W-:Y:S10]  /*5d70*/  MUFU.EX2 R131, R131 ;  /* 0x0000008300837308 */ /* 0x000ff40000000800 */
[----:B------:R-:W4:Y:S01]  /*5d80*/  MUFU.EX2 R196, R196 ;  /* 0x000000c400c47308 */ /* 0x000f220000000800 */
[----:B-1----:R-:W-:Y:S09]  /*5d90*/  F2FP.F16.F32.PACK_AB R201, R130, R129 ;  /* 0x0000008182c9723e */ /* 0x002ff200000000ff */
[----:B------:R-:W-:Y:S10]  /*5da0*/  MUFU.EX2 R197, R197 ;  /* 0x000000c500c57308 */ /* 0x000ff40000000800 */
[----:B------:R-:W1:Y:S01]  /*5db0*/  MUFU.EX2 R198, R198 ;  /* 0x000000c600c67308 */ /* 0x000e620000000800 */
[----:B----4-:R-:W-:Y:S02]  /*5dc0*/  F2FP.F16.F32.PACK_AB R200, R196, R131 ;  /* 0x00000083c4c8723e */ /* 0x010fe400000000ff */
[----:B-1----:R-:W-:Y:S01]  /*5dd0*/  F2FP.F16.F32.PACK_AB R199, R198, R197 ;  /* 0x000000c5c6c7723e */ /* 0x002fe200000000ff */
[----:B---3--:R1:W-:Y:S04]  /*5de0*/  STS [R118+0x2a000], R204 ;  /* 0x02a000cc76007388 */ /* 0x0083e80000000800 */
[----:B------:R-:W-:Y:S04]  /*5df0*/  STS [R118+0x2a400], R203 ;  /* 0x02a400cb76007388 */ /* 0x000fe80000000800 */
[----:B-1----:R-:W5:Y:S04]  /*5e00*/  LDL R204, [R1+0x38] ;  /* 0x0000380001cc7983 */ /* 0x002f680000100800 */
[----:B--2---:R1:W-:Y:S04]  /*5e10*/  STS [R116+0x2a000], R202 ;  /* 0x02a000ca74007388 */ /* 0x0043e80000000800 */
[----:B------:R-:W-:Y:S04]  /*5e20*/  STS [R116+0x2a400], R201 ;  /* 0x02a400c974007388 */ /* 0x000fe80000000800 */
[----:B------:R-:W-:Y:S04]  /*5e30*/  STS [R117+0x2a000], R200 ;  /* 0x02a000c875007388 */ /* 0x000fe80000000800 */
[----:B------:R2:W-:Y:S04]  /*5e40*/  STS [R117+0x2a400], R199 ;  /* 0x02a400c775007388 */ /* 0x0005e80000000800 */
[----:B------:R-:W-:Y:S04]  /*5e50*/  LDSM.16.M88.4 R84, [R115+0x10000] ;  /* 0x010000007354783b */ /* 0x000fe80000000200 */
[----:B------:R-:W3:Y:S04]  /*5e60*/  LDSM.16.M88.4 R88, [R250+UR4+0x20000] ;  /* 0x02000004fa58783b */ /* 0x000ee80008000200 */
[----:B------:R-:W4:Y:S01]  /*5e70*/  LDSM.16.M88.4 R92, [R250+UR4+0x20800] ;  /* 0x02080004fa5c783b */ /* 0x000f220008000200 */
[----:B-1----:R-:W-:Y:S03]  /*5e80*/  IADD3 R202, P0, R209, UR14, RZ ;  /* 0x0000000ed1ca7c10 */ /* 0x002fe6000ff1e0ff */
[----:B------:R-:W-:Y:S01]  /*5e90*/  LDSM.16.M88.4 R96, [R114+0x10000] ;  /* 0x010000007260783b */ /* 0x000fe20000000200 */
[----:B------:R-:W-:Y:S02]  /*5ea0*/  IADD3.X R203, R208, UR13, RZ, P0, !PT ;  /* 0x0000000dd0cb7c10 */ /* 0x000fe400087fe4ff */
[----:B------:R-:W-:Y:S01]  /*5eb0*/  PLOP3.LUT P0, PT, PT, PT, UP3, 0x80, 0x0 ;  /* 0x000000000000781c */ /* 0x000fe20003f0f038 */
[----:B------:R-:W1:Y:S04]  /*5ec0*/  LDSM.16.M88.4 R100, [R249+0x8000] ;  /* 0x00800000f964783b */ /* 0x000e680000000200 */
[----:B------:R-:W1:Y:S04]  /*5ed0*/  LDSM.16.M88.4 R104, [R249+0x8800] ;  /* 0x00880000f968783b */ /* 0x000e680000000200 */
[----:B--2---:R-:W2:Y:S04]  /*5ee0*/  LDG.E R199, desc[UR6][R202.64] ;  /* 0x00000006cac77981 */ /* 0x004ea8000c1e1900 */
[----:B------:R-:W-:Y:S04]  /*5ef0*/  LDSM.16.M88.4 R108, [R248+0x8000] ;  /* 0x00800000f86c783b */ /* 0x000fe80000000200 */
[----:B------:R2:W2:Y:S04]  /*5f00*/  LDG.E R200, desc[UR6][R202.64+0x20] ;  /* 0x00002006cac87981 */ /* 0x0004a8000c1e1900 */
[----:B------:R1:W5:Y:S01]  /*5f10*/  LDL.64 R208, [R1+0x10] ;  /* 0x0000100001d07983 */ /* 0x0003620000100a00 */
[C---:B---3--:R-:W-:Y:S06]  /*5f20*/  HMMA.16816.F32 R4, R84.reuse, R88, RZ ;  /* 0x000000585404723c */ /* 0x048fec00000018ff */
[C---:B------:R-:W-:Y:S01]  /*5f30*/  HMMA.16816.F32 R8, R84.reuse, R90, RZ ;  /* 0x0000005a5408723c */ /* 0x040fe200000018ff */
[----:B------:R-:W3:Y:S05]  /*5f40*/  LDSM.16.M88.4 R88, [R113+0x10000] ;  /* 0x010000007158783b */ /* 0x000eea0000000200 */
[C---:B----4-:R-:W-:Y:S06]  /*5f50*/  HMMA.16816.F32 R12, R84.reuse, R92, RZ ;  /* 0x0000005c540c723c */ /* 0x050fec00000018ff */
[----:B------:R-:W-:Y:S01]  /*5f60*/  HMMA.16816.F32 R16, R84, R94, RZ ;  /* 0x0000005e5410723c */ /* 0x000fe200000018ff */
[----:B------:R-:W4:Y:S04]  /*5f70*/  LDSM.16.M88.4 R84, [R248+0x8800] ;  /* 0x00880000f854783b */ /* 0x000f280000000200 */
[----:B------:R-:W-:Y:S01]  /*5f80*/  LDSM.16.M88.4 R92, [R112+0x10000] ;  /* 0x01000000705c783b */ /* 0x000fe20000000200 */
[C---:B-1----:R-:W-:Y:S06]  /*5f90*/  HMMA.16816.F32 R4, R96.reuse, R100, R4 ;  /* 0x000000646004723c */ /* 0x042fec0000001804 */
[C---:B------:R-:W-:Y:S01]  /*5fa0*/  HMMA.16816.F32 R8, R96.reuse, R102, R8 ;  /* 0x000000666008723c */ /* 0x040fe20000001808 */
[----:B------:R-:W1:Y:S05]  /*5fb0*/  LDSM.16.M88.4 R100, [R247+0x8000] ;  /* 0x00800000f764783b */ /* 0x000e6a0000000200 */
[C---:B------:R-:W-:Y:S06]  /*5fc0*/  HMMA.16816.F32 R12, R96.reuse, R104, R12 ;  /* 0x00000068600c723c */ /* 0x040fec000000180c */
[----:B------:R-:W-:Y:S01]  /*5fd0*/  HMMA.16816.F32 R16, R96, R106, R16 ;  /* 0x0000006a6010723c */ /* 0x000fe20000001810 */
[----:B------:R-:W1:Y:S04]  /*5fe0*/  LDSM.16.M88.4 R96, [R247+0x8800] ;  /* 0x00880000f760783b */ /* 0x000e680000000200 */
[----:B------:R-:W-:Y:S01]  /*5ff0*/  LDSM.16.M88.4 R104, [R115+0x12000] ;  /* 0x012000007368783b */ /* 0x000fe20000000200 */
[C---:B---3--:R-:W-:Y:S06]  /*6000*/  HMMA.16816.F32 R4, R88.reuse, R108, R4 ;  /* 0x0000006c5804723c */ /* 0x048fec0000001804 */
[C---:B------:R-:W-:Y:S01]  /*6010*/  HMMA.16816.F32 R8, R88.reuse, R110, R8 ;  /* 0x0000006e5808723c */ /* 0x040fe20000001808 */
[----:B------:R-:W3:Y:S05]  /*6020*/  LDSM.16.M88.4 R108, [R250+UR4+0x22000] ;  /* 0x02200004fa6c783b */ /* 0x000eea0008000200 */
[C---:B----4-:R-:W-:Y:S06]  /*6030*/  HMMA.16816.F32 R12, R88.reuse, R84, R12 ;  /* 0x00000054580c723c */ /* 0x050fec000000180c */
[----:B------:R-:W-:Y:S01]  /*6040*/  HMMA.16816.F32 R16, R88, R86, R16 ;  /* 0x000000565810723c */ /* 0x000fe20000001810 */
[----:B------:R-:W4:Y:S04]  /*6050*/  LDSM.16.M88.4 R84, [R250+UR4+0x22800] ;  /* 0x02280004fa54783b */ /* 0x000f280008000200 */
        /* <DEDUP_REMOVED lines=10> */
[----:B------:R-:W3:Y:S05]  /*6100*/  LDSM.16.M88.4 R108, [R248+0xa000] ;  /* 0x00a00000f86c783b */ /* 0x000eea0000000200 */
[C---:B----4-:R-:W-:Y:S06]  /*6110*/  HMMA.16816.F32 R12, R104.reuse, R84, R12 ;  /* 0x00000054680c723c */ /* 0x050fec000000180c */
[----:B------:R-:W-:Y:S01]  /*6120*/  HMMA.16816.F32 R16, R104, R86, R16 ;  /* 0x000000566810723c */ /* 0x000fe20000001810 */
        /* <DEDUP_REMOVED lines=49> */
[----:B------:R-:W2:Y:S04]  /*6440*/  LDSM.16.M88.4 R88, [R249+0xe800] ;  /* 0x00e80000f958783b */ /* 0x000ea80000000200 */
        /* <DEDUP_REMOVED lines=11> */
[C---:B--2---:R-:W-:Y:S06]  /*6500*/  HMMA.16816.F32 R12, R100.reuse, R88, R12 ;  /* 0x00000058640c723c */ /* 0x044fec000000180c */
[----:B------:R-:W-:Y:S01]  /*6510*/  HMMA.16816.F32 R16, R100, R90, R16 ;  /* 0x0000005a6410723c */ /* 0x000fe20000001810 */
[----:B------:R-:W2:Y:S05]  /*6520*/  LDSM.16.M88.4 R88, [R247+0xe800] ;  /* 0x00e80000f758783b */ /* 0x000eaa0000000200 */
[C---:B---3--:R-:W-:Y:S06]  /*6530*/  HMMA.16816.F32 R4, R92.reuse, R108, R4 ;  /* 0x0000006c5c04723c */ /* 0x048fec0000001804 */
[C---:B------:R-:W-:Y:S06]  /*6540*/  HMMA.16816.F32 R8, R92.reuse, R110, R8 ;  /* 0x0000006e5c08723c */ /* 0x040fec0000001808 */
[C---:B----4-:R-:W-:Y:S06]  /*6550*/  HMMA.16816.F32 R12, R92.reuse, R84, R12 ;  /* 0x000000545c0c723c */ /* 0x050fec000000180c */
[----:B------:R-:W-:Y:S06]  /*6560*/  HMMA.16816.F32 R16, R92, R86, R16 ;  /* 0x000000565c10723c */ /* 0x000fec0000001810 */
[C---:B-1----:R-:W-:Y:S06]  /*6570*/  HMMA.16816.F32 R4, R96.reuse, R104, R4 ;  /* 0x000000686004723c */ /* 0x042fec0000001804 */
[C---:B------:R-:W-:Y:S06]  /*6580*/  HMMA.16816.F32 R8, R96.reuse, R106, R8 ;  /* 0x0000006a6008723c */ /* 0x040fec0000001808 */
[C---:B--2---:R-:W-:Y:S06]  /*6590*/  HMMA.16816.F32 R12, R96.reuse, R88, R12 ;  /* 0x00000058600c723c */ /* 0x044fec000000180c */
[----:B------:R-:W-:Y:S06]  /*65a0*/  HMMA.16816.F32 R16, R96, R90, R16 ;  /* 0x0000005a6010723c */ /* 0x000fec0000001810 */
[C---:B------:R-:W-:Y:S01]  /*65b0*/  FADD.FTZ R202, -R199.reuse, R4 ;  /* 0x00000004c7ca7221 */ /* 0x040fe20000010100 */
[----:B------:R-:W-:Y:S04]  /*65c0*/  FADD.FTZ R201, -R199, R5 ;  /* 0x00000005c7c97221 */ /* 0x000fe80000010100 */
[----:B------:R-:W-:Y:S01]  /*65d0*/  FMUL.FTZ R202, R119, R202 ;  /* 0x000000ca77ca7220 */ /* 0x000fe20000410000 */
[----:B------:R-:W-:Y:S01]  /*65e0*/  FMUL.FTZ R201, R120, R201 ;  /* 0x000000c978c97220 */ /* 0x000fe20000410000 */
[C---:B------:R-:W-:Y:S01]  /*65f0*/  FADD.FTZ R120, -R199.reuse, R8 ;  /* 0x00000008c7787221 */ /* 0x040fe20000010100 */
[----:B------:R-:W-:Y:S03]  /*6600*/  FADD.FTZ R119, -R199, R9 ;  /* 0x00000009c7777221 */ /* 0x000fe60000010100 */
[----:B------:R-:W-:Y:S01]  /*6610*/  FMUL.FTZ R120, R123, R120 ;  /* 0x000000787b787220 */ /* 0x000fe20000410000 */
[----:B------:R-:W-:Y:S01]  /*6620*/  FMUL.FTZ R119, R124, R119 ;  /* 0x000000777c777220 */ /* 0x000fe20000410000 */
[C---:B------:R-:W-:Y:S01]  /*6630*/  FADD.FTZ R124, -R199.reuse, R12 ;  /* 0x0000000cc77c7221 */ /* 0x040fe20000010100 */
[----:B------:R-:W-:Y:S01]  /*6640*/  FADD.FTZ R123, -R199, R13 ;  /* 0x0000000dc77b7221 */ /* 0x000fe20000010100 */
[----:B------:R-:W-:Y:S02]  /*6650*/  F2FP.F16.F32.PACK_AB R201, R201, R202 ;  /* 0x000000cac9c9723e */ /* 0x000fe400000000ff */
[----:B------:R-:W-:Y:S01]  /*6660*/  FMUL.FTZ R124, R127, R124 ;  /* 0x0000007c7f7c7220 */ /* 0x000fe20000410000 */
[----:B------:R-:W-:Y:S01]  /*6670*/  F2FP.F16.F32.PACK_AB R119, R119, R120 ;  /* 0x000000787777723e */ /* 0x000fe200000000ff */
[C---:B------:R-:W-:Y:S01]  /*6680*/  FADD.FTZ R120, -R200.reuse, R6 ;  /* 0x00000006c8787221 */ /* 0x040fe20000010100 */
[----:B------:R-:W-:Y:S01]  /*6690*/  FADD.FTZ R127, -R200, R7 ;  /* 0x00000007c87f7221 */ /* 0x000fe20000010100 */
[----:B------:R-:W-:Y:S01]  /*66a0*/  FADD.FTZ R202, -R199, R16 ;  /* 0x00000010c7ca7221 */ /* 0x000fe20000010100 */
[----:B------:R-:W-:Y:S01]  /*66b0*/  FMUL.FTZ R123, R128, R123 ;  /* 0x0000007b807b7220 */ /* 0x000fe20000410000 */
[----:B------:R-:W-:Y:S01]  /*66c0*/  FMUL.FTZ R120, R121, R120 ;  /* 0x0000007879787220 */ /* 0x000fe20000410000 */
[----:B------:R-:W-:Y:S01]  /*66d0*/  FMUL.FTZ R127, R122, R127 ;  /* 0x0000007f7a7f7220 */ /* 0x000fe20000410000 */
[----:B------:R-:W-:Y:S01]  /*66e0*/  FADD.FTZ R199, -R199, R17 ;  /* 0x00000011c7c77221 */ /* 0x000fe20000010100 */
[C---:B------:R-:W-:Y:S01]  /*66f0*/  FADD.FTZ R122, -R200.reuse, R10 ;  /* 0x0000000ac87a7221 */ /* 0x040fe20000010100 */
[----:B------:R-:W-:Y:S01]  /*6700*/  FADD.FTZ R121, -R200, R11 ;  /* 0x0000000bc8797221 */ /* 0x000fe20000010100 */
[----:B------:R-:W-:Y:S01]  /*6710*/  FMUL.FTZ R202, R131, R202 ;  /* 0x000000ca83ca7220 */ /* 0x000fe20000410000 */
[----:B------:R-:W-:Y:S01]  /*6720*/  FMUL.FTZ R199, R196, R199 ;  /* 0x000000c7c4c77220 */ /* 0x000fe20000410000 */
[----:B------:R-:W-:Y:S01]  /*6730*/  F2FP.F16.F32.PACK_AB R123, R123, R124 ;  /* 0x0000007c7b7b723e */ /* 0x000fe200000000ff */
[----:B------:R-:W-:Y:S01]  /*6740*/  FMUL.FTZ R122, R125, R122 ;  /* 0x0000007a7d7a7220 */ /* 0x000fe20000410000 */
[----:B------:R-:W-:Y:S01]  /*6750*/  FMUL.FTZ R121, R126, R121 ;  /* 0x000000797e797220 */ /* 0x000fe20000410000 */
[----:B------:R-:W-:Y:S01]  /*6760*/  F2FP.F16.F32.PACK_AB R120, R127, R120 ;  /* 0x000000787f78723e */ /* 0x000fe200000000ff */
[C---:B------:R-:W-:Y:S01]  /*6770*/  FADD.FTZ R124, -R200.reuse, R14 ;  /* 0x0000000ec87c7221 */ /* 0x040fe20000010100 */
[C---:B------:R-:W-:Y:S01]  /*6780*/  FADD.FTZ R125, -R200.reuse, R15 ;  /* 0x0000000fc87d7221 */ /* 0x040fe20000010100 */
[C---:B------:R-:W-:Y:S01]  /*6790*/  FADD.FTZ R126, -R200.reuse, R18 ;  /* 0x00000012c87e7221 */ /* 0x040fe20000010100 */
[----:B------:R-:W-:Y:S01]  /*67a0*/  FADD.FTZ R127, -R200, R19 ;  /* 0x00000013c87f7221 */ /* 0x000fe20000010100 */
[----:B------:R-:W-:Y:S01]  /*67b0*/  F2FP.F16.F32.PACK_AB R199, R199, R202 ;  /* 0x000000cac7c7723e */ /* 0x000fe200000000ff */
[----:B------:R-:W-:Y:S01]  /*67c0*/  FMUL.FTZ R124, R129, R124 ;  /* 0x0000007c817c7220 */ /* 0x000fe20000410000 */
[----:B------:R-:W-:Y:S01]  /*67d0*/  FMUL.FTZ R125, R130, R125 ;  /* 0x0000007d827d7220 */ /* 0x000fe20000410000 */
[----:B------:R-:W-:Y:S01]  /*67e0*/  FMUL.FTZ R126, R197, R126 ;  /* 0x0000007ec57e7220 */ /* 0x000fe20000410000 */
[----:B------:R-:W-:Y:S01]  /*67f0*/  FMUL.FTZ R127, R198, R127 ;  /* 0x0000007fc67f7220 */ /* 0x000fe20000410000 */
[----:B------:R-:W-:Y:S06]  /*6800*/  @!P0 BRA `(.L_x_365) ;  /* 0x0000000400988947 */ /* 0x000fec0003800000 */
[----:B------:R-:W2:Y:S01]  /*6810*/  LDL.LU R213, [R1+0x50] ;  /* 0x0000500001d57983 */ /* 0x000ea20000300800 */
[----:B------:R-:W1:Y:S01]  /*6820*/  LDC R5, c[0x0][0x240] ;  /* 0x00009000ff057b82 */ /* 0x000e620000000800 */
[----:B-----5:R-:W-:Y:S01]  /*6830*/  ISETP.GE.AND P6, PT, R208, UR19, PT ;  /* 0x00000013d0007c0c */ /* 0x020fe2000bfc6270 */
[----:B------:R-:W-:Y:S01]  /*6840*/  ULOP3.LUT UR8, UR5, 0x1, URZ, 0xc0, !UPT ;  /* 0x0000000105087892 */ /* 0x000fe2000f8ec03f */
[----:B------:R-:W3:Y:S01]  /*6850*/  LDL.LU R212, [R1+0x4c] ;  /* 0x00004c0001d47983 */ /* 0x000ee20000300800 */
[----:B------:R-:W-:Y:S01]  /*6860*/  ISETP.GE.AND P5, PT, R206, UR19, PT ;  /* 0x00000013ce007c0c */ /* 0x000fe2000bfa6270 */
[----:B------:R-:W-:Y:S01]  /*6870*/  UMOV UR9, 0xffff8000 ;  /* 0xffff800000097882 */ /* 0x000fe20000000000 */
[----:B------:R-:W-:Y:S01]  /*6880*/  ISETP.GE.AND P4, PT, R205, UR19, PT ;  /* 0x00000013cd007c0c */ /* 0x000fe2000bf86270 */
[----:B------:R-:W4:Y:S01]  /*6890*/  LDL.LU R211, [R1+0x68] ;  /* 0x0000680001d37983 */ /* 0x000f220000300800 */
[----:B------:R-:W3:Y:S01]  /*68a0*/  LDC R4, c[0x0][0x244] ;  /* 0x00009100ff047b82 */ /* 0x000ee20000000800 */
[----:B------:R-:W-:Y:S01]  /*68b0*/  ISETP.GE.AND P3, PT, R204, UR19, PT ;  /* 0x00000013cc007c0c */ /* 0x000fe2000bf66270 */
[----:B------:R-:W-:Y:S01]  /*68c0*/  UISETP.NE.U32.AND UP0, UPT, UR8, 0x1, UPT ;  /* 0x000000010800788c */ /* 0x000fe2000bf05070 */
[----:B------:R-:W2:Y:S03]  /*68d0*/  LDL.LU R210, [R1+0x5c] ;  /* 0x00005c0001d27983 */ /* 0x000ea60000300800 */
[----:B------:R-:W-:Y:S06]  /*68e0*/  USEL UR8, UR9, 0x8000, !UP0 ;  /* 0x0000800009087887 */ /* 0x000fec000c000000 */
[----:B------:R-:W-:Y:S02]  /*68f0*/  VIADD R244, R244, UR8 ;  /* 0x00000008f4f47c36 */ /* 0x000fe40008000000 */
[----:B--2---:R-:W-:Y:S02]  /*6900*/  VIADD R210, R210, UR8 ;  /* 0x00000008d2d27c36 */ /* 0x004fe40008000000 */
[----:B----4-:R-:W-:Y:S02]  /*6910*/  VIADD R211, R211, UR8 ;  /* 0x00000008d3d37c36 */ /* 0x010fe40008000000 */
[C---:B-1----:R-:W-:Y:S02]  /*6920*/  IMAD.U32 R6, R5.reuse, -0x40, RZ ;  /* 0xffffffc005067824 */ /* 0x042fe400078e00ff */
[----:B------:R-:W-:Y:S01]  /*6930*/  IMAD.MOV.U32 R8, RZ, RZ, R213 ;  /* 0x000000ffff087224 */ /* 0x000fe200078e00d5 */
[----:B------:R1:W-:Y:S01]  /*6940*/  @P6 STS [R211], RZ ;  /* 0x000000ffd3006388 */ /* 0x0003e20000000800 */
[----:B---3--:R-:W-:Y:S01]  /*6950*/  IMAD.MOV.U32 R9, RZ, RZ, R212 ;  /* 0x000000ffff097224 */ /* 0x008fe200078e00d4 */
[----:B------:R-:W-:Y:S02]  /*6960*/  SHF.R.S32.HI R7, RZ, 0x1f, R6 ;  /* 0x0000001fff077819 */ /* 0x000fe40000011406 */
[----:B------:R1:W-:Y:S01]  /*6970*/  @P6 STS [R211+0x4], RZ ;  /* 0x000004ffd3006388 */ /* 0x0003e20000000800 */
[C---:B------:R-:W-:Y:S03]  /*6980*/  LEA R8, P1, R6.reuse, R8, 0x1 ;  /* 0x0000000806087211 */ /* 0x040fe600078208ff */
[----:B------:R1:W-:Y:S01]  /*6990*/  @P6 STS [R211+0x8], RZ ;  /* 0x000008ffd3006388 */ /* 0x0003e20000000800 */
[----:B------:R-:W-:Y:S02]  /*69a0*/  LEA.HI.X.SX32 R9, R6, R9, 0x1, P1 ;  /* 0x0000000906097211 */ /* 0x000fe400008f0eff */
[C---:B------:R-:W-:Y:S01]  /*69b0*/  @!P6 LEA R10, P1, R5.reuse, R8, 0x6 ;  /* 0x00000008050ae211 */ /* 0x040fe200078230ff */
[----:B------:R1:W-:Y:S01]  /*69c0*/  @P6 STS [R211+0xc], RZ ;  /* 0x00000cffd3006388 */ /* 0x0003e20000000800 */
[C---:B------:R-:W-:Y:S02]  /*69d0*/  LEA R6, P2, R5.reuse, R6, 0x5 ;  /* 0x0000000605067211 */ /* 0x040fe400078428ff */
[C-C-:B------:R-:W-:Y:S01]  /*69e0*/  @!P6 LEA.HI.X R11, R5.reuse, R9, R4.reuse, 0x6, P1 ;  /* 0x00000009050be211 */ /* 0x140fe200008f3404 */
[----:B------:R-:W-:Y:S01]  /*69f0*/  @!PT LDS RZ, [RZ] ;  /* 0x00000000fffff984 */ /* 0x000fe20000000800 */
[----:B------:R-:W-:Y:S01]  /*6a00*/  @!PT LDS RZ, [RZ] ;  /* 0x00000000fffff984 */ /* 0x000fe20000000800 */
[----:B------:R-:W-:Y:S01]  /*6a10*/  @!PT LDS RZ, [RZ] ;  /* 0x00000000fffff984 */ /* 0x000fe20000000800 */
[----:B------:R1:W-:Y:S01]  /*6a20*/  @!P6 LDGSTS.E.BYPASS.LTC128B.128 [R210], desc[UR6][R8.64] ;  /* 0x0000000008d2efae */ /* 0x0003e2000b901d46 */
[C---:B------:R-:W-:Y:S02]  /*6a30*/  @!P5 LEA R12, P1, R6.reuse, R213, 0x1 ;  /* 0x000000d5060cd211 */ /* 0x040fe400078208ff */
[----:B------:R-:W-:Y:S01]  /*6a40*/  LEA.HI.X R7, R5, R7, R4, 0x5, P2 ;  /* 0x0000000705077211 */ /* 0x000fe200010f2c04 */
[----:B------:R1:W-:Y:S01]  /*6a50*/  @P5 STS [R211+0x2000], RZ ;  /* 0x002000ffd3005388 */ /* 0x0003e20000000800 */
[CC--:B------:R-:W-:Y:S02]  /*6a60*/  @!P4 LEA R4, P2, R6.reuse, R213.reuse, 0x1 ;  /* 0x000000d50604c211 */ /* 0x0c0fe400078408ff */
[CCC-:B------:R-:W-:Y:S01]  /*6a70*/  @!P5 LEA.HI.X R13, R6.reuse, R212.reuse, R7.reuse, 0x1, P1 ;  /* 0x000000d4060dd211 */ /* 0x1c0fe200008f0c07 */
[----:B------:R1:W-:Y:S01]  /*6a80*/  @P5 STS [R211+0x2004], RZ ;  /* 0x002004ffd3005388 */ /* 0x0003e20000000800 */
[CCC-:B------:R-:W-:Y:S02]  /*6a90*/  @!P4 LEA.HI.X R5, R6.reuse, R212.reuse, R7.reuse, 0x1, P2 ;  /* 0x000000d40605c211 */ /* 0x1c0fe400010f0c07 */
[C---:B------:R-:W-:Y:S01]  /*6aa0*/  @!P3 LEA R14, P1, R6.reuse, R213, 0x1 ;  /* 0x000000d5060eb211 */ /* 0x040fe200078208ff */
[----:B------:R1:W-:Y:S03]  /*6ab0*/  @P5 STS [R211+0x2008], RZ ;  /* 0x002008ffd3005388 */ /* 0x0003e60000000800 */
[----:B------:R-:W-:Y:S01]  /*6ac0*/  @!P3 LEA.HI.X R15, R6, R212, R7, 0x1, P1 ;  /* 0x000000d4060fb211 */ /* 0x000fe200008f0c07 */
        /* <DEDUP_REMOVED lines=47> */
[----:B------:R1:W-:Y:S04]  /*6dc0*/  STL [R1+0x68], R211 ;  /* 0x000068d301007387 */ /* 0x0003e80000100800 */
[----:B------:R1:W-:Y:S04]  /*6dd0*/  @P3 STS [R211+0x7008], RZ ;  /* 0x007008ffd3003388 */ /* 0x0003e80000000800 */
[----:B------:R1:W-:Y:S04]  /*6de0*/  STL [R1+0x5c], R210 ;  /* 0x00005cd201007387 */ /* 0x0003e80000100800 */
[----:B------:R1:W-:Y:S04]  /*6df0*/  @P3 STS [R211+0x700c], RZ ;  /* 0x00700cffd3003388 */ /* 0x0003e80000000800 */
[----:B------:R-:W-:Y:S01]  /*6e00*/  @!PT LDS RZ, [RZ] ;  /* 0x00000000fffff984 */ /* 0x000fe20000000800 */
[----:B------:R-:W-:Y:S01]  /*6e10*/  @!PT LDS RZ, [RZ] ;  /* 0x00000000fffff984 */ /* 0x000fe20000000800 */
[----:B------:R-:W-:Y:S01]  /*6e20*/  @!PT LDS RZ, [RZ] ;  /* 0x00000000fffff984 */ /* 0x000fe20000000800 */
[----:B------:R1:W-:Y:S04]  /*6e30*/  @!P3 LDGSTS.E.BYPASS.LTC128B.128 [R210+0x7000], desc[UR6][R14.64+0x180] ;  /* 0x070001800ed2bfae */ /* 0x0003e8000b901d46 */
[----:B------:R1:W-:Y:S04]  /*6e40*/  STL [R1+0x50], R8 ;  /* 0x0000500801007387 */ /* 0x0003e80000100800 */
[----:B------:R-:W0:Y:S04]  /*6e50*/  LDGDEPBAR ;  /* 0x00000000000079af */ /* 0x000e280000000000 */
[----:B------:R1:W-:Y:S02]  /*6e60*/  STL [R1+0x4c], R9 ;  /* 0x00004c0901007387 */ /* 0x0003e40000100800 */
.L_x_365:
[----:B------:R-:W-:Y:S01]  /*6e70*/  STS [R207+0x28000], R201 ;  /* 0x028000c9cf007388 */ /* 0x000fe20000000800 */
[----:B------:R-:W-:Y:S02]  /*6e80*/  F2FP.F16.F32.PACK_AB R121, R121, R122 ;  /* 0x0000007a7979723e */ /* 0x000fe400000000ff */
[----:B------:R-:W-:Y:S01]  /*6e90*/  F2FP.F16.F32.PACK_AB R124, R125, R124 ;  /* 0x0000007c7d7c723e */ /* 0x000fe200000000ff */
[----:B------:R-:W-:Y:S01]  /*6ea0*/  STS [R207+0x28400], R120 ;  /* 0x02840078cf007388 */ /* 0x000fe20000000800 */
[----:B------:R-:W-:Y:S03]  /*6eb0*/  F2FP.F16.F32.PACK_AB R126, R127, R126 ;  /* 0x0000007e7f7e723e */ /* 0x000fe600000000ff */
[----:B------:R-:W-:Y:S04]  /*6ec0*/  STS [R118+0x28000], R119 ;  /* 0x0280007776007388 */ /* 0x000fe80000000800 */
[----:B------:R-:W-:Y:S04]  /*6ed0*/  STS [R118+0x28400], R121 ;  /* 0x0284007976007388 */ /* 0x000fe80000000800 */
[----:B------:R-:W-:Y:S04]  /*6ee0*/  STS [R116+0x28000], R123 ;  /* 0x0280007b74007388 */ /* 0x000fe80000000800 */
[----:B------:R2:W-:Y:S04]  /*6ef0*/  STS [R116+0x28400], R124 ;  /* 0x0284007c74007388 */ /* 0x0005e80000000800 */
[----:B------:R-:W-:Y:S04]  /*6f00*/  STS [R117+0x28000], R199 ;  /* 0x028000c775007388 */ /* 0x000fe80000000800 */
[----:B------:R3:W-:Y:S01]  /*6f10*/  STS [R117+0x28400], R126 ;  /* 0x0284007e75007388 */ /* 0x0007e20000000800 */
[----:B------:R-:W-:Y:S01]  /*6f20*/  BAR.SYNC.DEFER_BLOCKING 0x0 ;  /* 0x0000000000007b1d */ /* 0x000fe20000010000 */
[----:B--2---:R-:W-:Y:S05]  /*6f30*/  LEA R116, R251, UR4, 0x1 ;  /* 0x00000004fb747c11 */ /* 0x004fea000f8e08ff */
[----:B-1----:R-:W-:Y:S02]  /*6f40*/  LDSM.16.MT88.4 R4, [R246+0x2a000] ;  /* 0x02a00000f604783b */ /* 0x002fe40000004200 */
[----:B---3--:R-:W1:Y:S02]  /*6f50*/  LDC R117, c[0x0][0x270] ;  /* 0x00009c00ff757b82 */ /* 0x008e640000000800 */
[----:B------:R-:W2:Y:S04]  /*6f60*/  LDSM.16.MT88.4 R8, [R116+0x10000] ;  /* 0x010000007408783b */ /* 0x000ea80000004200 */
[----:B------:R-:W3:Y:S04]  /*6f70*/  LDSM.16.MT88.4 R12, [R0+0x2a000] ;  /* 0x02a00000000c783b */ /* 0x000ee80000004200 */
[----:B------:R-:W4:Y:S04]  /*6f80*/  LDSM.16.MT88.4 R16, [R116+0x12000] ;  /* 0x012000007410783b */ /* 0x000f280000004200 */
[----:B------:R-:W4:Y:S04]  /*6f90*/  LDL.LU.64 R118, [R1+0x70] ;  /* 0x0000700001767983 */ /* 0x000f280000300a00 */
[----:B------:R-:W4:Y:S04]  /*6fa0*/  LDSM.16.MT88.4 R84, [R116+0x14000] ;  /* 0x014000007454783b */ /* 0x000f280000004200 */
[----:B------:R-:W4:Y:S04]  /*6fb0*/  LDSM.16.MT88.4 R88, [R116+0x16000] ;  /* 0x016000007458783b */ /* 0x000f280000004200 */
[----:B------:R-:W-:Y:S04]  /*6fc0*/  LDSM.16.MT88.4 R92, [R246+0x2a800] ;  /* 0x02a80000f65c783b */ /* 0x000fe80000004200 */
[----:B------:R-:W4:Y:S04]  /*6fd0*/  LDSM.16.MT88.4 R96, [R116+0x10800] ;  /* 0x010800007460783b */ /* 0x000f280000004200 */
[----:B------:R-:W4:Y:S04]  /*6fe0*/  LDSM.16.MT88.4 R100, [R0+0x2a800] ;  /* 0x02a800000064783b */ /* 0x000f280000004200 */
[----:B------:R-:W-:Y:S01]  /*6ff0*/  LDSM.16.MT88.4 R104, [R116+0x17000] ;  /* 0x017000007468783b */ /* 0x000fe20000004200 */
[-C--:B--2---:R-:W-:Y:S03]  /*7000*/  HMMA.16816.F32 R20, R4, R8.reuse, R20 ;  /* 0x000000080414723c */ /* 0x084fe60000001814 */
[----:B------:R-:W-:Y:S04]  /*7010*/  LDSM.16.MT88.4 R108, [R116+0x15800] ;  /* 0x01580000746c783b */ /* 0x000fe80000004200 */
[----:B------:R-:W-:Y:S01]  /*7020*/  LDSM.16.MT88.4 R112, [R116+0x17800] ;  /* 0x017800007470783b */ /* 0x000fe20000004200 */
[C---:B---3--:R-:W-:Y:S04]  /*7030*/  HMMA.16816.F32 R24, R12.reuse, R8, R24 ;  /* 0x000000080c18723c */ /* 0x048fe80000001818 */
[----:B-1----:R-:W-:Y:S02]  /*7040*/  IMAD R117, R117, UR21, RZ ;  /* 0x0000001575757c24 */ /* 0x002fe4000f8e02ff */
[-C--:B------:R-:W-:Y:S06]  /*7050*/  HMMA.16816.F32 R28, R12, R10.reuse, R28 ;  /* 0x0000000a0c1c723c */ /* 0x080fec000000181c */
[C---:B------:R-:W-:Y:S01]  /*7060*/  HMMA.16816.F32 R32, R4.reuse, R10, R32 ;  /* 0x0000000a0420723c */ /* 0x040fe20000001820 */
[----:B------:R-:W1:Y:S05]  /*7070*/  LDSM.16.MT88.4 R8, [R116+0x12800] ;  /* 0x012800007408783b */ /* 0x000e6a0000004200 */
[-C--:B----4-:R-:W-:Y:S06]  /*7080*/  HMMA.16816.F32 R36, R4, R16.reuse, R36 ;  /* 0x000000100424723c */ /* 0x090fec0000001824 */
        /* <DEDUP_REMOVED lines=38> */
[-C--:B----4-:R-:W-:Y:S01]  /*72f0*/  HMMA.16816.F32 R20, R4, R12.reuse, R20 ;  /* 0x0000000c0414723c */ /* 0x090fe20000001814 */
[----:B------:R-:W-:Y:S05]  /*7300*/  BAR.SYNC.DEFER_BLOCKING 0x0 ;  /* 0x0000000000007b1d */ /* 0x000fea0000010000 */
        /* <DEDUP_REMOVED lines=15> */
[-C--:B--2---:R-:W-:Y:S05]  /*7400*/  HMMA.16816.F32 R20, R16, R84.reuse, R20 ;  /* 0x000000541014723c */ /* 0x084fea0000001814 */
[----:B------:R-:W-:Y:S01]  /*7410*/  IMAD.U32 R5, R117, -0x40, RZ ;  /* 0xffffffc075057824 */ /* 0x000fe200078e00ff */
[C---:B---3--:R-:W-:Y:S05]  /*7420*/  HMMA.16816.F32 R24, R92.reuse, R84, R24 ;  /* 0x000000545c18723c */ /* 0x048fea0000001818 */
[C---:B------:R-:W-:Y:S01]  /*7430*/  LEA R4, P1, R5.reuse, R118, 0x2 ;  /* 0x0000007605047211 */ /* 0x040fe200078210ff */
[-C--:B------:R-:W-:Y:S05]  /*7440*/  HMMA.16816.F32 R28, R92, R86.reuse, R28 ;  /* 0x000000565c1c723c */ /* 0x080fea000000181c */
[----:B------:R-:W-:Y:S01]  /*7450*/  LEA.HI.X.SX32 R5, R5, R119, 0x2, P1 ;  /* 0x0000007705057211 */ /* 0x000fe200008f16ff */
[C---:B------:R-:W-:Y:S04]  /*7460*/  HMMA.16816.F32 R32, R16.reuse, R86, R32 ;  /* 0x000000561020723c */ /* 0x040fe80000001820 */
[----:B------:R1:W-:Y:S02]  /*7470*/  STL.64 [R1+0x70], R4 ;  /* 0x0000700401007387 */ /* 0x0003e40000100a00 */
        /* <DEDUP_REMOVED lines=14> */
[----:B-1----:R-:W-:Y:S11]  /*7560*/  @!P0 BRA `(.L_x_366) ;  /* 0x0000000400108947 */ /* 0x002ff60003800000 */
[----:B------:R-:W2:Y:S01]  /*7570*/  LDL.LU R119, [R1+0x58] ;  /* 0x0000580001777983 */ /* 0x000ea20000300800 */
[----:B------:R-:W1:Y:S01]  /*7580*/  LDC R5, c[0x0][0x420] ;  /* 0x00010800ff057b82 */ /* 0x000e620000000800 */
[----:B-----5:R-:W-:Y:S02]  /*7590*/  ISETP.GE.AND P6, PT, R208, UR19, PT ;  /* 0x00000013d0007c0c */ /* 0x020fe4000bfc6270 */
[----:B------:R-:W3:Y:S01]  /*75a0*/  LDL.LU R118, [R1+0x54] ;  /* 0x0000540001767983 */ /* 0x000ee20000300800 */
[----:B------:R-:W-:Y:S02]  /*75b0*/  ISETP.GE.AND P5, PT, R206, UR19, PT ;  /* 0x00000013ce007c0c */ /* 0x000fe4000bfa6270 */
[----:B------:R-:W-:Y:S01]  /*75c0*/  ISETP.GE.AND P4, PT, R205, UR19, PT ;  /* 0x00000013cd007c0c */ /* 0x000fe2000bf86270 */
[----:B------:R-:W4:Y:S01]  /*75d0*/  LDL R117, [R1+0x34] ;  /* 0x0000340001757983 */ /* 0x000f220000100800 */
[----:B------:R-:W3:Y:S01]  /*75e0*/  LDC R4, c[0x0][0x424] ;  /* 0x00010900ff047b82 */ /* 0x000ee20000000800 */
[----:B------:R-:W-:Y:S05]  /*75f0*/  ISETP.GE.AND P3, PT, R204, UR19, PT ;  /* 0x00000013cc007c0c */ /* 0x000fea000bf66270 */
[----:B----4-:R4:W-:Y:S01]  /*7600*/  @P6 STS.128 [R117+0x10000], RZ ;  /* 0x010000ff75006388 */ /* 0x0109e20000000c00 */
[C---:B-1----:R-:W-:Y:S02]  /*7610*/  IMAD.U32 R6, R5.reuse, -0x40, RZ ;  /* 0xffffffc005067824 */ /* 0x042fe400078e00ff */
[----:B--2---:R-:W-:Y:S02]  /*7620*/  IMAD.MOV.U32 R8, RZ, RZ, R119 ;  /* 0x000000ffff087224 */ /* 0x004fe400078e0077 */
[----:B---3--:R-:W-:Y:S01]  /*7630*/  IMAD.MOV.U32 R9, RZ, RZ, R118 ;  /* 0x000000ffff097224 */ /* 0x008fe200078e0076 */
[----:B------:R-:W-:Y:S02]  /*7640*/  SHF.R.S32.HI R7, RZ, 0x1f, R6 ;  /* 0x0000001fff077819 */ /* 0x000fe40000011406 */
[C---:B------:R-:W-:Y:S04]  /*7650*/  LEA R8, P1, R6.reuse, R8, 0x1 ;  /* 0x0000000806087211 */ /* 0x040fe800078208ff */
[----:B------:R-:W-:Y:S02]  /*7660*/  LEA.HI.X.SX32 R9, R6, R9, 0x1, P1 ;  /* 0x0000000906097211 */ /* 0x000fe400008f0eff */
[C---:B------:R-:W-:Y:S02]  /*7670*/  @!P6 LEA R10, P2, R5.reuse, R8, 0x6 ;  /* 0x00000008050ae211 */ /* 0x040fe400078430ff */
[C---:B------:R-:W-:Y:S01]  /*7680*/  LEA R6, P1, R5.reuse, R6, 0x5 ;  /* 0x0000000605067211 */ /* 0x040fe200078228ff */
[----:B------:R-:W-:Y:S01]  /*7690*/  @!PT LDS RZ, [RZ] ;  /* 0x00000000fffff984 */ /* 0x000fe20000000800 */
[----:B------:R-:W-:Y:S01]  /*76a0*/  @!PT LDS RZ, [RZ] ;  /* 0x00000000fffff984 */ /* 0x000fe20000000800 */
[----:B------:R-:W-:Y:S01]  /*76b0*/  @!PT LDS RZ, [RZ] ;  /* 0x00000000fffff984 */ /* 0x000fe20000000800 */
[----:B------:R4:W-:Y:S01]  /*76c0*/  @!P6 LDGSTS.E.BYPASS.LTC128B.128 [R117+0x10000], desc[UR6][R8.64] ;  /* 0x100000000875efae */ /* 0x0009e2000b901d46 */
[C-C-:B------:R-:W-:Y:S02]  /*76d0*/  @!P6 LEA.HI.X R11, R5.reuse, R9, R4.reuse, 0x6, P2 ;  /* 0x00000009050be211 */ /* 0x140fe400010f3404 */
[----:B------:R-:W-:Y:S01]  /*76e0*/  LEA.HI.X R7, R5, R7, R4, 0x5, P1 ;  /* 0x0000000705077211 */ /* 0x000fe200008f2c04 */
[----:B------:R4:W-:Y:S01]  /*76f0*/  @P5 STS.128 [R117+0x12000], RZ ;  /* 0x012000ff75005388 */ /* 0x0009e20000000c00 */
[CC--:B------:R-:W-:Y:S02]  /*7700*/  @!P5 LEA R12, P1, R6.reuse, R119.reuse, 0x1 ;  /* 0x00000077060cd211 */ /* 0x0c0fe400078208ff */
[CC--:B------:R-:W-:Y:S01]  /*7710*/  @!P4 LEA R4, P2, R6.reuse, R119.reuse, 0x1 ;  /* 0x000000770604c211 */ /* 0x0c0fe200078408ff */
[----:B------:R-:W-:Y:S01]  /*7720*/  @!PT LDS RZ, [RZ] ;  /* 0x00000000fffff984 */ /* 0x000fe20000000800 */
[----:B------:R-:W-:Y:S01]  /*7730*/  @!PT LDS RZ, [RZ] ;  /* 0x00000000fffff984 */ /* 0x000fe20000000800 */
[----:B------:R-:W-:Y:S01]  /*7740*/  @!PT LDS RZ, [RZ] ;  /* 0x00000000fffff984 */ /* 0x000fe20000000800 */
[----:B------:R4:W-:Y:S01]  /*7750*/  @!P5 LDGSTS.E.BYPASS.LTC128B.128 [R117+0x12000], desc[UR6][R8.64+0x80] ;  /* 0x120000800875dfae */ /* 0x0009e2000b901d46 */
[CCC-:B------:R-:W-:Y:S02]  /*7760*/  @!P5 LEA.HI.X R13, R6.reuse, R118.reuse, R7.reuse, 0x1, P1 ;  /* 0x00000076060dd211 */ /* 0x1c0fe400008f0c07 */
[CCC-:B------:R-:W-:Y:S01]  /*7770*/  @!P4 LEA.HI.X R5, R6.reuse, R118.reuse, R7.reuse, 0x1, P2 ;  /* 0x000000760605c211 */ /* 0x1c0fe200010f0c07 */
[----:B------:R4:W-:Y:S01]  /*7780*/  @P4 STS.128 [R117+0x14000], RZ ;  /* 0x014000ff75004388 */ /* 0x0009e20000000c00 */
[C---:B------:R-:W-:Y:S03]  /*7790*/  @!P3 LEA R14, P1, R6.reuse, R119, 0x1 ;  /* 0x00000077060eb211 */ /* 0x040fe600078208ff */
[----:B------:R-:W-:Y:S01]  /*77a0*/  @!PT LDS RZ, [RZ] ;  /* 0x00000000fffff984 */ /* 0x000fe20000000800 */
[----:B------:R-:W-:Y:S01]  /*77b0*/  @!PT LDS RZ, [RZ] ;  /* 0x00000000fffff984 */ /* 0x000fe20000000800 */
[----:B------:R-:W-:Y:S01]  /*77c0*/  @!PT LDS RZ, [RZ] ;  /* 0x00000000fffff984 */ /* 0x000fe20000000800 */
[----:B------:R4:W-:Y:S01]  /*77d0*/  @!P4 LDGSTS.E.BYPASS.LTC128B.128 [R117+0x14000], desc[UR6][R8.64+0x100] ;  /* 0x140001000875cfae */ /* 0x0009e2000b901d46 */
[----:B------:R-:W-:Y:S03]  /*77e0*/  @!P3 LEA.HI.X R15, R6, R118, R7, 0x1, P1 ;  /* 0x00000076060fb211 */ /* 0x000fe600008f0c07 */
        /* <DEDUP_REMOVED lines=25> */
[----:B------:R4:W-:Y:S04]  /*7980*/  STL [R1+0x58], R8 ;  /* 0x0000580801007387 */ /* 0x0009e80000100800 */
[----:B------:R-:W0:Y:S04]  /*7990*/  LDGDEPBAR ;  /* 0x00000000000079af */ /* 0x000e280000000000 */
[----:B------:R4:W-:Y:S02]  /*79a0*/  STL [R1+0x54], R9 ;  /* 0x0000540901007387 */ /* 0x0009e40000100800 */
.L_x_366:
[----:B------:R-:W-:Y:S01]  /*79b0*/  LEA R236, R251, UR4, 0x1 ;  /* 0x00000004fbec7c11 */ /* 0x000fe2000f8e08ff */
[----:B------:R-:W-:Y:S01]  /*79c0*/  LDSM.16.M88.4 R128, [R245] ;  /* 0x00000000f580783b */ /* 0x000fe20000000200 */
[----:B------:R-:W-:Y:S02]  /*79d0*/  ULOP3.LUT UR8, UR5, 0x1, URZ, 0xc0, !UPT ;  /* 0x0000000105087892 */ /* 0x000fe4000f8ec03f */
[----:B------:R-:W-:Y:S01]  /*79e0*/  UISETP.GT.AND UP2, UPT, UR5, UR16, UPT ;  /* 0x000000100500728c */ /* 0x000fe2000bf44270 */
[----:B------:R-:W4:Y:S01]  /*79f0*/  LDSM.16.MT88.4 R16, [R236+0x18000] ;  /* 0x01800000ec10783b */ /* 0x000f220000004200 */
[----:B------:R-:W-:Y:S02]  /*7a00*/  UISETP.NE.U32.AND UP0, UPT, UR8, 0x1, UPT ;  /* 0x000000010800788c */ /* 0x000fe4000bf05070 */
[----:B------:R-:W-:Y:S01]  /*7a10*/  @UP3 UIADD3 UR9, UP1, UR12, -0x100, URZ ;  /* 0xffffff000c093890 */ /* 0x000fe2000ff3e03f */
[----:B------:R-:W1:Y:S01]  /*7a20*/  LDSM.16.M88.4 R124, [R245+0x1000] ;  /* 0x00100000f57c783b */ /* 0x000e620000000200 */
[----:B------:R-:W-:Y:S02]  /*7a30*/  UIADD3 UR5, UR5, -0x1, URZ ;  /* 0xffffffff05057890 */ /* 0x000fe4000fffe03f */
[----:B------:R-:W-:Y:S01]  /*7a40*/  @UP3 UIADD3.X UR8, UR11, -0x1, URZ, UP1, !UPT ;  /* 0xffffffff0b083890 */ /* 0x000fe20008ffe43f */
[----:B------:R-:W2:Y:S04]  /*7a50*/  LDSM.16.MT88.4 R96, [R236+0x1a000] ;  /* 0x01a00000ec60783b */ /* 0x000ea80000004200 */
[----:B------:R-:W3:Y:S04]  /*7a60*/  LDSM.16.MT88.4 R112, [R236+0x1c000] ;  /* 0x01c00000ec70783b */ /* 0x000ee80000004200 */
[----:B------:R-:W3:Y:S04]  /*7a70*/  LDSM.16.MT88.4 R196, [R236+0x1e000] ;  /* 0x01e00000ecc4783b */ /* 0x000ee80000004200 */
[----:B------:R-:W-:Y:S04]  /*7a80*/  LDSM.16.M88.4 R200, [R240] ;  /* 0x00000000f0c8783b */ /* 0x000fe80000000200 */
[----:B-----5:R-:W3:Y:S04]  /*7a90*/  LDSM.16.MT88.4 R204, [R236+0x18800] ;  /* 0x01880000eccc783b */ /* 0x020ee80000004200 */
[----:B------:R-:W3:Y:S04]  /*7aa0*/  LDSM.16.M88.4 R208, [R240+0x1000] ;  /* 0x00100000f0d0783b */ /* 0x000ee80000000200 */
[----:B------:R-:W3:Y:S04]  /*7ab0*/  LDSM.16.MT88.4 R212, [R236+0x1a800] ;  /* 0x01a80000ecd4783b */ /* 0x000ee80000004200 */
[----:B------:R-:W3:Y:S01]  /*7ac0*/  LDSM.16.MT88.4 R216, [R236+0x1c800] ;  /* 0x01c80000ecd8783b */ /* 0x000ee20000004200 */
[-C--:B----4-:R-:W-:Y:S03]  /*7ad0*/  HMMA.16816.F32 R4, R128, R16.reuse, RZ ;  /* 0x000000108004723c */ /* 0x090fe600000018ff */
[----:B------:R-:W4:Y:S04]  /*7ae0*/  LDSM.16.MT88.4 R220, [R236+0x1e800] ;  /* 0x01e80000ecdc783b */ /* 0x000f280000004200 */
[----:B------:R-:W-:Y:S01]  /*7af0*/  LDSM.16.M88.4 R224, [R2] ;  /* 0x0000000002e0783b */ /* 0x000fe20000000200 */
[C---:B-1----:R-:W-:Y:S03]  /*7b00*/  HMMA.16816.F32 R8, R124.reuse, R16, RZ ;  /* 0x000000107c08723c */ /* 0x042fe600000018ff */
[----:B------:R-:W1:Y:S03]  /*7b10*/  LDSM.16.MT88.4 R228, [R236+0x19000] ;  /* 0x01900000ece4783b */ /* 0x000e660000004200 */
[-C--:B------:R-:W-:Y:S01]  /*7b20*/  HMMA.16816.F32 R12, R124, R18.reuse, RZ ;  /* 0x000000127c0c723c */ /* 0x080fe200000018ff */
[----:B------:R-:W1:Y:S05]  /*7b30*/  LDSM.16.M88.4 R232, [R2+0x1000] ;  /* 0x0010000002e8783b */ /* 0x000e6a0000000200 */
[C---:B------:R-:W-:Y:S06]  /*7b40*/  HMMA.16816.F32 R16, R128.reuse, R18, RZ ;  /* 0x000000128010723c */ /* 0x040fec00000018ff */
[-C--:B--2---:R-:W-:Y:S06]  /*7b50*/  HMMA.16816.F32 R84, R128, R96.reuse, RZ ;  /* 0x000000608054723c */ /* 0x084fec00000018ff */
[C---:B------:R-:W-:Y:S06]  /*7b60*/  HMMA.16816.F32 R88, R124.reuse, R96, RZ ;  /* 0x000000607c58723c */ /* 0x040fec00000018ff */
[-C--:B------:R-:W-:Y:S06]  /*7b70*/  HMMA.16816.F32 R92, R124, R98.reuse, RZ ;  /* 0x000000627c5c723c */ /* 0x080fec00000018ff */
[C---:B------:R-:W-:Y:S06]  /*7b80*/  HMMA.16816.F32 R96, R128.reuse, R98, RZ ;  /* 0x000000628060723c */ /* 0x040fec00000018ff */
[-C--:B---3--:R-:W-:Y:S06]  /*7b90*/  HMMA.16816.F32 R100, R128, R112.reuse, RZ ;  /* 0x000000708064723c */ /* 0x088fec00000018ff */
[C---:B------:R-:W-:Y:S06]  /*7ba0*/  HMMA.16816.F32 R104, R124.reuse, R112, RZ ;  /* 0x000000707c68723c */ /* 0x040fec00000018ff */
[-C--:B------:R-:W-:Y:S06]  /*7bb0*/  HMMA.16816.F32 R108, R124, R114.reuse, RZ ;  /* 0x000000727c6c723c */ /* 0x080fec00000018ff */
[C---:B------:R-:W-:Y:S06]  /*7bc0*/  HMMA.16816.F32 R112, R128.reuse, R114, RZ ;  /* 0x000000728070723c */ /* 0x040fec00000018ff */
[-C--:B------:R-:W-:Y:S06]  /*7bd0*/  HMMA.16816.F32 R116, R128, R196.reuse, RZ ;  /* 0x000000c48074723c */ /* 0x080fec00000018ff */
[C---:B------:R-:W-:Y:S06]  /*7be0*/  HMMA.16816.F32 R120, R124.reuse, R196, RZ ;  /* 0x000000c47c78723c */ /* 0x040fec00000018ff */
[-C--:B------:R-:W-:Y:S06]  /*7bf0*/  HMMA.16816.F32 R124, R124, R198.reuse, RZ ;  /* 0x000000c67c7c723c */ /* 0x080fec00000018ff */
[----:B------:R-:W-:Y:S01]  /*7c00*/  HMMA.16816.F32 R128, R128, R198, RZ ;  /* 0x000000c68080723c */ /* 0x000fe200000018ff */
        /* <DEDUP_REMOVED lines=15> */
[----:B------:R-:W-:Y:S05]  /*7d00*/  LDSM.16.M88.4 R216, [R3+0x1000] ;  /* 0x0010000003d8783b */ /* 0x000fea0000000200 */
[-C--:B----4-:R-:W-:Y:S06]  /*7d10*/  HMMA.16816.F32 R116, R200, R220.reuse, R116 ;  /* 0x000000dcc874723c */ /* 0x090fec0000001874 */
[C---:B------:R-:W-:Y:S06]  /*7d20*/  HMMA.16816.F32 R120, R208.reuse, R220, R120 ;  /* 0x000000dcd078723c */ /* 0x040fec0000001878 */
[-C--:B------:R-:W-:Y:S01]  /*7d30*/  HMMA.16816.F32 R124, R208, R222.reuse, R124 ;  /* 0x000000ded07c723c */ /* 0x080fe2000000187c */
[----:B------:R-:W4:Y:S05]  /*7d40*/  LDSM.16.MT88.4 R208, [R236+0x1f000] ;  /* 0x01f00000ecd0783b */ /* 0x000f2a0000004200 */
[----:B------:R-:W-:Y:S01]  /*7d50*/  HMMA.16816.F32 R128, R200, R222, R128 ;  /* 0x000000dec880723c */ /* 0x000fe20000001880 */
[----:B------:R-:W4:Y:S04]  /*7d60*/  LDSM.16.M88.4 R200, [R3] ;  /* 0x0000000003c8783b */ /* 0x000f280000000200 */
[----:B------:R-:W4:Y:S01]  /*7d70*/  LDSM.16.MT88.4 R220, [R236+0x1b800] ;  /* 0x01b80000ecdc783b */ /* 0x000f220000004200 */
[-C--:B-1----:R-:W-:Y:S06]  /*7d80*/  HMMA.16816.F32 R4, R224, R228.reuse, R4 ;  /* 0x000000e4e004723c */ /* 0x082fec0000001804 */
[C---:B------:R-:W-:Y:S06]  /*7d90*/  HMMA.16816.F32 R8, R232.reuse, R228, R8 ;  /* 0x000000e4e808723c */ /* 0x040fec0000001808 */
[-C--:B------:R-:W-:Y:S06]  /*7da0*/  HMMA.16816.F32 R12, R232, R230.reuse, R12 ;  /* 0x000000e6e80c723c */ /* 0x080fec000000180c */
[C---:B------:R-:W-:Y:S01]  /*7db0*/  HMMA.16816.F32 R16, R224.reuse, R230, R16 ;  /* 0x000000e6e010723c */ /* 0x040fe20000001810 */
[----:B------:R-:W1:Y:S04]  /*7dc0*/  LDSM.16.MT88.4 R228, [R236+0x1d800] ;  /* 0x01d80000ece4783b */ /* 0x000e680000004200 */
[----:B------:R-:W1:Y:S01]  /*7dd0*/  LDSM.16.MT88.4 R236, [R236+0x1f800] ;  /* 0x01f80000ecec783b */ /* 0x000e620000004200 */
[-C--:B--2---:R-:W-:Y:S06]  /*7de0*/  HMMA.16816.F32 R84, R224, R196.reuse, R84 ;  /* 0x000000c4e054723c */ /* 0x084fec0000001854 */
[C---:B------:R-:W-:Y:S01]  /*7df0*/  HMMA.16816.F32 R88, R232.reuse, R196, R88 ;  /* 0x000000c4e858723c */ /* 0x040fe20000001858 */
[----:B------:R-:W2:Y:S04]  /*7e00*/  LDL R196, [R1+0x30] ;  /* 0x0000300001c47983 */ /* 0x000ea80000100800 */
[----:B------:R-:W2:Y:S01]  /*7e10*/  LDL R197, [R1+0x64] ;  /* 0x0000640001c57983 */ /* 0x000ea20000100800 */
[-C--:B------:R-:W-:Y:S06]  /*7e20*/  HMMA.16816.F32 R92, R232, R198.reuse, R92 ;  /* 0x000000c6e85c723c */ /* 0x080fec000000185c */
[C---:B------:R-:W-:Y:S01]  /*7e30*/  HMMA.16816.F32 R96, R224.reuse, R198, R96 ;  /* 0x000000c6e060723c */ /* 0x040fe20000001860 */
[----:B------:R-:W2:Y:S01]  /*7e40*/  LDL R199, [R1+0x2c] ;  /* 0x00002c0001c77983 */ /* 0x000ea20000100800 */
[----:B------:R-:W1:Y:S04]  /*7e50*/  LDC R198, c[0x0][0x270] ;  /* 0x00009c00ffc67b82 */ /* 0x000e680000000800 */
[-C--:B---3--:R-:W-:Y:S06]  /*7e60*/  HMMA.16816.F32 R100, R224, R204.reuse, R100 ;  /* 0x000000cce064723c */ /* 0x088fec0000001864 */
[C---:B------:R-:W-:Y:S01]  /*7e70*/  HMMA.16816.F32 R104, R232.reuse, R204, R104 ;  /* 0x000000cce868723c */ /* 0x040fe20000001868 */
[----:B------:R-:W3:Y:S05]  /*7e80*/  LDL R205, [R1+0x60] ;  /* 0x0000600001cd7983 */ /* 0x000eea0000100800 */
[-C--:B------:R-:W-:Y:S06]  /*7e90*/  HMMA.16816.F32 R108, R232, R206.reuse, R108 ;  /* 0x000000cee86c723c */ /* 0x080fec000000186c */
[C---:B------:R-:W-:Y:S06]  /*7ea0*/  HMMA.16816.F32 R112, R224.reuse, R206, R112 ;  /* 0x000000cee070723c */ /* 0x040fec0000001870 */
[-C--:B----4-:R-:W-:Y:S06]  /*7eb0*/  HMMA.16816.F32 R116, R224, R208.reuse, R116 ;  /* 0x000000d0e074723c */ /* 0x090fec0000001874 */
[C---:B------:R-:W-:Y:S06]  /*7ec0*/  HMMA.16816.F32 R120, R232.reuse, R208, R120 ;  /* 0x000000d0e878723c */ /* 0x040fec0000001878 */
[-C--:B------:R-:W-:Y:S01]  /*7ed0*/  HMMA.16816.F32 R124, R232, R210.reuse, R124 ;  /* 0x000000d2e87c723c */ /* 0x080fe2000000187c */
[----:B------:R-:W4:Y:S05]  /*7ee0*/  LDL.64 R234, [R1+0x70] ;  /* 0x0000700001ea7983 */ /* 0x000f2a0000100a00 */
[----:B------:R-:W-:Y:S05]  /*7ef0*/  HMMA.16816.F32 R128, R224, R210, R128 ;  /* 0x000000d2e080723c */ /* 0x000fea0000001880 */
[----:B-1----:R-:W-:Y:S01]  /*7f00*/  IMAD R233, R198, UR21, RZ ;  /* 0x00000015c6e97c24 */ /* 0x002fe2000f8e02ff */
        /* <DEDUP_REMOVED lines=16> */
[C---:B------:R-:W-:Y:S04]  /*8010*/  IMAD R200, R233.reuse, 0x18, RZ ;  /* 0x00000018e9c87824 */ /* 0x040fe800078e02ff */
[----:B------:R-:W-:Y:S01]  /*8020*/  IMAD.SHL.U32 R201, R233, 0x20, RZ ;  /* 0x00000020e9c97824 */ /* 0x000fe200078e00ff */
[----:B--2---:R-:W-:Y:S01]  /*8030*/  @P0 IADD3 R198, P1, R199, UR12, RZ ;  /* 0x0000000cc7c60c10 */ /* 0x004fe2000ff3e0ff */
[----:B------:R-:W-:Y:S03]  /*8040*/  @UP3 UMOV UR12, UR9 ;  /* 0x00000009000c3c82 */ /* 0x000fe60008000000 */
[----:B------:R-:W-:Y:S01]  /*8050*/  @P0 IADD3.X R199, R196, UR11, RZ, P1, !PT ;  /* 0x0000000bc4c70c10 */ /* 0x000fe20008ffe4ff */
[C---:B------:R-:W-:Y:S01]  /*8060*/  IMAD.SHL.U32 R196, R233.reuse, 0x8, RZ ;  /* 0x00000008e9c47824 */ /* 0x040fe200078e00ff */
[----:B------:R-:W-:Y:S03]  /*8070*/  @UP3 UMOV UR11, UR8 ;  /* 0x00000008000b3c82 */ /* 0x000fe60008000000 */
[----:B------:R-:W2:Y:S04]  /*8080*/  @P0 LDG.E R197, desc[UR6][R198.64+-0xe0] ;  /* 0xffff2006c6c50981 */ /* 0x000ea8000c1e1900 */
[----:B---3--:R1:W3:Y:S02]  /*8090*/  @P0 LDG.E R205, desc[UR6][R198.64+-0x100] ;  /* 0xffff0006c6cd0981 */ /* 0x0082e4000c1e1900 */
[C---:B-1----:R-:W-:Y:S02]  /*80a0*/  IMAD R198, R233.reuse, 0x28, RZ ;  /* 0x00000028e9c67824 */ /* 0x042fe400078e02ff */
[C---:B------:R-:W-:Y:S01]  /*80b0*/  IMAD R199, R233.reuse, 0x30, RZ ;  /* 0x00000030e9c77824 */ /* 0x040fe200078e02ff */
[----:B----4-:R1:W-:Y:S02]  /*80c0*/  REDG.E.ADD.F32.FTZ.RN.STRONG.GPU desc[UR6][R234.64], R4 ;  /* 0x00000004ea0079a6 */ /* 0x0103e4000c10f386 */
[C---:B-1----:R-:W-:Y:S02]  /*80d0*/  IMAD R4, R233.reuse, 0x38, RZ ;  /* 0x00000038e9047824 */ /* 0x042fe400078e02ff */
[----:B--2---:R1:W-:Y:S04]  /*80e0*/  @P0 STL [R1+0x64], R197 ;  /* 0x000064c501000387 */ /* 0x0043e80000100800 */
[----:B---3--:R2:W-:Y:S01]  /*80f0*/  @P0 STL [R1+0x60], R205 ;  /* 0x000060cd01000387 */ /* 0x0085e20000100800 */
[CC--:B------:R-:W-:Y:S01]  /*8100*/  LEA R204, P0, R196.reuse, R234.reuse, 0x2 ;  /* 0x000000eac4cc7211 */ /* 0x0c0fe200078010ff */
[----:B-1----:R-:W-:Y:S03]  /*8110*/  IMAD.SHL.U32 R197, R233, 0x10, RZ ;  /* 0x00000010e9c57824 */ /* 0x002fe600078e00ff */
[-C--:B--2---:R-:W-:Y:S02]  /*8120*/  LEA.HI.X.SX32 R205, R196, R235.reuse, 0x2, P0 ;  /* 0x000000ebc4cd7211 */ /* 0x084fe400000f16ff */
[CC--:B------:R-:W-:Y:S02]  /*8130*/  LEA R206, P1, R197.reuse, R234.reuse, 0x2 ;  /* 0x000000eac5ce7211 */ /* 0x0c0fe400078210ff */
[CC--:B------:R-:W-:Y:S01]  /*8140*/  LEA R202, P0, R200.reuse, R234.reuse, 0x2 ;  /* 0x000000eac8ca7211 */ /* 0x0c0fe200078010ff */
[----:B------:R1:W-:Y:S01]  /*8150*/  REDG.E.ADD.F32.FTZ.RN.STRONG.GPU desc[UR6][R204.64], R5 ;  /* 0x00000005cc0079a6 */ /* 0x0003e2000c10f386 */
[-C--:B------:R-:W-:Y:S02]  /*8160*/  LEA.HI.X.SX32 R207, R197, R235.reuse, 0x2, P1 ;  /* 0x000000ebc5cf7211 */ /* 0x080fe400008f16ff */
[-C--:B------:R-:W-:Y:S02]  /*8170*/  LEA.HI.X.SX32 R203, R200, R235.reuse, 0x2, P0 ;  /* 0x000000ebc8cb7211 */ /* 0x080fe400000f16ff */
[CC--:B------:R-:W-:Y:S01]  /*8180*/  LEA R208, P1, R201.reuse, R234.reuse, 0x2 ;  /* 0x000000eac9d07211 */ /* 0x0c0fe200078210ff */
[----:B------:R-:W-:Y:S01]  /*8190*/  REDG.E.ADD.F32.FTZ.RN.STRONG.GPU desc[UR6][R206.64], R6 ;  /* 0x00000006ce0079a6 */ /* 0x000fe2000c10f386 */
[CC--:B------:R-:W-:Y:S02]  /*81a0*/  LEA R200, P0, R198.reuse, R234.reuse, 0x2 ;  /* 0x000000eac6c87211 */ /* 0x0c0fe400078010ff */
[-C--:B------:R-:W-:Y:S01]  /*81b0*/  LEA.HI.X.SX32 R209, R201, R235.reuse, 0x2, P1 ;  /* 0x000000ebc9d17211 */ /* 0x080fe200008f16ff */
[----:B------:R2:W-:Y:S01]  /*81c0*/  REDG.E.ADD.F32.FTZ.RN.STRONG.GPU desc[UR6][R202.64], R7 ;  /* 0x00000007ca0079a6 */ /* 0x0005e2000c10f386 */
[-C--:B------:R-:W-:Y:S02]  /*81d0*/  LEA.HI.X.SX32 R201, R198, R235.reuse, 0x2, P0 ;  /* 0x000000ebc6c97211 */ /* 0x080fe400000f16ff */
[CC--:B------:R-:W-:Y:S01]  /*81e0*/  LEA R210, P1, R199.reuse, R234.reuse, 0x2 ;  /* 0x000000eac7d27211 */ /* 0x0c0fe200078210ff */
[----:B------:R-:W-:Y:S01]  /*81f0*/  REDG.E.ADD.F32.FTZ.RN.STRONG.GPU desc[UR6][R208.64], R8 ;  /* 0x00000008d00079a6 */ /* 0x000fe2000c10f386 */
[CC--:B------:R-:W-:Y:S02]  /*8200*/  LEA R198, P0, R4.reuse, R234.reuse, 0x2 ;  /* 0x000000ea04c67211 */ /* 0x0c0fe400078010ff */
[-C--:B------:R-:W-:Y:S01]  /*8210*/  LEA.HI.X.SX32 R211, R199, R235.reuse, 0x2, P1 ;  /* 0x000000ebc7d37211 */ /* 0x080fe200008f16ff */
[----:B------:R3:W-:Y:S01]  /*8220*/  REDG.E.ADD.F32.FTZ.RN.STRONG.GPU desc[UR6][R200.64], R9 ;  /* 0x00000009c80079a6 */ /* 0x0007e2000c10f386 */
[-C--:B------:R-:W-:Y:S03]  /*8230*/  LEA.HI.X.SX32 R199, R4, R235.reuse, 0x2, P0 ;  /* 0x000000eb04c77211 */ /* 0x080fe600000f16ff */
[----:B------:R-:W-:Y:S04]  /*8240*/  REDG.E.ADD.F32.FTZ.RN.STRONG.GPU desc[UR6][R210.64], R10 ;  /* 0x0000000ad20079a6 */ /* 0x000fe8000c10f386 */
[----:B------:R-:W-:Y:S01]  /*8250*/  REDG.E.ADD.F32.FTZ.RN.STRONG.GPU desc[UR6][R198.64], R11 ;  /* 0x0000000bc60079a6 */ /* 0x000fe2000c10f386 */
[----:B-1----:R-:W-:Y:S03]  /*8260*/  VIADD R5, R197, 0x20 ;  /* 0x00000020c5057836 */ /* 0x002fe60000000000 */
[----:B------:R-:W-:Y:S04]  /*8270*/  REDG.E.ADD.F32.FTZ.RN.STRONG.GPU desc[UR6][R234.64+0x80], R16 ;  /* 0x00008010ea0079a6 */ /* 0x000fe8000c10f386 */
[----:B------:R1:W-:Y:S01]  /*8280*/  REDG.E.ADD.F32.FTZ.RN.STRONG.GPU desc[UR6][R204.64+0x80], R17 ;  /* 0x00008011cc0079a6 */ /* 0x0003e2000c10f386 */
[CC--:B--2---:R-:W-:Y:S01]  /*8290*/  LEA R202, P0, R5.reuse, R234.reuse, 0x2 ;  /* 0x000000ea05ca7211 */ /* 0x0c4fe200078010ff */
[C---:B------:R-:W-:Y:S03]  /*82a0*/  IMAD.IADD R7, R196.reuse, 0x1, R5 ;  /* 0x00000001c4077824 */ /* 0x040fe600078e0205 */
[-C--:B------:R-:W-:Y:S01]  /*82b0*/  LEA.HI.X.SX32 R203, R5, R235.reuse, 0x2, P0 ;  /* 0x000000eb05cb7211 */ /* 0x080fe200000f16ff */
[C---:B------:R-:W-:Y:S01]  /*82c0*/  IMAD.IADD R5, R196.reuse, 0x1, R7 ;  /* 0x00000001c4057824 */ /* 0x040fe200078e0207 */
[CC--:B------:R-:W-:Y:S03]  /*82d0*/  LEA R206, P0, R7.reuse, R234.reuse, 0x2 ;  /* 0x000000ea07ce7211 */ /* 0x0c0fe600078010ff */
[----:B------:R2:W-:Y:S01]  /*82e0*/  REDG.E.ADD.F32.FTZ.RN.STRONG.GPU desc[UR6][R202.64], R18 ;  /* 0x00000012ca0079a6 */ /* 0x0005e2000c10f386 */
[-C--:B------:R-:W-:Y:S01]  /*82f0*/  LEA.HI.X.SX32 R207, R7, R235.reuse, 0x2, P0 ;  /* 0x000000eb07cf7211 */ /* 0x080fe200000f16ff */
[C---:B------:R-:W-:Y:S01]  /*8300*/  IMAD.IADD R7, R196.reuse, 0x1, R5 ;  /* 0x00000001c4077824 */ /* 0x040fe200078e0205 */
[-C--:B---3--:R-:W-:Y:S03]  /*8310*/  LEA R200, P1, R5, R234.reuse, 0x2 ;  /* 0x000000ea05c87211 */ /* 0x088fe600078210ff */
[----:B------:R3:W-:Y:S01]  /*8320*/  REDG.E.ADD.F32.FTZ.RN.STRONG.GPU desc[UR6][R206.64], R19 ;  /* 0x00000013ce0079a6 */ /* 0x0007e2000c10f386 */
[-C--:B------:R-:W-:Y:S01]  /*8330*/  LEA R6, P0, R7, R234.reuse, 0x2 ;  /* 0x000000ea07067211 */ /* 0x080fe200078010ff */
[C---:B------:R-:W-:Y:S01]  /*8340*/  IMAD.IADD R9, R196.reuse, 0x1, R7 ;  /* 0x00000001c4097824 */ /* 0x040fe200078e0207 */
[-C--:B------:R-:W-:Y:S01]  /*8350*/  LEA.HI.X.SX32 R201, R5, R235.reuse, 0x2, P1 ;  /* 0x000000eb05c97211 */ /* 0x080fe200008f16ff */
[----:B------:R-:W-:Y:S01]  /*8360*/  VIADD R5, R197, 0x40 ;  /* 0x00000040c5057836 */ /* 0x000fe20000000000 */
[-C--:B------:R-:W-:Y:S01]  /*8370*/  LEA.HI.X.SX32 R7, R7, R235.reuse, 0x2, P0 ;  /* 0x000000eb07077211 */ /* 0x080fe200000f16ff */
[C---:B------:R-:W-:Y:S01]  /*8380*/  IMAD.IADD R4, R196.reuse, 0x1, R9 ;  /* 0x00000001c4047824 */ /* 0x040fe200078e0209 */
[CC--:B------:R-:W-:Y:S01]  /*8390*/  LEA R8, P0, R9.reuse, R234.reuse, 0x2 ;  /* 0x000000ea09087211 */ /* 0x0c0fe200078010ff */
[----:B------:R4:W-:Y:S01]  /*83a0*/  REDG.E.ADD.F32.FTZ.RN.STRONG.GPU desc[UR6][R200.64], R12 ;  /* 0x0000000cc80079a6 */ /* 0x0009e2000c10f386 */
[----:B-1----:R-:W-:Y:S02]  /*83b0*/  IMAD.IADD R17, R196, 0x1, R5 ;  /* 0x00000001c4117824 */ /* 0x002fe400078e0205 */
[-C--:B------:R-:W-:Y:S01]  /*83c0*/  LEA.HI.X.SX32 R9, R9, R235.reuse, 0x2, P0 ;  /* 0x000000eb09097211 */ /* 0x080fe200000f16ff */
[----:B------:R1:W-:Y:S01]  /*83d0*/  REDG.E.ADD.F32.FTZ.RN.STRONG.GPU desc[UR6][R6.64], R13 ;  /* 0x0000000d060079a6 */ /* 0x0003e2000c10f386 */
[CC--:B------:R-:W-:Y:S03]  /*83e0*/  LEA R10, P0, R4.reuse, R234.reuse, 0x2 ;  /* 0x000000ea040a7211 */ /* 0x0c0fe600078010ff */
[----:B------:R1:W-:Y:S01]  /*83f0*/  REDG.E.ADD.F32.FTZ.RN.STRONG.GPU desc[UR6][R8.64], R14 ;  /* 0x0000000e080079a6 */ /* 0x0003e2000c10f386 */
[-C--:B------:R-:W-:Y:S02]  /*8400*/  LEA.HI.X.SX32 R11, R4, R235.reuse, 0x2, P0 ;  /* 0x000000eb040b7211 */ /* 0x080fe400000f16ff */
[CC--:B--2---:R-:W-:Y:S03]  /*8410*/  LEA R18, P0, R5.reuse, R234.reuse, 0x2 ;  /* 0x000000ea05127211 */ /* 0x0c4fe600078010ff */
[----:B------:R2:W-:Y:S04]  /*8420*/  REDG.E.ADD.F32.FTZ.RN.STRONG.GPU desc[UR6][R10.64], R15 ;  /* 0x0000000f0a0079a6 */ /* 0x0005e8000c10f386 */
[----:B------:R-:W-:Y:S01]  /*8430*/  REDG.E.ADD.F32.FTZ.RN.STRONG.GPU desc[UR6][R234.64+0x100], R84 ;  /* 0x00010054ea0079a6 */ /* 0x000fe2000c10f386 */
[-C--:B---3--:R-:W-:Y:S01]  /*8440*/  LEA.HI.X.SX32 R19, R5, R235.reuse, 0x2, P0 ;  /* 0x000000eb05137211 */ /* 0x088fe200000f16ff */
[C---:B------:R-:W-:Y:S01]  /*8450*/  IMAD.IADD R5, R196.reuse, 0x1, R17 ;  /* 0x00000001c4057824 */ /* 0x040fe200078e0211 */
[CC--:B------:R-:W-:Y:S01]  /*8460*/  LEA R16, P0, R17.reuse, R234.reuse, 0x2 ;  /* 0x000000ea11107211 */ /* 0x0c0fe200078010ff */
[----:B------:R-:W-:Y:S03]  /*8470*/  REDG.E.ADD.F32.FTZ.RN.STRONG.GPU desc[UR6][R204.64+0x100], R85 ;  /* 0x00010055cc0079a6 */ /* 0x000fe6000c10f386 */
[-C--:B------:R-:W-:Y:S01]  /*8480*/  LEA.HI.X.SX32 R17, R17, R235.reuse, 0x2, P0 ;  /* 0x000000eb11117211 */ /* 0x080fe200000f16ff */
[----:B------:R-:W-:Y:S01]  /*8490*/  REDG.E.ADD.F32.FTZ.RN.STRONG.GPU desc[UR6][R18.64], R86 ;  /* 0x00000056120079a6 */ /* 0x000fe2000c10f386 */
[CC--:B----4-:R-:W-:Y:S03]  /*84a0*/  LEA R12, P1, R5.reuse, R234.reuse, 0x2 ;  /* 0x000000ea050c7211 */ /* 0x0d0fe600078210ff */
[----:B------:R3:W-:Y:S01]  /*84b0*/  REDG.E.ADD.F32.FTZ.RN.STRONG.GPU desc[UR6][R16.64], R87 ;  /* 0x00000057100079a6 */ /* 0x0007e2000c10f386 */
[C---:B-1----:R-:W-:Y:S01]  /*84c0*/  IMAD.IADD R7, R196.reuse, 0x1, R5 ;  /* 0x00000001c4077824 */ /* 0x042fe200078e0205 */
[-C--:B------:R-:W-:Y:S01]  /*84d0*/  LEA.HI.X.SX32 R13, R5, R235.reuse, 0x2, P1 ;  /* 0x000000eb050d7211 */ /* 0x080fe200008f16ff */
[----:B------:R-:W-:Y:S01]  /*84e0*/  VIADD R5, R197, 0x60 ;  /* 0x00000060c5057836 */ /* 0x000fe20000000000 */
[----:B------:R-:W-:Y:S01]  /*84f0*/  LDSM.16.MT88.4 R84, [R243+0x4000] ;  /* 0x00400000f354783b */ /* 0x000fe20000004200 */
[C---:B------:R-:W-:Y:S01]  /*8500*/  IMAD.IADD R9, R196.reuse, 0x1, R7 ;  /* 0x00000001c4097824 */ /* 0x040fe200078e0207 */
[CC--:B------:R-:W-:Y:S02]  /*8510*/  LEA R6, P0, R7.reuse, R234.reuse, 0x2 ;  /* 0x000000ea07067211 */ /* 0x0c0fe400078010ff */
[----:B------:R1:W-:Y:S01]  /*8520*/  REDG.E.ADD.F32.FTZ.RN.STRONG.GPU desc[UR6][R12.64], R88 ;  /* 0x000000580c0079a6 */ /* 0x0003e2000c10f386 */
[C---:B------:R-:W-:Y:S01]  /*8530*/  IMAD.IADD R4, R196.reuse, 0x1, R9 ;  /* 0x00000001c4047824 */ /* 0x040fe200078e0209 */
[-C--:B------:R-:W-:Y:S01]  /*8540*/  LEA.HI.X.SX32 R7, R7, R235.reuse, 0x2, P0 ;  /* 0x000000eb07077211 */ /* 0x080fe200000f16ff */
[----:B--2---:R-:W-:Y:S01]  /*8550*/  IMAD.IADD R15, R196, 0x1, R5 ;  /* 0x00000001c40f7824 */ /* 0x004fe200078e0205 */
[CC--:B------:R-:W-:Y:S03]  /*8560*/  LEA R8, P0, R9.reuse, R234.reuse, 0x2 ;  /* 0x000000ea09087211 */ /* 0x0c0fe600078010ff */
[----:B------:R2:W-:Y:S01]  /*8570*/  REDG.E.ADD.F32.FTZ.RN.STRONG.GPU desc[UR6][R6.64], R89 ;  /* 0x00000059060079a6 */ /* 0x0005e2000c10f386 */
[-C--:B------:R-:W-:Y:S02]  /*8580*/  LEA.HI.X.SX32 R9, R9, R235.reuse, 0x2, P0 ;  /* 0x000000eb09097211 */ /* 0x080fe400000f16ff */
[CC--:B------:R-:W-:Y:S03]  /*8590*/  LEA R10, P0, R4.reuse, R234.reuse, 0x2 ;  /* 0x000000ea040a7211 */ /* 0x0c0fe600078010ff */
[----:B------:R4:W-:Y:S01]  /*85a0*/  REDG.E.ADD.F32.FTZ.RN.STRONG.GPU desc[UR6][R8.64], R90 ;  /* 0x0000005a080079a6 */ /* 0x0009e2000c10f386 */
[-C--:B------:R-:W-:Y:S05]  /*85b0*/  LEA.HI.X.SX32 R11, R4, R235.reuse, 0x2, P0 ;  /* 0x000000eb040b7211 */ /* 0x080fea00000f16ff */
[----:B------:R4:W-:Y:S01]  /*85c0*/  REDG.E.ADD.F32.FTZ.RN.STRONG.GPU desc[UR6][R10.64], R91 ;  /* 0x0000005b0a0079a6 */ /* 0x0009e2000c10f386 */
[CC--:B---3--:R-:W-:Y:S03]  /*85d0*/  LEA R16, P0, R5.reuse, R234.reuse, 0x2 ;  /* 0x000000ea05107211 */ /* 0x0c8fe600078010ff */
[----:B------:R-:W-:Y:S01]  /*85e0*/  REDG.E.ADD.F32.FTZ.RN.STRONG.GPU desc[UR6][R234.64+0x180], R96 ;  /* 0x00018060ea0079a6 */ /* 0x000fe2000c10f386 */
[-C--:B------:R-:W-:Y:S01]  /*85f0*/  LEA.HI.X.SX32 R17, R5, R235.reuse, 0x2, P0 ;  /* 0x000000eb05117211 */ /* 0x080fe200000f16ff */
[C---:B------:R-:W-:Y:S01]  /*8600*/  IMAD.IADD R5, R196.reuse, 0x1, R15 ;  /* 0x00000001c4057824 */ /* 0x040fe200078e020f */
[-C--:B-1----:R-:W-:Y:S01]  /*8610*/  LEA R12, P0, R15, R234.reuse, 0x2 ;  /* 0x000000ea0f0c7211 */ /* 0x082fe200078010ff */
[----:B------:R-:W-:Y:S03]  /*8620*/  REDG.E.ADD.F32.FTZ.RN.STRONG.GPU desc[UR6][R204.64+0x180], R97 ;  /* 0x00018061cc0079a6 */ /* 0x000fe6000c10f386 */
[-C--:B------:R-:W-:Y:S02]  /*8630*/  LEA R14, P1, R5, R234.reuse, 0x2 ;  /* 0x000000ea050e7211 */ /* 0x080fe400078210ff */
[-C--:B------:R-:W-:Y:S01]  /*8640*/  LEA.HI.X.SX32 R13, R15, R235.reuse, 0x2, P0 ;  /* 0x000000eb0f0d7211 */ /* 0x080fe200000f16ff */
[----:B------:R1:W-:Y:S01]  /*8650*/  REDG.E.ADD.F32.FTZ.RN.STRONG.GPU desc[UR6][R16.64], R98 ;  /* 0x00000062100079a6 */ /* 0x0003e2000c10f386 */
[C---:B--2---:R-:W-:Y:S01]  /*8660*/  IMAD.IADD R7, R196.reuse, 0x1, R5 ;  /* 0x00000001c4077824 */ /* 0x044fe200078e0205 */
[-C--:B------:R-:W-:Y:S01]  /*8670*/  LEA.HI.X.SX32 R15, R5, R235.reuse, 0x2, P1 ;  /* 0x000000eb050f7211 */ /* 0x080fe200008f16ff */
[----:B------:R-:W-:Y:S01]  /*8680*/  VIADD R5, R197, 0x80 ;  /* 0x00000080c5057836 */ /* 0x000fe20000000000 */
[----:B------:R2:W-:Y:S02]  /*8690*/  REDG.E.ADD.F32.FTZ.RN.STRONG.GPU desc[UR6][R12.64], R99 ;  /* 0x000000630c0079a6 */ /* 0x0005e4000c10f386 */
[CC--:B------:R-:W-:Y:S01]  /*86a0*/  LEA R6, P0, R7.reuse, R234.reuse, 0x2 ;  /* 0x000000ea07067211 */ /* 0x0c0fe200078010ff */
[C---:B----4-:R-:W-:Y:S01]  /*86b0*/  IMAD.IADD R9, R196.reuse, 0x1, R7 ;  /* 0x00000001c4097824 */ /* 0x050fe200078e0207 */
[----:B------:R3:W-:Y:S02]  /*86c0*/  REDG.E.ADD.F32.FTZ.RN.STRONG.GPU desc[UR6][R14.64], R92 ;  /* 0x0000005c0e0079a6 */ /* 0x0007e4000c10f386 */
[-C--:B------:R-:W-:Y:S01]  /*86d0*/  LEA.HI.X.SX32 R7, R7, R235.reuse, 0x2, P0 ;  /* 0x000000eb07077211 */ /* 0x080fe200000f16ff */
[----:B------:R-:W-:Y:S01]  /*86e0*/  IMAD.IADD R4, R196, 0x1, R9 ;  /* 0x00000001c4047824 */ /* 0x000fe200078e0209 */
[CC--:B------:R-:W-:Y:S01]  /*86f0*/  LEA R8, P0, R9.reuse, R234.reuse, 0x2 ;  /* 0x000000ea09087211 */ /* 0x0c0fe200078010ff */
[----:B------:R-:W-:Y:S03]  /*8700*/  LDSM.16.MT88.4 R88, [R243+0x6000] ;  /* 0x00600000f358783b */ /* 0x000fe60000004200 */
[-C--:B------:R-:W-:Y:S01]  /*8710*/  LEA.HI.X.SX32 R9, R9, R235.reuse, 0x2, P0 ;  /* 0x000000eb09097211 */ /* 0x080fe200000f16ff */
[----:B------:R4:W-:Y:S01]  /*8720*/  REDG.E.ADD.F32.FTZ.RN.STRONG.GPU desc[UR6][R6.64], R93 ;  /* 0x0000005d060079a6 */ /* 0x0009e2000c10f386 */
[CC--:B------:R-:W-:Y:S03]  /*8730*/  LEA R10, P0, R4.reuse, R234.reuse, 0x2 ;  /* 0x000000ea040a7211 */ /* 0x0c0fe600078010ff */
[----:B------:R4:W-:Y:S01]  /*8740*/  REDG.E.ADD.F32.FTZ.RN.STRONG.GPU desc[UR6][R8.64], R94 ;  /* 0x0000005e080079a6 */ /* 0x0009e2000c10f386 */
[-C--:B------:R-:W-:Y:S05]  /*8750*/  LEA.HI.X.SX32 R11, R4, R235.reuse, 0x2, P0 ;  /* 0x000000eb040b7211 */ /* 0x080fea00000f16ff */
[----:B------:R4:W-:Y:S01]  /*8760*/  REDG.E.ADD.F32.FTZ.RN.STRONG.GPU desc[UR6][R10.64], R95 ;  /* 0x0000005f0a0079a6 */ /* 0x0009e2000c10f386 */
[CC--:B-1----:R-:W-:Y:S01]  /*8770*/  LEA R16, P0, R5.reuse, R234.reuse, 0x2 ;  /* 0x000000ea05107211 */ /* 0x0c2fe200078010ff */
[C---:B--2---:R-:W-:Y:S02]  /*8780*/  IMAD.IADD R13, R196.reuse, 0x1, R5 ;  /* 0x00000001c40d7824 */ /* 0x044fe400078e0205 */
[----:B------:R-:W-:Y:S01]  /*8790*/  REDG.E.ADD.F32.FTZ.RN.STRONG.GPU desc[UR6][R234.64+0x200], R100 ;  /* 0x00020064ea0079a6 */ /* 0x000fe2000c10f386 */
[-C--:B------:R-:W-:Y:S01]  /*87a0*/  LEA.HI.X.SX32 R17, R5, R235.reuse, 0x2, P0 ;  /* 0x000000eb05117211 */ /* 0x080fe200000f16ff */
[C---:B------:R-:W-:Y:S01]  /*87b0*/  IMAD.IADD R5, R196.reuse, 0x1, R13 ;  /* 0x00000001c4057824 */ /* 0x040fe200078e020d */
[CC--:B------:R-:W-:Y:S01]  /*87c0*/  LEA R12, P0, R13.reuse, R234.reuse, 0x2 ;  /* 0x000000ea0d0c7211 */ /* 0x0c0fe200078010ff */
[----:B------:R-:W-:Y:S03]  /*87d0*/  REDG.E.ADD.F32.FTZ.RN.STRONG.GPU desc[UR6][R204.64+0x200], R101 ;  /* 0x00020065cc0079a6 */ /* 0x000fe6000c10f386 */
[-C--:B------:R-:W-:Y:S01]  /*87e0*/  LEA.HI.X.SX32 R13, R13, R235.reuse, 0x2, P0 ;  /* 0x000000eb0d0d7211 */ /* 0x080fe200000f16ff */
[----:B------:R1:W-:Y:S01]  /*87f0*/  REDG.E.ADD.F32.FTZ.RN.STRONG.GPU desc[UR6][R16.64], R102 ;  /* 0x00000066100079a6 */ /* 0x0003e2000c10f386 */
[CC--:B---3--:R-:W-:Y:S01]  /*8800*/  LEA R14, P1, R5.reuse, R234.reuse, 0x2 ;  /* 0x000000ea050e7211 */ /* 0x0c8fe200078210ff */
[C---:B----4-:R-:W-:Y:S02]  /*8810*/  IMAD.IADD R7, R196.reuse, 0x1, R5 ;  /* 0x00000001c4077824 */ /* 0x050fe400078e0205 */
[----:B------:R2:W-:Y:S01]  /*8820*/  REDG.E.ADD.F32.FTZ.RN.STRONG.GPU desc[UR6][R12.64], R103 ;  /* 0x000000670c0079a6 */ /* 0x0005e2000c10f386 */
[-C--:B------:R-:W-:Y:S01]  /*8830*/  LEA.HI.X.SX32 R15, R5, R235.reuse, 0x2, P1 ;  /* 0x000000eb050f7211 */ /* 0x080fe200008f16ff */
[----:B------:R-:W-:Y:S01]  /*8840*/  VIADD R5, R197, 0xa0 ;  /* 0x000000a0c5057836 */ /* 0x000fe20000000000 */
[CC--:B------:R-:W-:Y:S01]  /*8850*/  LEA R6, P0, R7.reuse, R234.reuse, 0x2 ;  /* 0x000000ea07067211 */ /* 0x0c0fe200078010ff */
[C---:B------:R-:W-:Y:S02]  /*8860*/  IMAD.IADD R9, R196.reuse, 0x1, R7 ;  /* 0x00000001c4097824 */ /* 0x040fe400078e0207 */
[----:B------:R3:W-:Y:S01]  /*8870*/  REDG.E.ADD.F32.FTZ.RN.STRONG.GPU desc[UR6][R14.64], R104 ;  /* 0x000000680e0079a6 */ /* 0x0007e2000c10f386 */
        /* <DEDUP_REMOVED lines=8> */
[-C--:B------:R-:W-:Y:S02]  /*8900*/  LEA.HI.X.SX32 R11, R4, R235.reuse, 0x2, P0 ;  /* 0x000000eb040b7211 */ /* 0x080fe400000f16ff */
[CC--:B-1----:R-:W-:Y:S03]  /*8910*/  LEA R16, P0, R5.reuse, R234.reuse, 0x2 ;  /* 0x000000ea05107211 */ /* 0x0c2fe600078010ff */
[----:B------:R1:W-:Y:S01]  /*8920*/  REDG.E.ADD.F32.FTZ.RN.STRONG.GPU desc[UR6][R10.64], R107 ;  /* 0x0000006b0a0079a6 */ /* 0x0003e2000c10f386 */
[C---:B--2---:R-:W-:Y:S01]  /*8930*/  IMAD.IADD R13, R196.reuse, 0x1, R5 ;  /* 0x00000001c40d7824 */ /* 0x044fe200078e0205 */
[-C--:B------:R-:W-:Y:S02]  /*8940*/  LEA.HI.X.SX32 R17, R5, R235.reuse, 0x2, P0 ;  /* 0x000000eb05117211 */ /* 0x080fe400000f16ff */
[----:B------:R-:W-:Y:S01]  /*8950*/  REDG.E.ADD.F32.FTZ.RN.STRONG.GPU desc[UR6][R234.64+0x280], R112 ;  /* 0x00028070ea0079a6 */ /* 0x000fe2000c10f386 */
[C---:B------:R-:W-:Y:S01]  /*8960*/  IMAD.IADD R5, R196.reuse, 0x1, R13 ;  /* 0x00000001c4057824 */ /* 0x040fe200078e020d */
[CC--:B------:R-:W-:Y:S02]  /*8970*/  LEA R12, P0, R13.reuse, R234.reuse, 0x2 ;  /* 0x000000ea0d0c7211 */ /* 0x0c0fe400078010ff */
[----:B------:R-:W-:Y:S02]  /*8980*/  REDG.E.ADD.F32.FTZ.RN.STRONG.GPU desc[UR6][R204.64+0x280], R113 ;  /* 0x00028071cc0079a6 */ /* 0x000fe4000c10f386 */
[-C--:B------:R-:W-:Y:S02]  /*8990*/  LEA.HI.X.SX32 R13, R13, R235.reuse, 0x2, P0 ;  /* 0x000000eb0d0d7211 */ /* 0x080fe400000f16ff */
[----:B------:R2:W-:Y:S01]  /*89a0*/  REDG.E.ADD.F32.FTZ.RN.STRONG.GPU desc[UR6][R16.64], R114 ;  /* 0x00000072100079a6 */ /* 0x0005e2000c10f386 */
[CC--:B---3--:R-:W-:Y:S03]  /*89b0*/  LEA R14, P1, R5.reuse, R234.reuse, 0x2 ;  /* 0x000000ea050e7211 */ /* 0x0c8fe600078210ff */
[----:B------:R3:W-:Y:S01]  /*89c0*/  REDG.E.ADD.F32.FTZ.RN.STRONG.GPU desc[UR6][R12.64], R115 ;  /* 0x000000730c0079a6 */ /* 0x0007e2000c10f386 */
[C---:B----4-:R-:W-:Y:S01]  /*89d0*/  IMAD.IADD R7, R196.reuse, 0x1, R5 ;  /* 0x00000001c4077824 */ /* 0x050fe200078e0205 */
[-C--:B------:R-:W-:Y:S01]  /*89e0*/  LEA.HI.X.SX32 R15, R5, R235.reuse, 0x2, P1 ;  /* 0x000000eb050f7211 */ /* 0x080fe200008f16ff */
[----:B------:R-:W-:Y:S01]  /*89f0*/  VIADD R5, R197, 0xc0 ;  /* 0x000000c0c5057836 */ /* 0x000fe20000000000 */
[----:B------:R-:W-:Y:S01]  /*8a00*/  LDSM.16.MT88.4 R112, [R243+0x7800] ;  /* 0x00780000f370783b */ /* 0x000fe20000004200 */
[C---:B------:R-:W-:Y:S01]  /*8a10*/  IMAD.IADD R9, R196.reuse, 0x1, R7 ;  /* 0x00000001c4097824 */ /* 0x040fe200078e0207 */
[-C--:B------:R-:W-:Y:S01]  /*8a20*/  LEA R6, P0, R7, R234.reuse, 0x2 ;  /* 0x000000ea07067211 */ /* 0x080fe200078010ff */
[----:B------:R-:W-:Y:S01]  /*8a30*/  VIADD R197, R197, 0xe0 ;  /* 0x000000e0c5c57836 */ /* 0x000fe20000000000 */
[----:B------:R4:W-:Y:S01]  /*8a40*/  REDG.E.ADD.F32.FTZ.RN.STRONG.GPU desc[UR6][R14.64], R108 ;  /* 0x0000006c0e0079a6 */ /* 0x0009e2000c10f386 */
[----:B------:R-:W-:Y:S01]  /*8a50*/  IMAD.IADD R4, R196, 0x1, R9 ;  /* 0x00000001c4047824 */ /* 0x000fe200078e0209 */
[-C--:B------:R-:W-:Y:S02]  /*8a60*/  LEA.HI.X.SX32 R7, R7, R235.reuse, 0x2, P0 ;  /* 0x000000eb07077211 */ /* 0x080fe400000f16ff */
[CC--:B------:R-:W-:Y:S03]  /*8a70*/  LEA R8, P0, R9.reuse, R234.reuse, 0x2 ;  /* 0x000000ea09087211 */ /* 0x0c0fe600078010ff */
[----:B------:R4:W-:Y:S01]  /*8a80*/  REDG.E.ADD.F32.FTZ.RN.STRONG.GPU desc[UR6][R6.64], R109 ;  /* 0x0000006d060079a6 */ /* 0x0009e2000c10f386 */
[-C--:B------:R-:W-:Y:S02]  /*8a90*/  LEA.HI.X.SX32 R9, R9, R235.reuse, 0x2, P0 ;  /* 0x000000eb09097211 */ /* 0x080fe400000f16ff */
[CC--:B-1----:R-:W-:Y:S03]  /*8aa0*/  LEA R10, P0, R4.reuse, R234.reuse, 0x2 ;  /* 0x000000ea040a7211 */ /* 0x0c2fe600078010ff */
[----:B------:R1:W-:Y:S01]  /*8ab0*/  REDG.E.ADD.F32.FTZ.RN.STRONG.GPU desc[UR6][R8.64], R110 ;  /* 0x0000006e080079a6 */ /* 0x0003e2000c10f386 */
[-C--:B------:R-:W-:Y:S02]  /*8ac0*/  LEA.HI.X.SX32 R11, R4, R235.reuse, 0x2, P0 ;  /* 0x000000eb040b7211 */ /* 0x080fe400000f16ff */
[CC--:B--2---:R-:W-:Y:S03]  /*8ad0*/  LEA R16, P0, R5.reuse, R234.reuse, 0x2 ;  /* 0x000000ea05107211 */ /* 0x0c4fe600078010ff */
[----:B------:R2:W-:Y:S01]  /*8ae0*/  REDG.E.ADD.F32.FTZ.RN.STRONG.GPU desc[UR6][R10.64], R111 ;  /* 0x0000006f0a0079a6 */ /* 0x0005e2000c10f386 */
[C---:B---3--:R-:W-:Y:S01]  /*8af0*/  IMAD.IADD R13, R196.reuse, 0x1, R5 ;  /* 0x00000001c40d7824 */ /* 0x048fe200078e0205 */
[-C--:B------:R-:W-:Y:S02]  /*8b00*/  LEA.HI.X.SX32 R17, R5, R235.reuse, 0x2, P0 ;  /* 0x000000eb05117211 */ /* 0x080fe400000f16ff */
[----:B------:R-:W-:Y:S01]  /*8b10*/  REDG.E.ADD.F32.FTZ.RN.STRONG.GPU desc[UR6][R234.64+0x300], R116 ;  /* 0x00030074ea0079a6 */ /* 0x000fe2000c10f386 */
[C---:B------:R-:W-:Y:S01]  /*8b20*/  IMAD.IADD R5, R196.reuse, 0x1, R13 ;  /* 0x00000001c4057824 */ /* 0x040fe200078e020d */
[CC--:B------:R-:W-:Y:S02]  /*8b30*/  LEA R12, P0, R13.reuse, R234.reuse, 0x2 ;  /* 0x000000ea0d0c7211 */ /* 0x0c0fe400078010ff */
[----:B------:R-:W-:Y:S02]  /*8b40*/  REDG.E.ADD.F32.FTZ.RN.STRONG.GPU desc[UR6][R204.64+0x300], R117 ;  /* 0x00030075cc0079a6 */ /* 0x000fe4000c10f386 */
[-C--:B------:R-:W-:Y:S02]  /*8b50*/  LEA.HI.X.SX32 R13, R13, R235.reuse, 0x2, P0 ;  /* 0x000000eb0d0d7211 */ /* 0x080fe400000f16ff */
[CC--:B----4-:R-:W-:Y:S01]  /*8b60*/  LEA R14, P1, R5.reuse, R234.reuse, 0x2 ;  /* 0x000000ea050e7211 */ /* 0x0d0fe200078210ff */
[----:B------:R3:W-:Y:S01]  /*8b70*/  REDG.E.ADD.F32.FTZ.RN.STRONG.GPU desc[UR6][R16.64], R118 ;  /* 0x00000076100079a6 */ /* 0x0007e2000c10f386 */
[C---:B------:R-:W-:Y:S02]  /*8b80*/  IMAD.IADD R7, R196.reuse, 0x1, R5 ;  /* 0x00000001c4077824 */ /* 0x040fe400078e0205 */
[-C--:B------:R-:W-:Y:S01]  /*8b90*/  LEA.HI.X.SX32 R15, R5, R235.reuse, 0x2, P1 ;  /* 0x000000eb050f7211 */ /* 0x080fe200008f16ff */
[----:B------:R4:W-:Y:S01]  /*8ba0*/  REDG.E.ADD.F32.FTZ.RN.STRONG.GPU desc[UR6][R12.64], R119 ;  /* 0x000000770c0079a6 */ /* 0x0009e2000c10f386 */
[C---:B------:R-:W-:Y:S01]  /*8bb0*/  IMAD.IADD R5, R196.reuse, 0x1, R197 ;  /* 0x00000001c4057824 */ /* 0x040fe200078e02c5 */
[CC--:B------:R-:W-:Y:S01]  /*8bc0*/  LEA R6, P0, R7.reuse, R234.reuse, 0x2 ;  /* 0x000000ea07067211 */ /* 0x0c0fe200078010ff */
[C---:B-1----:R-:W-:Y:S01]  /*8bd0*/  IMAD.IADD R9, R196.reuse, 0x1, R7 ;  /* 0x00000001c4097824 */ /* 0x042fe200078e0207 */
[----:B------:R-:W-:Y:S02]  /*8be0*/  REDG.E.ADD.F32.FTZ.RN.STRONG.GPU desc[UR6][R14.64], R120 ;  /* 0x000000780e0079a6 */ /* 0x000fe4000c10f386 */
[-C--:B------:R-:W-:Y:S01]  /*8bf0*/  LEA.HI.X.SX32 R7, R7, R235.reuse, 0x2, P0 ;  /* 0x000000eb07077211 */ /* 0x080fe200000f16ff */
[----:B------:R-:W-:Y:S01]  /*8c00*/  IMAD.IADD R4, R196, 0x1, R9 ;  /* 0x00000001c4047824 */ /* 0x000fe200078e0209 */
[CC--:B------:R-:W-:Y:S01]  /*8c10*/  LEA R8, P0, R9.reuse, R234.reuse, 0x2 ;  /* 0x000000ea09087211 */ /* 0x0c0fe200078010ff */
[----:B------:R-:W-:Y:S03]  /*8c20*/  LDSM.16.MT88.4 R108, [R243+0x5800] ;  /* 0x00580000f36c783b */ /* 0x000fe60000004200 */
[-C--:B------:R-:W-:Y:S01]  /*8c30*/  LEA.HI.X.SX32 R9, R9, R235.reuse, 0x2, P0 ;  /* 0x000000eb09097211 */ /* 0x080fe200000f16ff */
[----:B------:R1:W-:Y:S01]  /*8c40*/  REDG.E.ADD.F32.FTZ.RN.STRONG.GPU desc[UR6][R6.64], R121 ;  /* 0x00000079060079a6 */ /* 0x0003e2000c10f386 */
[CC--:B--2---:R-:W-:Y:S03]  /*8c50*/  LEA R10, P0, R4.reuse, R234.reuse, 0x2 ;  /* 0x000000ea040a7211 */ /* 0x0c4fe600078010ff */
[----:B------:R-:W-:Y:S01]  /*8c60*/  REDG.E.ADD.F32.FTZ.RN.STRONG.GPU desc[UR6][R8.64], R122 ;  /* 0x0000007a080079a6 */ /* 0x000fe2000c10f386 */
[-C--:B------:R-:W-:Y:S02]  /*8c70*/  LEA.HI.X.SX32 R11, R4, R235.reuse, 0x2, P0 ;  /* 0x000000eb040b7211 */ /* 0x080fe400000f16ff */
[CC--:B---3--:R-:W-:Y:S03]  /*8c80*/  LEA R16, P0, R197.reuse, R234.reuse, 0x2 ;  /* 0x000000eac5107211 */ /* 0x0c8fe600078010ff */
[----:B------:R-:W-:Y:S01]  /*8c90*/  REDG.E.ADD.F32.FTZ.RN.STRONG.GPU desc[UR6][R10.64], R123 ;  /* 0x0000007b0a0079a6 */ /* 0x000fe2000c10f386 */
[C---:B----4-:R-:W-:Y:S01]  /*8ca0*/  IMAD.IADD R13, R196.reuse, 0x1, R5 ;  /* 0x00000001c40d7824 */ /* 0x050fe200078e0205 */
[-C--:B------:R-:W-:Y:S02]  /*8cb0*/  LEA.HI.X.SX32 R17, R197, R235.reuse, 0x2, P0 ;  /* 0x000000ebc5117211 */ /* 0x080fe400000f16ff */
[----:B------:R-:W-:Y:S01]  /*8cc0*/  LDSM.16.MT88.4 R8, [R243] ;  /* 0x00000000f308783b */ /* 0x000fe20000004200 */
[CC--:B------:R-:W-:Y:S03]  /*8cd0*/  LEA R18, P0, R5.reuse, R234.reuse, 0x2 ;  /* 0x000000ea05127211 */ /* 0x0c0fe600078010ff */
[----:B------:R-:W-:Y:S01]  /*8ce0*/  REDG.E.ADD.F32.FTZ.RN.STRONG.GPU desc[UR6][R234.64+0x380], R128 ;  /* 0x00038080ea0079a6 */ /* 0x000fe2000c10f386 */
[-C--:B------:R-:W-:Y:S02]  /*8cf0*/  LEA.HI.X.SX32 R19, R5, R235.reuse, 0x2, P0 ;  /* 0x000000eb05137211 */ /* 0x080fe400000f16ff */
[CC--:B------:R-:W-:Y:S01]  /*8d00*/  LEA R96, P0, R13.reuse, R234.reuse, 0x2 ;  /* 0x000000ea0d607211 */ /* 0x0c0fe200078010ff */
[----:B------:R-:W-:Y:S03]  /*8d10*/  REDG.E.ADD.F32.FTZ.RN.STRONG.GPU desc[UR6][R204.64+0x380], R129 ;  /* 0x00038081cc0079a6 */ /* 0x000fe6000c10f386 */
[-C--:B------:R-:W-:Y:S01]  /*8d20*/  LEA.HI.X.SX32 R97, R13, R235.reuse, 0x2, P0 ;  /* 0x000000eb0d617211 */ /* 0x080fe200000f16ff */
[C---:B-1----:R-:W-:Y:S01]  /*8d30*/  IMAD.IADD R7, R196.reuse, 0x1, R13 ;  /* 0x00000001c4077824 */ /* 0x042fe200078e020d */
[----:B------:R-:W-:Y:S03]  /*8d40*/  REDG.E.ADD.F32.FTZ.RN.STRONG.GPU desc[UR6][R16.64], R130 ;  /* 0x00000082100079a6 */ /* 0x000fe6000c10f386 */
[C---:B------:R-:W-:Y:S01]  /*8d50*/  IMAD.IADD R5, R196.reuse, 0x1, R7 ;  /* 0x00000001c4057824 */ /* 0x040fe200078e0207 */
[-C--:B------:R-:W-:Y:S01]  /*8d60*/  LEA R100, P2, R7, R234.reuse, 0x2 ;  /* 0x000000ea07647211 */ /* 0x080fe200078410ff */
[----:B------:R-:W-:Y:S02]  /*8d70*/  LDSM.16.MT88.4 R12, [R0+0x28000] ;  /* 0x02800000000c783b */ /* 0x000fe40000004200 */
[----:B------:R-:W-:Y:S01]  /*8d80*/  IMAD.IADD R196, R196, 0x1, R5 ;  /* 0x00000001c4c47824 */ /* 0x000fe200078e0205 */
[-C--:B------:R-:W-:Y:S01]  /*8d90*/  LEA R106, P1, R5, R234.reuse, 0x2 ;  /* 0x000000ea056a7211 */ /* 0x080fe200078210ff */
[----:B------:R-:W-:Y:S01]  /*8da0*/  REDG.E.ADD.F32.FTZ.RN.STRONG.GPU desc[UR6][R18.64], R131 ;  /* 0x00000083120079a6 */ /* 0x000fe2000c10f386 */
[-C--:B------:R-:W-:Y:S02]  /*8db0*/  LEA.HI.X.SX32 R101, R7, R235.reuse, 0x2, P2 ;  /* 0x000000eb07657211 */ /* 0x080fe400010f16ff */
[-C--:B------:R-:W-:Y:S01]  /*8dc0*/  LEA.HI.X.SX32 R107, R5, R235.reuse, 0x2, P1 ;  /* 0x000000eb056b7211 */ /* 0x080fe200008f16ff */
[----:B------:R-:W-:Y:S01]  /*8dd0*/  LDSM.16.MT88.4 R16, [R243+0x2000] ;  /* 0x00200000f310783b */ /* 0x000fe20000004200 */
[C---:B------:R-:W-:Y:S02]  /*8de0*/  LEA R104, P0, R196.reuse, R234, 0x2 ;  /* 0x000000eac4687211 */ /* 0x040fe400078010ff */
[----:B------:R-:W-:Y:S01]  /*8df0*/  PLOP3.LUT P1, PT, PT, PT, UP0, 0x80, 0x0 ;  /* 0x000000000000781c */ /* 0x000fe20003f2f008 */
[----:B------:R-:W1:Y:S01]  /*8e00*/  LDSM.16.MT88.4 R4, [R246+0x28000] ;  /* 0x02800000f604783b */ /* 0x000e620000004200 */
[----:B------:R-:W-:Y:S01]  /*8e10*/  LEA.HI.X.SX32 R105, R196, R235, 0x2, P0 ;  /* 0x000000ebc4697211 */ /* 0x000fe200000f16ff */
[----:B------:R-:W-:Y:S01]  /*8e20*/  @UP3 UIADD3 UR14, UP0, UR14, -0x100, URZ ;  /* 0xffffff000e0e3890 */ /* 0x000fe2000ff1e03f */
[----:B------:R-:W-:Y:S01]  /*8e30*/  PLOP3.LUT P0, PT, PT, PT, UP2, 0x80, 0x0 ;  /* 0x000000000000781c */ /* 0x000fe20003f0f028 */
[----:B------:R-:W-:Y:S02]  /*8e40*/  REDG.E.ADD.F32.FTZ.RN.STRONG.GPU desc[UR6][R96.64], R124 ;  /* 0x0000007c600079a6 */ /* 0x000fe4000c10f386 */
[----:B------:R-:W-:Y:S02]  /*8e50*/  @UP3 UIADD3.X UR13, UR13, -0x1, URZ, UP0, !UPT ;  /* 0xffffffff0d0d3890 */ /* 0x000fe400087fe43f */
[----:B------:R-:W2:Y:S04]  /*8e60*/  LDSM.16.MT88.4 R96, [R243+0x800] ;  /* 0x00080000f360783b */ /* 0x000ea80000004200 */
[----:B------:R-:W-:Y:S04]  /*8e70*/  REDG.E.ADD.F32.FTZ.RN.STRONG.GPU desc[UR6][R100.64], R125 ;  /* 0x0000007d640079a6 */ /* 0x000fe8000c10f386 */
[----:B------:R-:W3:Y:S04]  /*8e80*/  LDSM.16.MT88.4 R100, [R0+0x28800] ;  /* 0x028800000064783b */ /* 0x000ee80000004200 */
[----:B------:R-:W-:Y:S04]  /*8e90*/  REDG.E.ADD.F32.FTZ.RN.STRONG.GPU desc[UR6][R106.64], R126 ;  /* 0x0000007e6a0079a6 */ /* 0x000fe8000c10f386 */
[----:B------:R-:W-:Y:S04]  /*8ea0*/  REDG.E.ADD.F32.FTZ.RN.STRONG.GPU desc[UR6][R104.64], R127 ;  /* 0x0000007f680079a6 */ /* 0x000fe8000c10f386 */
[----:B------:R-:W-:Y:S01]  /*8eb0*/  LDSM.16.MT88.4 R104, [R243+0x7000] ;  /* 0x00700000f368783b */ /* 0x000fe20000004200 */
        /* <DEDUP_REMOVED lines=9> */
[----:B------:R-:W4:Y:S05]  /*8f50*/  LDSM.16.MT88.4 R16, [R243+0x4800] ;  /* 0x00480000f310783b */ /* 0x000f2a0000004200 */
[-C--:B------:R-:W-:Y:S06]  /*8f60*/  HMMA.16816.F32 R164, R4, R84.reuse, R164 ;  /* 0x0000005404a4723c */ /* 0x080fec00000018a4 */
[C---:B------:R-:W-:Y:S06]  /*8f70*/  HMMA.16816.F32 R168, R12.reuse, R84, R168 ;  /* 0x000000540ca8723c */ /* 0x040fec00000018a8 */
[-C--:B------:R-:W-:Y:S06]  /*8f80*/  HMMA.16816.F32 R172, R12, R86.reuse, R172 ;  /* 0x000000560cac723c */ /* 0x080fec00000018ac */
[C---:B------:R-:W-:Y:S01]  /*8f90*/  HMMA.16816.F32 R176, R4.reuse, R86, R176 ;  /* 0x0000005604b0723c */ /* 0x040fe200000018b0 */
[----:B------:R-:W4:Y:S05]  /*8fa0*/  LDSM.16.MT88.4 R84, [R243+0x6800] ;  /* 0x00680000f354783b */ /* 0x000f2a0000004200 */
[-C--:B------:R-:W-:Y:S06]  /*8fb0*/  HMMA.16816.F32 R180, R4, R88.reuse, R180 ;  /* 0x0000005804b4723c */ /* 0x080fec00000018b4 */
[C---:B------:R-:W-:Y:S06]  /*8fc0*/  HMMA.16816.F32 R184, R12.reuse, R88, R184 ;  /* 0x000000580cb8723c */ /* 0x040fec00000018b8 */
[-C--:B------:R-:W-:Y:S01]  /*8fd0*/  HMMA.16816.F32 R188, R12, R90.reuse, R188 ;  /* 0x0000005a0cbc723c */ /* 0x080fe200000018bc */
[----:B------:R-:W-:Y:S05]  /*8fe0*/  LDSM.16.MT88.4 R12, [R243+0x1000] ;  /* 0x00100000f30c783b */ /* 0x000fea0000004200 */
[----:B------:R-:W-:Y:S01]  /*8ff0*/  HMMA.16816.F32 R192, R4, R90, R192 ;  /* 0x0000005a04c0723c */ /* 0x000fe200000018c0 */
[----:B------:R-:W4:Y:S04]  /*9000*/  LDSM.16.MT88.4 R4, [R246+0x29000] ;  /* 0x02900000f604783b */ /* 0x000f280000004200 */
[----:B------:R-:W4:Y:S01]  /*9010*/  LDSM.16.MT88.4 R88, [R0+0x29000] ;  /* 0x029000000058783b */ /* 0x000f220000004200 */
[-C--:B--2---:R-:W-:Y:S06]  /*9020*/  HMMA.16816.F32 R132, R92, R96.reuse, R132 ;  /* 0x000000605c84723c */ /* 0x084fec0000001884 */
[C---:B---3--:R-:W-:Y:S06]  /*9030*/  HMMA.16816.F32 R136, R100.reuse, R96, R136 ;  /* 0x000000606488723c */ /* 0x048fec0000001888 */
        /* <DEDUP_REMOVED lines=18> */
[----:B------:R-:W2:Y:S04]  /*9160*/  LDSM.16.MT88.4 R84, [R243+0x1800] ;  /* 0x00180000f354783b */ /* 0x000ea80000004200 */
[----:B------:R-:W3:Y:S01]  /*9170*/  LDSM.16.MT88.4 R92, [R0+0x29800] ;  /* 0x02980000005c783b */ /* 0x000ee20000004200 */
[-C--:B------:R-:W-:Y:S06]  /*9180*/  HMMA.16816.F32 R132, R4, R12.reuse, R132 ;  /* 0x0000000c0484723c */ /* 0x080fec0000001884 */
        /* <DEDUP_REMOVED lines=16> */
[C---:B------:R-:W-:Y:S01]  /*9290*/  VIADD R4, R243.reuse, 0xffff8000 ;  /* 0xffff8000f3047836 */ /* 0x040fe20000000000 */
[C---:B---3--:R-:W-:Y:S05]  /*92a0*/  HMMA.16816.F32 R136, R92.reuse, R84, R136 ;  /* 0x000000545c88723c */ /* 0x048fea0000001888 */
[----:B------:R-:W-:Y:S01]  /*92b0*/  @P1 VIADD R4, R243, 0x8000 ;  /* 0x00008000f3041836 */ /* 0x000fe20000000000 */
[-C--:B------:R-:W-:Y:S05]  /*92c0*/  HMMA.16816.F32 R140, R92, R86.reuse, R140 ;  /* 0x000000565c8c723c */ /* 0x080fea000000188c */
[----:B------:R-:W-:Y:S01]  /*92d0*/  IMAD.MOV.U32 R243, RZ, RZ, R4 ;  /* 0x000000fffff37224 */ /* 0x000fe200078e0004 */
        /* <DEDUP_REMOVED lines=15> */
[----:B------:R-:W-:Y:S11]  /*93d0*/  @P0 BRA `(.L_x_367) ;  /* 0xffffffb800d40947 */ /* 0x000ff6000383ffff */
[----:B------:R-:W2:Y:S01]  /*93e0*/  LDL R117, [R1+0x18] ;  /* 0x0000180001757983 */ /* 0x000ea20000100800 */
[----:B------:R-:W-:-:S03]  /*93f0*/  ULDC UR5, c[0x0][0x390] ;  /* 0x0000e40000057ab9 */ /* 0x000fc60000000800 */
[----:B------:R-:W3:Y:S01]  /*9400*/  LDL R116, [R1+0x24] ;  /* 0x0000240001747983 */ /* 0x000ee20000100800 */
        /* <DEDUP_REMOVED lines=13> */
[----:B------:R-:W-:Y:S01]  /*94e0*/  BAR.SYNC.DEFER_BLOCKING 0x0 ;  /* 0x0000000000007b1d */ /* 0x000fe20000010000 */
[----:B------:R-:W-:Y:S01]  /*94f0*/  FMUL.FTZ R140, R140, UR5 ;  /* 0x000000058c8c7c20 */ /* 0x000fe20008410000 */
[----:B------:R-:W-:Y:S01]  /*9500*/  FMUL.FTZ R141, R141, UR5 ;  /* 0x000000058d8d7c20 */ /* 0x000fe20008410000 */
[----:B------:R-:W-:Y:S01]  /*9510*/  F2FP.F16.F32.PACK_AB R134, R135, R134 ;  /* 0x000000868786723e */ /* 0x000fe200000000ff */
        /* <DEDUP_REMOVED lines=75> */
[----:B------:R-:W-:Y:S01]  /*99d0*/  UISETP.NE.AND UP0, UPT, UR38, -0x1, UPT ;  /* 0xffffffff2600788c */ /* 0x000fe2000bf05270 */
[----:B------:R-:W-:Y:S01]  /*99e0*/  F2FP.F16.F32.PACK_AB R194, R195, R194 ;  /* 0x000000c2c3c2723e */ /* 0x000fe200000000ff */
[----:B------:R-:W1:Y:S01]  /*99f0*/  S2R R2, SR_TID.X ;  /* 0x0000000000027919 */ /* 0x000e620000002100 */
[----:B------:R-:W-:-:S02]  /*9a00*/  F2FP.F16.F32.PACK_AB R184, R185, R184 ;  /* 0x000000b8b9b8723e */ /* 0x000fc400000000ff */
[----:B------:R-:W-:Y:S02]  /*9a10*/  F2FP.F16.F32.PACK_AB R186, R187, R186 ;  /* 0x000000babbba723e */ /* 0x000fe400000000ff */
[----:B------:R-:W-:Y:S02]  /*9a20*/  F2FP.F16.F32.PACK_AB R188, R189, R188 ;  /* 0x000000bcbdbc723e */ /* 0x000fe400000000ff */
[----:B------:R-:W-:Y:S02]  /*9a30*/  F2FP.F16.F32.PACK_AB R190, R191, R190 ;  /* 0x000000bebfbe723e */ /* 0x000fe400000000ff */
[----:B------:R-:W-:Y:S01]  /*9a40*/  F2FP.F16.F32.PACK_AB R20, R21, R20 ;  /* 0x000000141514723e */ /* 0x000fe200000000ff */
[----:B------:R-:W-:Y:S01]  /*9a50*/  @UP0 UIADD3 UR5, UR18, UR38, URZ ;  /* 0x0000002612050290 */ /* 0x000fe2000fffe03f */
[----:B------:R-:W-:Y:S01]  /*9a60*/  F2FP.F16.F32.PACK_AB R22, R23, R22 ;  /* 0x000000161716723e */ /* 0x000fe200000000ff */
[----:B------:R-:W-:Y:S01]  /*9a70*/  @UP0 ULDC.64 UR8, c[0x0][0x450] ;  /* 0x0001140000080ab9 */ /* 0x000fe20000000a00 */
[----:B------:R-:W-:Y:S01]  /*9a80*/  F2FP.F16.F32.PACK_AB R32, R33, R32 ;  /* 0x000000202120723e */ /* 0x000fe200000000ff */
[----:B------:R-:W-:Y:S01]  /*9a90*/  @UP0 UIMAD.WIDE.U32 UR12, UR5, UR8, URZ ;  /* 0x00000008050c02a5 */ /* 0x000fe2000f8e003f */
[----:B------:R-:W-:Y:S01]  /*9aa0*/  F2FP.F16.F32.PACK_AB R34, R35, R34 ;  /* 0x000000222322723e */ /* 0x000fe200000000ff */
[----:B------:R-:W-:Y:S01]  /*9ab0*/  @UP0 UIMAD UR5, UR5, UR9, URZ ;  /* 0x00000009050502a4 */ /* 0x000fe2000f8e023f */
[----:B------:R-:W-:-:S02]  /*9ac0*/  F2FP.F16.F32.PACK_AB R24, R25, R24 ;  /* 0x000000181918723e */ /* 0x000fc400000000ff */
[----:B------:R-:W-:Y:S01]  /*9ad0*/  F2FP.F16.F32.PACK_AB R26, R27, R26 ;  /* 0x0000001a1b1a723e */ /* 0x000fe200000000ff */
[----:B------:R-:W-:Y:S01]  /*9ae0*/  @UP0 UIADD3 UR21, UR13, UR5, URZ ;  /* 0x000000050d150290 */ /* 0x000fe2000fffe03f */
[----:B------:R-:W-:Y:S01]  /*9af0*/  F2FP.F16.F32.PACK_AB R28, R29, R28 ;  /* 0x0000001c1d1c723e */ /* 0x000fe200000000ff */
[----:B------:R-:W-:Y:S01]  /*9b00*/  @UP0 UMOV UR20, UR12 ;  /* 0x0000000c00140c82 */ /* 0x000fe20008000000 */
        /* <DEDUP_REMOVED lines=25> */
[----:B------:R-:W-:Y:S01]  /*9ca0*/  PLOP3.LUT P0, PT, PT, PT, UP0, 0x80, 0x0 ;  /* 0x000000000000781c */ /* 0x000fe20003f0f008 */
[----:B--2---:R2:W-:Y:S04]  /*9cb0*/  STS [R117], R132 ;  /* 0x0000008475007388 */ /* 0x0045e80000000800 */
[----:B------:R2:W-:Y:S04]  /*9cc0*/  STS [R117+0x400], R134 ;  /* 0x0004008675007388 */ /* 0x0005e80000000800 */
[----:B---3--:R2:W-:Y:S04]  /*9cd0*/  STS [R116], R144 ;  /* 0x0000009074007388 */ /* 0x0085e80000000800 */
        /* <DEDUP_REMOVED lines=61> */
[----:B-1----:R-:W-:Y:S05]  /*a0b0*/  @P0 BRA `(.L_x_368) ;  /* 0x0000000000340947 */ /* 0x002fea0003800000 */
        /* <DEDUP_REMOVED lines=13> */
.L_x_368:
[----:B------:R-:W2:Y:S01]  /*a190*/  LDL R3, [R1+0x8] ;  /* 0x0000080001037983 */ /* 0x000ea20000100800 */
[----:B------:R-:W-:Y:S01]  /*a1a0*/  @UP0 UIADD3 UR11, UR18, UR38, URZ ;  /* 0x00000026120b0290 */ /* 0x000fe2000fffe03f */
[----:B------:R-:W-:Y:S01]  /*a1b0*/  @UP0 ULDC.64 UR12, c[0x0][0x458] ;  /* 0x00011600000c0ab9 */ /* 0x000fe20000000a00 */
[----:B------:R-:W-:Y:S02]  /*a1c0*/  USHF.L.U32 UR5, UR17, 0x6, URZ ;  /* 0x0000000611057899 */ /* 0x000fe4000800063f */
[----:B------:R-:W-:Y:S02]  /*a1d0*/  @UP0 UIMAD.WIDE.U32 UR14, UR11, UR12, URZ ;  /* 0x0000000c0b0e02a5 */ /* 0x000fe4000f8e003f */
[----:B------:R-:W-:-:S04]  /*a1e0*/  @UP0 UIMAD UR11, UR11, UR13, URZ ;  /* 0x0000000d0b0b02a4 */ /* 0x000fc8000f8e023f */
[----:B------:R-:W-:Y:S01]  /*a1f0*/  @UP0 UIADD3 UR16, UR15, UR11, URZ ;  /* 0x0000000b0f100290 */ /* 0x000fe2000fffe03f */
[----:B--2---:R-:W-:Y:S01]  /*a200*/  LEA R54, R3, UR4, 0x1 ;  /* 0x0000000403367c11 */ /* 0x004fe2000f8e08ff */
[----:B------:R-:W-:Y:S10]  /*a210*/  @P0 BRA `(.L_x_369) ;  /* 0x0000000000300947 */ /* 0x000ff40003800000 */
        /* <DEDUP_REMOVED lines=12> */
.L_x_369:
[----:B------:R-:W2:Y:S01]  /*a2e0*/  LDL.64 R66, [R1+0x10] ;  /* 0x0000100001427983 */ /* 0x000ea20000100a00 */
[----:B------:R-:W-:Y:S01]  /*a2f0*/  USHF.R.S32.HI UR11, URZ, 0x1f, UR5 ;  /* 0x0000001f3f0b7899 */ /* 0x000fe20008011405 */
[----:B------:R-:W-:Y:S01]  /*a300*/  SHF.R.S32.HI R5, RZ, 0x1f, R2 ;  /* 0x0000001fff057819 */ /* 0x000fe20000011402 */
[----:B------:R-:W-:Y:S01]  /*a310*/  IMAD.U32 R3, RZ, RZ, UR8 ;  /* 0x00000008ff037e24 */ /* 0x000fe2000f8e00ff */
[----:B------:R-:W-:Y:S01]  /*a320*/  BAR.SYNC.DEFER_BLOCKING 0x0 ;  /* 0x0000000000007b1d */ /* 0x000fe20000010000 */
[----:B------:R-:W-:Y:S01]  /*a330*/  UIMAD UR15, UR11, UR8, URZ ;  /* 0x000000080b0f72a4 */ /* 0x000fe2000f8e023f */
[----:B------:R-:W-:Y:S01]  /*a340*/  LEA.HI R5, R5, R2, RZ, 0x3 ;  /* 0x0000000205057211 */ /* 0x000fe200078f18ff */
[----:B------:R-:W-:Y:S02]  /*a350*/  UIMAD UR10, UR17, -0x40, UR10 ;  /* 0xffffffc0110a78a4 */ /* 0x000fe4000f8e020a */
[----:B------:R-:W-:Y:S01]  /*a360*/  UIMAD UR15, UR5, UR9, UR15 ;  /* 0x00000009050f72a4 */ /* 0x000fe2000f8e020f */
[----:B------:R-:W-:Y:S01]  /*a370*/  BSSY B0, `(.L_x_370) ;  /* 0x0000035000007945 */ /* 0x000fe20003800000 */
[----:B------:R-:W-:Y:S01]  /*a380*/  USHF.R.S32.HI UR22, URZ, 0x1f, UR58 ;  /* 0x0000001f3f167899 */ /* 0x000fe2000801143a */
[----:B------:R-:W-:-:S03]  /*a390*/  ULDC.64 UR18, c[0x0][0x468] ;  /* 0x00011a0000127ab9 */ /* 0x000fc60000000a00 */
[----:B------:R-:W-:Y:S01]  /*a3a0*/  IMAD.U32 R2, RZ, RZ, UR15 ;  /* 0x0000000fff027e24 */ /* 0x000fe2000f8e00ff */
[----:B------:R-:W-:-:S04]  /*a3b0*/  UIMAD UR15, UR22, UR18, URZ ;  /* 0x00000012160f72a4 */ /* 0x000fc8000f8e023f */
[----:B------:R-:W-:Y:S01]  /*a3c0*/  UIMAD UR19, UR58, UR19, UR15 ;  /* 0x000000133a1372a4 */ /* 0x000fe2000f8e020f */
[----:B------:R1:W3:Y:S04]  /*a3d0*/  LDS.128 R48, [R54+0x19000] ;  /* 0x0190000036307984 */ /* 0x0002e80000000c00 */
[----:B------:R1:W4:Y:S04]  /*a3e0*/  LDS.128 R44, [R54+0x1b000] ;  /* 0x01b00000362c7984 */ /* 0x0003280000000c00 */
[----:B------:R1:W1:Y:S04]  /*a3f0*/  LDS.128 R40, [R54+0x1d000] ;  /* 0x01d0000036287984 */ /* 0x0002680000000c00 */
[----:B------:R1:W1:Y:S04]  /*a400*/  LDS.128 R36, [R54+0x1f000] ;  /* 0x01f0000036247984 */ /* 0x0002680000000c00 */
[----:B------:R1:W1:Y:S04]  /*a410*/  LDS.128 R32, [R54+0x21000] ;  /* 0x0210000036207984 */ /* 0x0002680000000c00 */
[----:B------:R1:W1:Y:S04]  /*a420*/  LDS.128 R28, [R54+0x23000] ;  /* 0x02300000361c7984 */ /* 0x0002680000000c00 */
[----:B------:R1:W1:Y:S04]  /*a430*/  LDS.128 R24, [R54+0x25000] ;  /* 0x0250000036187984 */ /* 0x0002680000000c00 */
[----:B------:R1:W1:Y:S01]  /*a440*/  LDS.128 R20, [R54+0x27000] ;  /* 0x0270000036147984 */ /* 0x0002620000000c00 */
[--C-:B--2---:R-:W-:Y:S01]  /*a450*/  SHF.R.S32.HI R59, RZ, 0x1f, R66.reuse ;  /* 0x0000001fff3b7819 */ /* 0x104fe20000011442 */
[----:B------:R-:W-:Y:S01]  /*a460*/  IMAD.MOV.U32 R58, RZ, RZ, R66 ;  /* 0x000000ffff3a7224 */ /* 0x000fe200078e0042 */
[C---:B------:R-:W-:Y:S01]  /*a470*/  IADD3 R52, R66.reuse, 0xc0, RZ ;  /* 0x000000c042347810 */ /* 0x040fe20007ffe0ff */
[----:B------:R-:W-:-:S02]  /*a480*/  VIADD R55, R66, 0x80 ;  /* 0x0000008042377836 */ /* 0x000fc40000000000 */
[----:B------:R-:W-:Y:S01]  /*a490*/  IMAD.WIDE.U32 R6, R3, UR5, R58 ;  /* 0x0000000503067c25 */ /* 0x000fe2000f8e003a */
[----:B------:R-:W-:-:S03]  /*a4a0*/  SHF.R.S32.HI R3, RZ, 0x3, R5 ;  /* 0x00000003ff037819 */ /* 0x000fc60000011405 */
[----:B------:R-:W-:Y:S01]  /*a4b0*/  VIADD R53, R66, 0x40 ;  /* 0x0000004042357836 */ /* 0x000fe20000000000 */
[----:B------:R-:W-:Y:S01]  /*a4c0*/  IADD3 R60, P0, R6, UR20, RZ ;  /* 0x00000014063c7c10 */ /* 0x000fe2000ff1e0ff */
[C---:B------:R-:W-:Y:S01]  /*a4d0*/  VIADD R4, R3.reuse, 0x20 ;  /* 0x0000002003047836 */ /* 0x040fe20000000000 */
[----:B------:R-:W-:Y:S02]  /*a4e0*/  ISETP.GE.AND P5, PT, R3, UR10, PT ;  /* 0x0000000a03007c0c */ /* 0x000fe4000bfa6270 */
[----:B------:R-:W-:Y:S02]  /*a4f0*/  IADD3.X R61, R7, UR21, R2, P0, !PT ;  /* 0x00000015073d7c10 */ /* 0x000fe400087fe402 */
[----:B------:R-:W-:Y:S02]  /*a500*/  MOV R2, UR18 ;  /* 0x0000001200027c02 */ /* 0x000fe40008000f00 */
[----:B------:R-:W-:-:S03]  /*a510*/  ISETP.GE.AND P4, PT, R4, UR10, PT ;  /* 0x0000000a04007c0c */ /* 0x000fc6000bf86270 */
[----:B------:R-:W-:Y:S01]  /*a520*/  IMAD.WIDE.U32 R60, R2, UR58, R60 ;  /* 0x0000003a023c7c25 */ /* 0x000fe2000f8e003c */
[----:B------:R-:W-:-:S03]  /*a530*/  SHF.R.S32.HI R2, RZ, 0x1f, R3 ;  /* 0x0000001fff027819 */ /* 0x000fc60000011403 */
[----:B------:R-:W-:Y:S01]  /*a540*/  VIADD R57, R61, UR19 ;  /* 0x000000133d397c36 */ /* 0x000fe20008000000 */
[----:B-1-34-:R-:W-:Y:S06]  /*a550*/  @P5 BRA `(.L_x_371) ;  /* 0x0000000000585947 */ /* 0x01afec0003800000 */
[----:B------:R-:W-:Y:S01]  /*a560*/  ULDC UR15, c[0x0][0x2d0] ;  /* 0x0000b400000f7ab9 */ /* 0x000fe20000000800 */
[----:B------:R-:W1:Y:S01]  /*a570*/  LDS.128 R16, [R54+0x1a000] ;  /* 0x01a0000036107984 */ /* 0x000e620000000c00 */
[----:B------:R-:W-:Y:S01]  /*a580*/  ISETP.GE.AND P3, PT, R66, UR15, PT ;  /* 0x0000000f42007c0c */ /* 0x000fe2000bf66270 */
[----:B------:R-:W-:Y:S01]  /*a590*/  IMAD R56, R2, UR8, RZ ;  /* 0x0000000802387c24 */ /* 0x000fe2000f8e02ff */
[----:B------:R-:W-:Y:S01]  /*a5a0*/  ISETP.GE.AND P2, PT, R53, UR15, PT ;  /* 0x0000000f35007c0c */ /* 0x000fe2000bf46270 */
[----:B------:R-:W2:Y:S01]  /*a5b0*/  LDS.128 R12, [R54+0x1c000] ;  /* 0x01c00000360c7984 */ /* 0x000ea20000000c00 */
[----:B------:R-:W-:Y:S01]  /*a5c0*/  IMAD.MOV.U32 R62, RZ, RZ, R60 ;  /* 0x000000ffff3e7224 */ /* 0x000fe200078e003c */
[----:B------:R-:W-:Y:S01]  /*a5d0*/  ISETP.GE.AND P1, PT, R55, UR15, PT ;  /* 0x0000000f37007c0c */ /* 0x000fe2000bf26270 */
[----:B------:R-:W-:Y:S01]  /*a5e0*/  IMAD.MOV.U32 R63, RZ, RZ, R57 ;  /* 0x000000ffff3f7224 */ /* 0x000fe200078e0039 */
[----:B------:R-:W3:Y:S01]  /*a5f0*/  LDS.128 R8, [R54+0x1e000] ;  /* 0x01e0000036087984 */ /* 0x000ee20000000c00 */
[C---:B------:R-:W-:Y:S01]  /*a600*/  IMAD R56, R3.reuse, UR9, R56 ;  /* 0x0000000903387c24 */ /* 0x040fe2000f8e0238 */
[----:B------:R-:W-:Y:S01]  /*a610*/  ISETP.GE.AND P0, PT, R52, UR15, PT ;  /* 0x0000000f34007c0c */ /* 0x000fe2000bf06270 */
[----:B------:R-:W-:Y:S01]  /*a620*/  IMAD.WIDE.U32 R62, R3, UR8, R62 ;  /* 0x00000008033e7c25 */ /* 0x000fe2000f8e003e */
[----:B------:R-:W-:-:S02]  /*a630*/  ULDC.64 UR18, c[0x0][0x3f0] ;  /* 0x0000fc0000127ab9 */ /* 0x000fc40000000a00 */
[----:B------:R-:W4:Y:S01]  /*a640*/  @!P3 LDS.128 R4, [R54+0x18000] ;  /* 0x018000003604b984 */ /* 0x000f220000000c00 */
[----:B------:R-:W-:Y:S01]  /*a650*/  IMAD.IADD R56, R56, 0x1, R63 ;  /* 0x0000000138387824 */ /* 0x000fe200078e023f */
[----:B------:R-:W-:-:S04]  /*a660*/  LEA R64, P6, R62, UR18, 0x1 ;  /* 0x000000123e407c11 */ /* 0x000fc8000f8c08ff */
[----:B------:R-:W-:-:S05]  /*a670*/  LEA.HI.X R65, R62, UR19, R56, 0x1, P6 ;  /* 0x000000133e417c11 */ /* 0x000fca000b0f0c38 */
[----:B-1----:R1:W-:Y:S04]  /*a680*/  @!P2 STG.E.128 desc[UR6][R64.64+0x80], R16 ;  /* 0x000080104000a986 */ /* 0x0023e8000c101d06 */
[----:B--2---:R1:W-:Y:S04]  /*a690*/  @!P1 STG.E.128 desc[UR6][R64.64+0x100], R12 ;  /* 0x0001000c40009986 */ /* 0x0043e8000c101d06 */
[----:B---3--:R1:W-:Y:S04]  /*a6a0*/  @!P0 STG.E.128 desc[UR6][R64.64+0x180], R8 ;  /* 0x0001800840008986 */ /* 0x0083e8000c101d06 */
[----:B----4-:R1:W-:Y:S02]  /*a6b0*/  @!P3 STG.E.128 desc[UR6][R64.64], R4 ;  /* 0x000000044000b986 */ /* 0x0103e4000c101d06 */
.L_x_371:
[----:B------:R-:W-:Y:S05]  /*a6c0*/  BSYNC B0 ;  /* 0x0000000000007941 */ /* 0x000fea0003800000 */
.L_x_370:
        /* <DEDUP_REMOVED lines=17> */
[----:B------:R2:W-:Y:S04]  /*a7e0*/  @!P3 STG.E.128 desc[UR6][R8.64], R48 ;  /* 0x000000300800b986 */ /* 0x0005e8000c101d06 */
[----:B------:R2:W-:Y:S04]  /*a7f0*/  @!P2 STG.E.128 desc[UR6][R8.64+0x80], R44 ;  /* 0x0000802c0800a986 */ /* 0x0005e8000c101d06 */
[----:B------:R2:W-:Y:S04]  /*a800*/  @!P1 STG.E.128 desc[UR6][R8.64+0x100], R40 ;  /* 0x0001002808009986 */ /* 0x0005e8000c101d06 */
[----:B------:R2:W-:Y:S02]  /*a810*/  @!P0 STG.E.128 desc[UR6][R8.64+0x180], R36 ;  /* 0x0001802408008986 */ /* 0x0005e4000c101d06 */
.L_x_373:
[----:B------:R-:W-:Y:S05]  /*a820*/  BSYNC B0 ;  /* 0x0000000000007941 */ /* 0x000fea0003800000 */
.L_x_372:
[----:B-1----:R1:W3:Y:S01]  /*a830*/  LDS.128 R12, [R54+0x20000] ;  /* 0x02000000360c7984 */ /* 0x0022e20000000c00 */
[----:B--2---:R-:W-:Y:S01]  /*a840*/  IMAD.U32 R37, RZ, RZ, UR12 ;  /* 0x0000000cff257e24 */ /* 0x004fe2000f8e00ff */
[----:B------:R-:W-:Y:S01]  /*a850*/  UIMAD UR11, UR11, UR12, URZ ;  /* 0x0000000c0b0b72a4 */ /* 0x000fe2000f8e023f */
[----:B------:R-:W-:Y:S01]  /*a860*/  BSSY B0, `(.L_x_374) ;  /* 0x0000023000007945 */ /* 0x000fe20003800000 */
[----:B------:R1:W2:Y:S01]  /*a870*/  LDS.128 R8, [R54+0x22000] ;  /* 0x0220000036087984 */ /* 0x0002a20000000c00 */
[----:B------:R-:W-:Y:S01]  /*a880*/  IMAD.WIDE.U32 R36, R37, UR5, R58 ;  /* 0x0000000525247c25 */ /* 0x000fe2000f8e003a */
[----:B------:R-:W-:Y:S02]  /*a890*/  UIMAD UR5, UR5, UR13, UR11 ;  /* 0x0000000d050572a4 */ /* 0x000fe4000f8e020b */
[----:B------:R1:W4:Y:S01]  /*a8a0*/  LDS.128 R4, [R54+0x24000] ;  /* 0x0240000036047984 */ /* 0x0003220000000c00 */
        /* <DEDUP_REMOVED lines=12> */
[----:B------:R-:W-:Y:S01]  /*a970*/  IMAD R36, R2, UR12, RZ ;  /* 0x0000000c02247c24 */ /* 0x000fe2000f8e02ff */
[----:B------:R-:W-:Y:S01]  /*a980*/  ULDC UR5, c[0x0][0x2d0] ;  /* 0x0000b40000057ab9 */ /* 0x000fe20000000800 */
[----:B------:R-:W-:Y:S01]  /*a990*/  IMAD.MOV.U32 R40, RZ, RZ, R38 ;  /* 0x000000ffff287224 */ /* 0x000fe200078e0026 */
[----:B------:R-:W-:Y:S01]  /*a9a0*/  ISETP.GE.AND P3, PT, R66, UR5, PT ;  /* 0x0000000542007c0c */ /* 0x000fe2000bf66270 */
[----:B------:R-:W-:Y:S01]  /*a9b0*/  IMAD.MOV.U32 R41, RZ, RZ, R37 ;  /* 0x000000ffff297224 */ /* 0x000fe200078e0025 */
[----:B------:R-:W-:Y:S01]  /*a9c0*/  ISETP.GE.AND P2, PT, R53, UR5, PT ;  /* 0x0000000535007c0c */ /* 0x000fe2000bf46270 */
[----:B------:R-:W-:Y:S01]  /*a9d0*/  IMAD R36, R3, UR13, R36 ;  /* 0x0000000d03247c24 */ /* 0x000fe2000f8e0224 */
[----:B------:R-:W-:Y:S01]  /*a9e0*/  ISETP.GE.AND P1, PT, R55, UR5, PT ;  /* 0x0000000537007c0c */ /* 0x000fe2000bf26270 */
[----:B------:R-:W-:Y:S01]  /*a9f0*/  IMAD.WIDE.U32 R40, R3, UR12, R40 ;  /* 0x0000000c03287c25 */ /* 0x000fe2000f8e0028 */
[----:B------:R-:W-:Y:S01]  /*aa00*/  ISETP.GE.AND P0, PT, R52, UR5, PT ;  /* 0x0000000534007c0c */ /* 0x000fe2000bf06270 */
[----:B------:R-:W-:-:S02]  /*aa10*/  ULDC.64 UR8, c[0x0][0x3f8] ;  /* 0x0000fe0000087ab9 */ /* 0x000fc40000000a00 */
[----:B------:R-:W-:Y:S01]  /*aa20*/  IMAD.IADD R36, R36, 0x1, R41 ;  /* 0x0000000124247824 */ /* 0x000fe200078e0229 */
[----:B------:R-:W-:-:S04]  /*aa30*/  LEA R42, P5, R40, UR8, 0x1 ;  /* 0x00000008282a7c11 */ /* 0x000fc8000f8a08ff */
[----:B------:R-:W-:-:S05]  /*aa40*/  LEA.HI.X R43, R40, UR9, R36, 0x1, P5 ;  /* 0x00000009282b7c11 */ /* 0x000fca000a8f0c24 */
[----:B---3--:R3:W-:Y:S04]  /*aa50*/  @!P3 STG.E.128 desc[UR6][R42.64], R12 ;  /* 0x0000000c2a00b986 */ /* 0x0087e8000c101d06 */
[----:B--2---:R3:W-:Y:S04]  /*aa60*/  @!P2 STG.E.128 desc[UR6][R42.64+0x80], R8 ;  /* 0x000080082a00a986 */ /* 0x0047e8000c101d06 */
[----:B----4-:R3:W-:Y:S04]  /*aa70*/  @!P1 STG.E.128 desc[UR6][R42.64+0x100], R4 ;  /* 0x000100042a009986 */ /* 0x0107e8000c101d06 */
[----:B-1----:R3:W-:Y:S02]  /*aa80*/  @!P0 STG.E.128 desc[UR6][R42.64+0x180], R16 ;  /* 0x000180102a008986 */ /* 0x0027e4000c101d06 */
.L_x_375:
[----:B------:R-:W-:Y:S05]  /*aa90*/  BSYNC B0 ;  /* 0x0000000000007941 */ /* 0x000fea0003800000 */
.L_x_374:
        /* <DEDUP_REMOVED lines=12> */
[----:B---34-:R-:W-:-:S03]  /*ab60*/  LEA R4, P4, R36, UR8, 0x1 ;  /* 0x0000000824047c11 */ /* 0x018fc6000f8808ff */
[----:B------:R-:W-:-:S04]  /*ab70*/  IMAD R2, R3, UR13, R2 ;  /* 0x0000000d03027c24 */ /* 0x000fc8000f8e0202 */
[----:B------:R-:W-:-:S05]  /*ab80*/  IMAD.IADD R2, R2, 0x1, R37 ;  /* 0x0000000102027824 */ /* 0x000fca00078e0225 */
[----:B------:R-:W-:-:S05]  /*ab90*/  LEA.HI.X R5, R36, UR9, R2, 0x1, P4 ;  /* 0x0000000924057c11 */ /* 0x000fca000a0f0c02 */
[----:B------:R3:W-:Y:S04]  /*aba0*/  @!P3 STG.E.128 desc[UR6][R4.64], R32 ;  /* 0x000000200400b986 */ /* 0x0007e8000c101d06 */
[----:B------:R3:W-:Y:S04]  /*abb0*/  @!P2 STG.E.128 desc[UR6][R4.64+0x80], R28 ;  /* 0x0000801c0400a986 */ /* 0x0007e8000c101d06 */
[----:B------:R3:W-:Y:S04]  /*abc0*/  @!P1 STG.E.128 desc[UR6][R4.64+0x100], R24 ;  /* 0x0001001804009986 */ /* 0x0007e8000c101d06 */
[----:B------:R3:W-:Y:S02]  /*abd0*/  @!P0 STG.E.128 desc[UR6][R4.64+0x180], R20 ;  /* 0x0001801404008986 */ /* 0x0007e4000c101d06 */
.L_x_346:
[----:B------:R-:W-:Y:S05]  /*abe0*/  BSYNC B1 ;  /* 0x0000000000017941 */ /* 0x000fea0003800000 */
.L_x_332:
[----:B------:R-:W-:Y:S01]  /*abf0*/  ULDC UR8, c[0x0][0x2c8] ;  /* 0x0000b20000087ab9 */ /* 0x000fe20000000800 */
[----:B------:R-:W-:Y:S02]  /*ac00*/  UIADD3 UR61, UR61, 0x1, URZ ;  /* 0x000000013d3d7890 */ /* 0x000fe4000fffe03f */
[----:B------:R-:W-:-:S04]  /*ac10*/  UIADD3 UR8, UR8, 0x3f, URZ ;  /* 0x0000003f08087890 */ /* 0x000fc8000fffe03f */
[----:B------:R-:W-:-:S04]  /*ac20*/  USHF.R.S32.HI UR5, URZ, 0x1f, UR8 ;  /* 0x0000001f3f057899 */ /* 0x000fc80008011408 */
[----:B------:R-:W-:-:S03]  /*ac30*/  ULEA.HI UR5, UR5, UR8, URZ, 0x6 ;  /* 0x0000000805057291 */ /* 0x000fc6000f8f303f */
[----:B------:R-:W-:Y:S01]  /*ac40*/  ULDC UR8, c[0x0][0xc] ;  /* 0x0000030000087ab9 */ /* 0x000fe20000000800 */
[----:B------:R-:W-:Y:S02]  /*ac50*/  USHF.R.S32.HI UR5, URZ, 0x6, UR5 ;  /* 0x000000063f057899 */ /* 0x000fe40008011405 */
[----:B------:R-:W-:-:S04]  /*ac60*/  UIADD3 UR17, UR8, UR17, URZ ;  /* 0x0000001108117290 */ /* 0x000fc8000fffe03f */
[----:B------:R-:W-:-:S06]  /*ac70*/  UISETP.GE.AND UP0, UPT, UR17, UR5, UPT ;  /* 0x000000051100728c */ /* 0x000fcc000bf06270 */
[----:B------:R-:W-:-:S13]  /*ac80*/  PLOP3.LUT P0, PT, PT, PT, UP0, 0x80, 0x0 ;  /* 0x000000000000781c */ /* 0x000fda0003f0f008 */
[----:B------:R-:W-:Y:S05]  /*ac90*/  @P0 BRA `(.L_x_376) ;  /* 0x0000000000040947 */ /* 0x000fea0003800000 */
[----:B------:R-:W-:Y:S05]  /*aca0*/  BRA `(.L_x_377) ;  /* 0xffffff5c00507947 */ /* 0x000fea000383ffff */
.L_x_376:
[----:B------:R-:W-:Y:S05]  /*acb0*/  EXIT ;  /* 0x000000000000794d */ /* 0x000fea0003800000 */
.L_x_378:
        /* <DEDUP_REMOVED lines=12> */
.L_x_1041:


//--------------------- .text._ZN5flash44flash_bwd_dq_dk_dv_loop_seqk_parallel_kernelI23Flash_bwd_kernel_traitsILi256ELi64ELi64ELi8ELi4ELi2ELi2ELb0ELb0EN7cutlass6half_tE19Flash_kernel_traitsILi256ELi64ELi64ELi8ES3_EELb0ELb1ELb0ELb0ELb0ELb1ELb0EEEvNS_16Flash_bwd_paramsE --------------------------
	.section	.text._ZN5flash44flash_bwd_dq_dk_dv_loop_seqk_parallel_kernelI23Flash_bwd_kernel_traitsILi256ELi64ELi64ELi8ELi4ELi2ELi2ELb0ELb0EN7cutlass6half_tE19Flash_kernel_traitsILi256ELi64ELi64ELi8ES3_EELb0ELb1ELb0ELb0ELb0ELb1ELb0EEEvNS_16Flash_bwd_paramsE,"ax",@progbits
	.align	128
        .global         _ZN5flash44flash_bwd_dq_dk_dv_loop_seqk_parallel_kernelI23Flash_bwd_kernel_traitsILi256ELi64ELi64ELi8ELi4ELi2ELi2ELb0ELb0EN7cutlass6half_tE19Flash_kernel_traitsILi256ELi64ELi64ELi8ES3_EELb0ELb1ELb0ELb0ELb0ELb1ELb0EEEvNS_16Flash_bwd_paramsE
        .type           _ZN5flash44flash_bwd_dq_dk_dv_loop_seqk_parallel_kernelI23Flash_bwd_kernel_traitsILi256ELi64ELi64ELi8ELi4ELi2ELi2ELb0ELb0EN7cutlass6half_tE19Flash_kernel_traitsILi256ELi64ELi64ELi8ES3_EELb0ELb1ELb0ELb0ELb0ELb1ELb0EEEvNS_16Flash_bwd_paramsE,@function
        .size           _ZN5flash44flash_bwd_dq_dk_dv_loop_seqk_parallel_kernelI23Flash_bwd_kernel_traitsILi256ELi64ELi64ELi8ELi4ELi2ELi2ELb0ELb0EN7cutlass6half_tE19Flash_kernel_traitsILi256ELi64ELi64ELi8ES3_EELb0ELb1ELb0ELb0ELb0ELb1ELb0EEEvNS_16Flash_bwd_paramsE,(.L_x_1042 - _ZN5flash44flash_bwd_dq_dk_dv_loop_seqk_parallel_kernelI23Flash_bwd_kernel_traitsILi256ELi64ELi64ELi8ELi4ELi2ELi2ELb0ELb0EN7cutlass6half_tE19Flash_kernel_traitsILi256ELi64ELi64ELi8ES3_EELb0ELb1ELb0ELb0ELb0ELb1ELb0EEEvNS_16Flash_bwd_paramsE)
        .other          _ZN5flash44flash_bwd_dq_dk_dv_loop_seqk_parallel_kernelI23Flash_bwd_kernel_traitsILi256ELi64ELi64ELi8ELi4ELi2ELi2ELb0ELb0EN7cutlass6half_tE19Flash_kernel_traitsILi256ELi64ELi64ELi8ES3_EELb0ELb1ELb0ELb0ELb0ELb1ELb0EEEvNS_16Flash_bwd_paramsE,@"STO_CUDA_ENTRY STV_DEFAULT"
_ZN5flash44flash_bwd_dq_dk_dv_loop_seqk_parallel_kernelI23Flash_bwd_kernel_traitsILi256ELi64ELi64ELi8ELi4ELi2ELi2ELb0ELb0EN7cutlass6half_tE19Flash_kernel_traitsILi256ELi64ELi64ELi8ES3_EELb0ELb1ELb0ELb0ELb0ELb1ELb0EEEvNS_16Flash_bwd_paramsE:
.text._ZN5flash44flash_bwd_dq_dk_dv_loop_seqk_parallel_kernelI23Flash_bwd_kernel_traitsILi256ELi64ELi64ELi8ELi4ELi2ELi2ELb0ELb0EN7cutlass6half_tE19Flash_kernel_traitsILi256ELi64ELi64ELi8ES3_EELb0ELb1ELb0ELb0ELb0ELb1ELb0EEEvNS_16Flash_bwd_paramsE:
        /* <DEDUP_REMOVED lines=14> */
[----:B------:R-:W-:Y:S01]  /*00e0*/  IMAD.MOV.U32 R213, RZ, RZ, 0x20 ;  /* 0x00000020ffd57424 */ /* 0x000fe200078e00ff */
[----:B------:R-:W-:Y:S01]  /*00f0*/  UMOV UR58, 0xffff8000 ;  /* 0xffff8000003a7882 */ /* 0x000fe20000000000 */
[----:B------:R-:W-:Y:S02]  /*0100*/  IMAD.MOV.U32 R215, RZ, RZ, 0x40 ;  /* 0x00000040ffd77424 */ /* 0x000fe400078e00ff */
[----:B------:R-:W-:Y:S02]  /*0110*/  IMAD.MOV.U32 R239, RZ, RZ, -0x10 ;  /* 0xfffffff0ffef7424 */ /* 0x000fe400078e00ff */
[----:B------:R-:W3:Y:S08]  /*0120*/  S2UR UR54, SR_CTAID.Z ;  /* 0x00000000003679c3 */ /* 0x000ef00000002700 */
[----:B------:R-:W4:Y:S01]  /*0130*/  S2UR UR45, SR_CTAID.Y ;  /* 0x00000000002d79c3 */ /* 0x000f220000002600 */
[----:B--2---:R-:W-:Y:S01]  /*0140*/  ULEA UR4, UR4, UR5, 0x18 ;  /* 0x0000000504047291 */ /* 0x004fe2000f8ec03f */
[----:B-1----:R-:W-:Y:S01]  /*0150*/  SHF.R.S32.HI R12, RZ, 0x1f, R13 ;  /* 0x0000001fff0c7819 */ /* 0x002fe2000001140d */
[----:B------:R-:W-:Y:S01]  /*0160*/  IMAD.SHL.U32 R249, R13, 0x2, RZ ;  /* 0x000000020df97824 */ /* 0x000fe200078e00ff */
[----:B---3--:R-:W-:-:S02]  /*0170*/  USHF.R.S32.HI UR5, URZ, 0x1f, UR54 ;  /* 0x0000001f3f057899 */ /* 0x008fc40008011436 */
[CC--:B------:R-:W-:Y:S02]  /*0180*/  LEA.HI R2, R12.reuse, R13.reuse, RZ, 0x5 ;  /* 0x0000000d0c027211 */ /* 0x0c0fe400078f28ff */
[----:B------:R-:W-:Y:S02]  /*0190*/  LEA.HI R6, R12, R13, RZ, 0x4 ;  /* 0x0000000d0c067211 */ /* 0x000fe400078f20ff */
[--C-:B------:R-:W-:Y:S01]  /*01a0*/  SHF.R.S32.HI R0, RZ, 0x5, R2.reuse ;  /* 0x00000005ff007819 */ /* 0x100fe20000011402 */
[----:B----4-:R-:W-:Y:S01]  /*01b0*/  USHF.R.S32.HI UR6, URZ, 0x1f, UR45 ;  /* 0x0000001f3f067899 */ /* 0x010fe2000801142d */
[----:B------:R-:W-:Y:S02]  /*01c0*/  SHF.R.S32.HI R3, RZ, 0x1f, R2 ;  /* 0x0000001fff037819 */ /* 0x000fe40000011402 */
[-C--:B------:R-:W-:Y:S02]  /*01d0*/  LEA.HI R2, R2, R0.reuse, RZ, 0x1 ;  /* 0x0000000002027211 */ /* 0x080fe400078f08ff */
[----:B------:R-:W-:-:S02]  /*01e0*/  LEA.HI R3, R3, R0, RZ, 0x2 ;  /* 0x0000000003037211 */ /* 0x000fc400078f10ff */
[----:B------:R-:W-:Y:S02]  /*01f0*/  LOP3.LUT R2, R2, 0xfffffffe, RZ, 0xc0, !PT ;  /* 0xfffffffe02027812 */ /* 0x000fe400078ec0ff */
[----:B------:R-:W-:Y:S02]  /*0200*/  LOP3.LUT R3, R3, 0xfffffffc, RZ, 0xc0, !PT ;  /* 0xfffffffc03037812 */ /* 0x000fe400078ec0ff */
[----:B------:R-:W-:Y:S01]  /*0210*/  SHF.R.S32.HI R5, RZ, 0x4, R6 ;  /* 0x00000004ff057819 */ /* 0x000fe20000011406 */
[----:B------:R-:W-:Y:S01]  /*0220*/  IMAD.IADD R222, R0, 0x1, -R2 ;  /* 0x0000000100de7824 */ /* 0x000fe200078e0a02 */
[----:B------:R-:W-:Y:S01]  /*0230*/  LEA.HI R16, R12, R13, RZ, 0x2 ;  /* 0x0000000d0c107211 */ /* 0x000fe200078f10ff */
[----:B------:R-:W-:Y:S01]  /*0240*/  IMAD.IADD R14, R0, 0x1, -R3 ;  /* 0x00000001000e7824 */ /* 0x000fe200078e0a03 */
[----:B------:R-:W-:Y:S02]  /*0250*/  LEA.HI R0, R6, R5, RZ, 0x1 ;  /* 0x0000000506007211 */ /* 0x000fe400078f08ff */
[----:B------:R-:W-:-:S02]  /*0260*/  LEA.HI R15, R12, R13, RZ, 0x3 ;  /* 0x0000000d0c0f7211 */ /* 0x000fc400078f18ff */
[----:B------:R-:W-:Y:S02]  /*0270*/  LOP3.LUT R0, R0, 0xfffffffe, RZ, 0xc0, !PT ;  /* 0xfffffffe00007812 */ /* 0x000fe400078ec0ff */
[--C-:B------:R-:W-:Y:S02]  /*0280*/  SHF.R.S32.HI R7, RZ, 0x2, R16.reuse ;  /* 0x00000002ff077819 */ /* 0x100fe40000011410 */
[----:B------:R-:W-:Y:S01]  /*0290*/  SHF.R.S32.HI R3, RZ, 0x1f, R16 ;  /* 0x0000001fff037819 */ /* 0x000fe20000011410 */
[----:B------:R-:W-:Y:S01]  /*02a0*/  IMAD.IADD R10, R5, 0x1, -R0 ;  /* 0x00000001050a7824 */ /* 0x000fe200078e0a00 */
[----:B------:R-:W-:Y:S02]  /*02b0*/  SHF.R.S32.HI R2, RZ, 0x3, R15 ;  /* 0x00000003ff027819 */ /* 0x000fe4000001140f */
[----:B------:R-:W-:Y:S01]  /*02c0*/  LOP3.LUT R4, R15, 0xfffffff8, RZ, 0xc0, !PT ;  /* 0xfffffff80f047812 */ /* 0x000fe200078ec0ff */
[----:B------:R-:W-:Y:S01]  /*02d0*/  IMAD.SHL.U32 R218, R10, 0x200, RZ ;  /* 0x000002000ada7824 */ /* 0x000fe200078e00ff */
[----:B------:R-:W-:Y:S01]  /*02e0*/  LEA.HI R3, R3, R7, RZ, 0x3 ;  /* 0x0000000703037211 */ /* 0x000fe200078f18ff */
[----:B------:R-:W-:-:S02]  /*02f0*/  IMAD.SHL.U32 R2, R2, 0x40, RZ ;  /* 0x0000004002027824 */ /* 0x000fc400078e00ff */
[----:B------:R-:W-:Y:S01]  /*0300*/  IMAD.IADD R0, R13, 0x1, -R4 ;  /* 0x000000010d007824 */ /* 0x000fe200078e0a04 */
[----:B------:R-:W-:Y:S02]  /*0310*/  LOP3.LUT R4, R6, 0xfffffff0, RZ, 0xc0, !PT ;  /* 0xfffffff006047812 */ /* 0x000fe400078ec0ff */
[----:B------:R-:W-:Y:S01]  /*0320*/  LOP3.LUT R3, R3, 0xfffffff8, RZ, 0xc0, !PT ;  /* 0xfffffff803037812 */ /* 0x000fe200078ec0ff */
[----:B------:R-:W-:Y:S01]  /*0330*/  IMAD.SHL.U32 R5, R0, 0x8, RZ ;  /* 0x0000000800057824 */ /* 0x000fe200078e00ff */
[----:B------:R-:W-:Y:S01]  /*0340*/  LOP3.LUT R2, R2, 0x1c0, RZ, 0xc0, !PT ;  /* 0x000001c002027812 */ /* 0x000fe200078ec0ff */
[----:B------:R-:W-:Y:S01]  /*0350*/  IMAD.IADD R4, R13, 0x1, -R4 ;  /* 0x000000010d047824 */ /* 0x000fe200078e0a04 */
[----:B------:R-:W-:Y:S01]  /*0360*/  LOP3.LUT P4, RZ, R0, 0x2, RZ, 0xc0, !PT ;  /* 0x0000000200ff7812 */ /* 0x000fe2000788c0ff */
[----:B------:R-:W-:Y:S01]  /*0370*/  IMAD.IADD R6, R7, 0x1, -R3 ;  /* 0x0000000107067824 */ /* 0x000fe200078e0a03 */
[----:B------:R-:W-:Y:S02]  /*0380*/  LOP3.LUT R3, R2, 0x38, R5, 0xf8, !PT ;  /* 0x0000003802037812 */ /* 0x000fe400078ef805 */
[----:B------:R-:W-:-:S02]  /*0390*/  SHF.R.U32.HI R2, RZ, 0x3, R2 ;  /* 0x00000003ff027819 */ /* 0x000fc40000011602 */
[C---:B------:R-:W-:Y:S01]  /*03a0*/  LOP3.LUT P3, RZ, R0.reuse, 0x4, RZ, 0xc0, !PT ;  /* 0x0000000400ff7812 */ /* 0x040fe2000786c0ff */
[----:B------:R-:W-:Y:S01]  /*03b0*/  IMAD.SHL.U32 R0, R0, 0x40, RZ ;  /* 0x0000004000007824 */ /* 0x000fe200078e00ff */
[----:B------:R-:W-:Y:S02]  /*03c0*/  SHF.R.S32.HI R5, RZ, 0x1f, R4 ;  /* 0x0000001fff057819 */ /* 0x000fe40000011404 */
[----:B------:R-:W-:Y:S01]  /*03d0*/  LOP3.LUT R8, R3, R2, RZ, 0x3c, !PT ;  /* 0x0000000203087212 */ /* 0x000fe200078e3cff */
[----:B------:R-:W-:Y:S01]  /*03e0*/  IMAD.SHL.U32 R2, R222, 0x10, RZ ;  /* 0x00000010de027824 */ /* 0x000fe200078e00ff */
[----:B------:R-:W-:Y:S02]  /*03f0*/  LEA.HI R3, R12, R13, RZ, 0x7 ;  /* 0x0000000d0c037211 */ /* 0x000fe400078f38ff */
[----:B------:R-:W-:Y:S02]  /*0400*/  LEA.HI R11, R5, R4, RZ, 0x3 ;  /* 0x00000004050b7211 */ /* 0x000fe400078f18ff */
[----:B------:R-:W-:-:S02]  /*0410*/  LOP3.LUT R0, R0, 0x1c0, RZ, 0xc0, !PT ;  /* 0x000001c000007812 */ /* 0x000fc400078ec0ff */
[----:B------:R-:W-:Y:S02]  /*0420*/  SHF.R.S32.HI R7, RZ, 0x7, R3 ;  /* 0x00000007ff077819 */ /* 0x000fe40000011403 */
[----:B------:R-:W-:Y:S02]  /*0430*/  LOP3.LUT R3, R11, 0xfffffff8, RZ, 0xc0, !PT ;  /* 0xfffffff80b037812 */ /* 0x000fe400078ec0ff */
[----:B------:R-:W-:Y:S02]  /*0440*/  LOP3.LUT R5, R0, 0x10, R2, 0xf8, !PT ;  /* 0x0000001000057812 */ /* 0x000fe400078ef802 */
[----:B------:R-:W-:Y:S01]  /*0450*/  LOP3.LUT R2, R6, 0x1, RZ, 0xc0, !PT ;  /* 0x0000000106027812 */ /* 0x000fe200078ec0ff */
[----:B------:R-:W-:Y:S01]  /*0460*/  IMAD.IADD R9, R4, 0x1, -R3 ;  /* 0x0000000104097824 */ /* 0x000fe200078e0a03 */
[----:B------:R-:W-:Y:S01]  /*0470*/  LOP3.LUT R214, R0, 0x8, R15, 0xf8, !PT ;  /* 0x0000000800d67812 */ /* 0x000fe200078ef80f */
[----:B------:R-:W-:Y:S01]  /*0480*/  IMAD R3, R7, 0x800, R218 ;  /* 0x0000080007037824 */ /* 0x000fe200078e02da */
[----:B------:R-:W-:-:S02]  /*0490*/  SHF.R.U32.HI R0, RZ, 0x3, R0 ;  /* 0x00000003ff007819 */ /* 0x000fc40000011600 */
[----:B------:R-:W-:Y:S02]  /*04a0*/  LOP3.LUT R4, R5, 0x8, R15, 0xf8, !PT ;  /* 0x0000000805047812 */ /* 0x000fe400078ef80f */
[----:B------:R-:W-:Y:S02]  /*04b0*/  ISETP.NE.U32.AND P0, PT, R2, 0x1, PT ;  /* 0x000000010200780c */ /* 0x000fe40003f05070 */
[----:B------:R-:W-:Y:S02]  /*04c0*/  LEA.HI R2, R12, R13, RZ, 0x6 ;  /* 0x0000000d0c027211 */ /* 0x000fe400078f30ff */
[----:B------:R-:W-:Y:S02]  /*04d0*/  LOP3.LUT R214, R214, R0, RZ, 0x3c, !PT ;  /* 0x00000000d6d67212 */ /* 0x000fe400078e3cff */
[----:B------:R-:W-:Y:S02]  /*04e0*/  LOP3.LUT R218, R218, R4, R0, 0xf6, !PT ;  /* 0x00000004dada7212 */ /* 0x000fe400078ef600 */
[----:B------:R-:W-:Y:S01]  /*04f0*/  SHF.R.S32.HI R0, RZ, 0x6, R2 ;  /* 0x00000006ff007819 */ /* 0x000fe20000011402 */
[----:B------:R-:W-:Y:S01]  /*0500*/  IMAD.IADD R214, R3, 0x1, R214 ;  /* 0x0000000103d67824 */ /* 0x000fe200078e02d6 */
[----:B------:R-:W-:-:S02]  /*0510*/  LOP3.LUT R3, R16, 0x7ffffffc, RZ, 0xc0, !PT ;  /* 0x7ffffffc10037812 */ /* 0x000fc400078ec0ff */
[----:B------:R-:W-:Y:S01]  /*0520*/  R2P PR, R6, 0x6 ;  /* 0x0000000606007804 */ /* 0x000fe20000000000 */
[C---:B------:R-:W-:Y:S01]  /*0530*/  IMAD R250, R0.reuse, 0x200, R8 ;  /* 0x0000020000fa7824 */ /* 0x040fe200078e0208 */
[----:B------:R-:W-:Y:S01]  /*0540*/  SEL R213, R213, 0xffffffe0, !P4 ;  /* 0xffffffe0d5d57807 */ /* 0x000fe20006000000 */
[----:B------:R-:W-:Y:S01]  /*0550*/  IMAD.SHL.U32 R2, R0, 0x8, RZ ;  /* 0x0000000800027824 */ /* 0x000fe200078e00ff */
[----:B------:R-:W-:Y:S01]  /*0560*/  SEL R215, R215, 0xffffffc0, !P3 ;  /* 0xffffffc0d7d77807 */ /* 0x000fe20005800000 */
[----:B------:R-:W-:Y:S01]  /*0570*/  IMAD.SHL.U32 R0, R6, 0x40, RZ ;  /* 0x0000004006007824 */ /* 0x000fe200078e00ff */
[----:B------:R-:W-:Y:S01]  /*0580*/  SEL R239, R239, 0x10, !P0 ;  /* 0x00000010efef7807 */ /* 0x000fe20004000000 */
[----:B------:R-:W-:Y:S01]  /*0590*/  IMAD.IADD R4, R13, 0x1, -R3 ;  /* 0x000000010d047824 */ /* 0x000fe200078e0a03 */
[----:B------:R-:W-:Y:S01]  /*05a0*/  LOP3.LUT R2, R2, 0x18, RZ, 0xc0, !PT ;  /* 0x0000001802027812 */ /* 0x000fe200078ec0ff */
[----:B------:R-:W-:Y:S01]  /*05b0*/  IMAD.SHL.U32 R3, R7, 0x20, RZ ;  /* 0x0000002007037824 */ /* 0x000fe200078e00ff */
[----:B------:R-:W-:Y:S01]  /*05c0*/  LOP3.LUT R0, R0, 0x1c0, RZ, 0xc0, !PT ;  /* 0x000001c000007812 */ /* 0x000fe200078ec0ff */
[----:B------:R-:W-:Y:S01]  /*05d0*/  IMAD.SHL.U32 R6, R10, 0x20, RZ ;  /* 0x000000200a067824 */ /* 0x000fe200078e00ff */
[----:B------:R-:W-:Y:S01]  /*05e0*/  LEA R218, R218, UR4, 0x1 ;  /* 0x00000004dada7c11 */ /* 0x000fe2000f8e08ff */
[----:B------:R-:W-:Y:S01]  /*05f0*/  IMAD.SHL.U32 R4, R4, 0x2, RZ ;  /* 0x0000000204047824 */ /* 0x000fe200078e00ff */
[----:B------:R-:W-:Y:S01]  /*0600*/  LOP3.LUT R249, R3, 0x6, R249, 0xf8, !PT ;  /* 0x0000000603f97812 */ /* 0x000fe200078ef8f9 */
[----:B------:R-:W-:Y:S01]  /*0610*/  IMAD.SHL.U32 R7, R9, 0x40, RZ ;  /* 0x0000004009077824 */ /* 0x000fe200078e00ff */
[----:B------:R-:W-:Y:S01]  /*0620*/  LOP3.LUT R5, R0, 0x20, R3, 0xf8, !PT ;  /* 0x0000002000057812 */ /* 0x000fe200078ef803 */
[----:B------:R-:W-:Y:S01]  /*0630*/  IMAD R8, R14, 0x400, R4 ;  /* 0x000004000e087824 */ /* 0x000fe200078e0204 */
[----:B------:R-:W-:Y:S01]  /*0640*/  SHF.R.U32.HI R3, RZ, 0x3, R0 ;  /* 0x00000003ff037819 */ /* 0x000fe20000011600 */
[----:B------:R-:W-:Y:S01]  /*0650*/  IMAD.SHL.U32 R214, R214, 0x2, RZ ;  /* 0x00000002d6d67824 */ /* 0x000fe200078e00ff */
[----:B------:R-:W-:Y:S01]  /*0660*/  LOP3.LUT R9, R2, 0x20, R6, 0xf8, !PT ;  /* 0x0000002002097812 */ /* 0x000fe200078ef806 */
[----:B------:R-:W-:Y:S01]  /*0670*/  IMAD.IADD R219, R215, 0x1, R218 ;  /* 0x00000001d7db7824 */ /* 0x000fe200078e02da */
[----:B------:R-:W-:-:S02]  /*0680*/  LOP3.LUT R6, R5, R3, RZ, 0x3c, !PT ;  /* 0x0000000305067212 */ /* 0x000fc400078e3cff */
[----:B------:R-:W-:Y:S01]  /*0690*/  LOP3.LUT R5, R3, R0, R2, 0x1e, !PT ;  /* 0x0000000003057212 */ /* 0x000fe200078e1e02 */
[----:B------:R-:W-:Y:S01]  /*06a0*/  IMAD R0, R222, 0x400, R4 ;  /* 0x00000400de007824 */ /* 0x000fe200078e0204 */
[----:B------:R-:W-:Y:S01]  /*06b0*/  LOP3.LUT R3, R7, 0x1c0, RZ, 0xc0, !PT ;  /* 0x000001c007037812 */ /* 0x000fe200078ec0ff */
[----:B------:R-:W-:Y:S02]  /*06c0*/  IMAD.SHL.U32 R4, R10, 0x8, RZ ;  /* 0x000000080a047824 */ /* 0x000fe400078e00ff */
[----:B------:R-:W-:Y:S01]  /*06d0*/  IMAD.IADD R5, R0, 0x1, R5 ;  /* 0x0000000100057824 */ /* 0x000fe200078e0205 */
[--C-:B------:R-:W-:Y:S01]  /*06e0*/  SHF.R.U32.HI R2, RZ, 0x3, R3.reuse ;  /* 0x00000003ff027819 */ /* 0x100fe20000011603 */
[----:B------:R-:W-:Y:S01]  /*06f0*/  IMAD.SHL.U32 R0, R11, 0x40, RZ ;  /* 0x000000400b007824 */ /* 0x000fe200078e00ff */
[----:B------:R-:W-:Y:S01]  /*0700*/  LOP3.LUT R4, R3, 0x8, R4, 0xf8, !PT ;  /* 0x0000000803047812 */ /* 0x000fe200078ef804 */
[----:B------:R-:W-:Y:S01]  /*0710*/  IMAD.IADD R6, R8, 0x1, R6 ;  /* 0x0000000108067824 */ /* 0x000fe200078e0206 */
[----:B------:R-:W-:-:S02]  /*0720*/  LOP3.LUT R3, R2, R9, R3, 0x1e, !PT ;  /* 0x0000000902037212 */ /* 0x000fc400078e1e03 */
[----:B------:R-:W-:Y:S02]  /*0730*/  LOP3.LUT R0, R0, 0xfffffe00, RZ, 0xc0, !PT ;  /* 0xfffffe0000007812 */ /* 0x000fe400078ec0ff */
[----:B------:R-:W-:Y:S02]  /*0740*/  LOP3.LUT R2, R4, R2, RZ, 0x3c, !PT ;  /* 0x0000000204027212 */ /* 0x000fe400078e3cff */
[----:B------:R-:W-:Y:S01]  /*0750*/  LOP3.LUT R227, R3, R0, RZ, 0xfc, !PT ;  /* 0x0000000003e37212 */ /* 0x000fe200078efcff */
[--C-:B------:R-:W-:Y:S01]  /*0760*/  IMAD R4, R14, 0x400, R0.reuse ;  /* 0x000004000e047824 */ /* 0x100fe200078e0200 */
[----:B------:R-:W-:Y:S01]  /*0770*/  LEA R233, R6, UR4, 0x1 ;  /* 0x0000000406e97c11 */ /* 0x000fe2000f8e08ff */
[----:B------:R-:W-:Y:S02]  /*0780*/  IMAD R222, R222, 0x400, R0 ;  /* 0x00000400dede7824 */ /* 0x000fe400078e0200 */
[----:B------:R-:W-:Y:S01]  /*0790*/  IMAD.U32 R0, RZ, RZ, UR5 ;  /* 0x00000005ff007e24 */ /* 0x000fe2000f8e00ff */
[----:B------:R-:W-:Y:S01]  /*07a0*/  USHF.L.U32 UR5, UR45, 0x7, URZ ;  /* 0x000000072d057899 */ /* 0x000fe2000800063f */
[----:B------:R-:W-:-:S02]  /*07b0*/  IMAD.IADD R226, R4, 0x1, R2 ;  /* 0x0000000104e27824 */ /* 0x000fc400078e0202 */
[----:B------:R-:W-:Y:S02]  /*07c0*/  IMAD.IADD R222, R2, 0x1, R222 ;  /* 0x0000000102de7824 */ /* 0x000fe400078e02de */
[----:B------:R-:W-:Y:S01]  /*07d0*/  IMAD.U32 R0, RZ, RZ, UR6 ;  /* 0x00000006ff007e24 */ /* 0x000fe2000f8e00ff */
[----:B------:R-:W-:Y:S01]  /*07e0*/  UIADD3 UR6, UR4, 0x18000, URZ ;  /* 0x0001800004067890 */ /* 0x000fe2000fffe03f */
[----:B------:R-:W-:Y:S01]  /*07f0*/  IMAD.U32 R2, RZ, RZ, UR5 ;  /* 0x00000005ff027e24 */ /* 0x000fe2000f8e00ff */
[----:B------:R-:W-:Y:S01]  /*0800*/  USHF.R.S32.HI UR5, URZ, 0x1f, UR54 ;  /* 0x0000001f3f057899 */ /* 0x000fe20008011436 */
[C---:B------:R-:W-:Y:S02]  /*0810*/  VIADD R238, R233.reuse, 0x20 ;  /* 0x00000020e9ee7836 */ /* 0x040fe40000000000 */
[----:B------:R-:W-:Y:S01]  /*0820*/  @P1 VIADD R238, R233, 0xffffffe0 ;  /* 0xffffffe0e9ee1836 */ /* 0x000fe20000000000 */
[----:B------:R-:W-:Y:S01]  /*0830*/  LEA R245, R5, UR6, 0x1 ;  /* 0x0000000605f57c11 */ /* 0x000fe2000f8e08ff */
[----:B------:R-:W-:Y:S01]  /*0840*/  VIADD R216, R214, UR6 ;  /* 0x00000006d6d87c36 */ /* 0x000fe20008000000 */
[----:B------:R-:W-:Y:S01]  /*0850*/  ULDC.64 UR6, c[0x0][0x208] ;  /* 0x0000820000067ab9 */ /* 0x000fe20000000a00 */
[----:B------:R-:W-:Y:S01]  /*0860*/  IMAD.U32 R0, RZ, RZ, UR5 ;  /* 0x00000005ff007e24 */ /* 0x000fe2000f8e00ff */
[----:B------:R-:W-:Y:S01]  /*0870*/  UIADD3 UR5, UR4, 0x28000, URZ ;  /* 0x0002800004057890 */ /* 0x000fe2000fffe03f */
[----:B------:R-:W-:-:S02]  /*0880*/  IMAD.IADD R213, R216, 0x1, R213 ;  /* 0x00000001d8d57824 */ /* 0x000fc400078e02d5 */
[----:B------:R-:W-:Y:S02]  /*0890*/  IMAD.IADD R216, R216, 0x1, R215 ;  /* 0x00000001d8d87824 */ /* 0x000fe400078e02d7 */
[----:B------:R-:W-:Y:S01]  /*08a0*/  VIADD R246, R245, 0x40 ;  /* 0x00000040f5f67836 */ /* 0x000fe20000000000 */
[----:B------:R-:W-:Y:S01]  /*08b0*/  LEA R222, R222, UR5, 0x1 ;  /* 0x00000005dede7c11 */ /* 0x000fe2000f8e08ff */
[----:B------:R-:W-:Y:S02]  /*08c0*/  IMAD.IADD R240, R233, 0x1, R239 ;  /* 0x00000001e9f07824 */ /* 0x000fe400078e02ef */
[----:B------:R-:W-:Y:S02]  /*08d0*/  IMAD.IADD R215, R213, 0x1, R215 ;  /* 0x00000001d5d77824 */ /* 0x000fe400078e02d7 */
[----:B------:R-:W-:Y:S02]  /*08e0*/  @P2 VIADD R246, R245, 0xffffffc0 ;  /* 0xffffffc0f5f62836 */ /* 0x000fe40000000000 */
[----:B------:R-:W-:-:S07]  /*08f0*/  IMAD.IADD R239, R239, 0x1, R238 ;  /* 0x00000001efef7824 */ /* 0x000fce00078e02ee */
.L_x_413:
        /* <DEDUP_REMOVED lines=16> */
[----:B-12---:R-:W-:Y:S01]  /*0a00*/  IMAD.U32 R2, RZ, RZ, UR8 ;  /* 0x00000008ff027e24 */ /* 0x006fe2000f8e00ff */
        /* <DEDUP_REMOVED lines=11> */
[----:B------:R-:W-:-:S03]  /*0ac0*/  PLOP3.LUT P3, PT, PT, PT, UP2, 0x80, 0x0 ;  /* 0x000000000000781c */ /* 0x000fc60003f6f028 */
[----:B------:R-:W-:Y:S01]  /*0ad0*/  UISETP.EQ.OR.EX UP4, UPT, UR13, URZ, !UP1, UP4 ;  /* 0x0000003f0d00728c */ /* 0x000fe2000cf82740 */
[----:B------:R-:W2:Y:S01]  /*0ae0*/  @P1 LDG.E R7, desc[UR6][R4.64] ;  /* 0x0000000604071981 */ /* 0x000ea2000c1e1900 */
        /* <DEDUP_REMOVED lines=9> */
[----:B------:R-:W-:Y:S01]  /*0b80*/  UMOV UR18, URZ ;  /* 0x0000003f00127c82 */ /* 0x000fe20008000000 */
[----:B------:R-:W-:Y:S01]  /*0b90*/  IMAD.U32 R3, RZ, RZ, UR5 ;  /* 0x00000005ff037e24 */ /* 0x000fe2000f8e00ff */
[----:B------:R-:W-:-:S04]  /*0ba0*/  @!UP3 ULDC.64 UR8, c[0x0][0x318] ;  /* 0x0000c6000008bab9 */ /* 0x000fc80000000a00 */
[----:B------:R-:W5:Y:S01]  /*0bb0*/  @!P2 LDG.E R4, desc[UR6][R2.64] ;  /* 0x000000060204a981 */ /* 0x000f62000c1e1900 */
[----:B------:R-:W-:Y:S01]  /*0bc0*/  @!UP3 UISETP.NE.U32.AND UP0, UPT, UR8, URZ, UPT ;  /* 0x0000003f0800b28c */ /* 0x000fe2000bf05070 */
[----:B------:R-:W-:Y:S02]  /*0bd0*/  UMOV UR5, 0xffffffff ;  /* 0xffffffff00057882 */ /* 0x000fe40000000000 */
[----:B------:R-:W-:Y:S01]  /*0be0*/  @!UP3 ULDC UR8, c[0x0][0x2cc] ;  /* 0x0000b3000008bab9 */ /* 0x000fe20000000800 */
[----:B------:R-:W-:Y:S01]  /*0bf0*/  @!UP3 UISETP.NE.AND.EX UP0, UPT, UR9, URZ, UPT, UP0 ;  /* 0x0000003f0900b28c */ /* 0x000fe2000bf05300 */
[----:B------:R-:W-:Y:S01]  /*0c00*/  UMOV UR30, 0xffffffff ;  /* 0xffffffff001e7882 */ /* 0x000fe20000000000 */
[----:B------:R-:W-:Y:S02]  /*0c10*/  USHF.L.U32 UR28, UR17, 0x6, URZ ;  /* 0x00000006111c7899 */ /* 0x000fe4000800063f */
[----:B------:R-:W-:-:S03]  /*0c20*/  @!UP3 USEL UR9, UR8, URZ, UP0 ;  /* 0x0000003f0809b287 */ /* 0x000fc60008000000 */
[----:B------:R-:W-:Y:S01]  /*0c30*/  ULDC UR8, c[0x0][0x2c8] ;  /* 0x0000b20000087ab9 */ /* 0x000fe20000000800 */
[----:B--2---:R-:W-:Y:S02]  /*0c40*/  @P1 R2UR UR18, R7 ;  /* 0x00000000071212ca */ /* 0x004fe400000e0000 */
[----:B---3--:R-:W-:Y:S02]  /*0c50*/  @P0 R2UR UR10, R5 ;  /* 0x00000000050a02ca */ /* 0x008fe400000e0000 */
        /* <DEDUP_REMOVED lines=13> */
.L_x_379:
        /* <DEDUP_REMOVED lines=11> */
[----:B------:R-:W-:Y:S02]  /*0de0*/  UIMAD.WIDE.U32 UR20, UR45, UR8, URZ ;  /* 0x000000082d1472a5 */ /* 0x000fe4000f8e003f */
[----:B------:R-:W-:Y:S01]  /*0df0*/  UIMAD UR8, UR56, UR8, URZ ;  /* 0x00000008380872a4 */ /* 0x000fe2000f8e023f */
[----:B------:R-:W2:Y:S01]  /*0e00*/  S2UR UR11, SR_CTAID.X ;  /* 0x00000000000b79c3 */ /* 0x000ea20000002500 */
[----:B------:R-:W-:Y:S01]  /*0e10*/  ULDC UR57, c[0x0][0x2d4] ;  /* 0x0000b50000397ab9 */ /* 0x000fe20000000800 */
[----:B------:R-:W-:-:S02]  /*0e20*/  USHF.L.U32 UR14, UR45, 0x7, URZ ;  /* 0x000000072d0e7899 */ /* 0x000fc4000800063f */
[----:B------:R-:W-:Y:S02]  /*0e30*/  UIMAD UR36, UR45, UR9, UR8 ;  /* 0x000000092d2472a4 */ /* 0x000fe4000f8e0208 */
[----:B------:R-:W-:Y:S01]  /*0e40*/  USHF.R.S32.HI UR46, URZ, 0x1f, UR57 ;  /* 0x0000001f3f2e7899 */ /* 0x000fe20008011439 */
[----:B------:R-:W-:Y:S01]  /*0e50*/  @!UP0 ULDC.64 UR8, c[0x0][0x418] ;  /* 0x0001060000088ab9 */ /* 0x000fe20000000a00 */
[----:B------:R-:W-:Y:S01]  /*0e60*/  ULDC.64 UR34, c[0x0][0x240] ;  /* 0x0000900000227ab9 */ /* 0x000fe20000000a00 */
[----:B------:R-:W-:Y:S01]  /*0e70*/  ULDC UR60, c[0x0][0x2dc] ;  /* 0x0000b700003c7ab9 */ /* 0x000fe20000000800 */
[----:B------:R-:W-:Y:S01]  /*0e80*/  ULDC UR59, c[0x0][0x270] ;  /* 0x00009c00003b7ab9 */ /* 0x000fe20000000800 */
[----:B------:R-:W-:Y:S02]  /*0e90*/  USEL UR37, UR14, URZ, UP2 ;  /* 0x0000003f0e257287 */ /* 0x000fe40009000000 */
[----:B------:R-:W-:Y:S01]  /*0ea0*/  @!UP0 UIMAD.WIDE.U32 UR40, UR45, UR8, URZ ;  /* 0x000000082d2882a5 */ /* 0x000fe2000f8e003f */
[----:B-1----:R-:W-:Y:S01]  /*0eb0*/  IABS R5, R6 ;  /* 0x0000000600057213 */ /* 0x002fe20000000000 */
[----:B------:R-:W-:Y:S01]  /*0ec0*/  UIMAD.WIDE.U32 UR14, UR5, UR34, URZ ;  /* 0x00000022050e72a5 */ /* 0x000fe2000f8e003f */
[----:B------:R-:W-:Y:S01]  /*0ed0*/  ISETP.NE.AND P3, PT, R6, RZ, PT ;  /* 0x000000ff0600720c */ /* 0x000fe20003f65270 */
[----:B------:R-:W-:Y:S01]  /*0ee0*/  UIMAD UR23, UR5, UR35, URZ ;  /* 0x00000023051772a4 */ /* 0x000fe2000f8e023f */
[----:B------:R-:W1:Y:S01]  /*0ef0*/  I2F.RP R2, R5 ;  /* 0x0000000500027306 */ /* 0x000e620000209400 */
[----:B------:R-:W-:-:S02]  /*0f00*/  USHF.L.U64.HI UR16, UR45, 0x7, UR56 ;  /* 0x000000072d107899 */ /* 0x000fc40008010238 */
[----:B------:R-:W-:Y:S02]  /*0f10*/  USEL UR53, UR20, UR14, !UP0 ;  /* 0x0000000e14357287 */ /* 0x000fe4000c000000 */
[----:B--2---:R-:W-:Y:S02]  /*0f20*/  UIMAD.WIDE.U32 UR32, UR11, UR12, URZ ;  /* 0x0000000c0b2072a5 */ /* 0x004fe4000f8e003f */
[----:B------:R-:W-:Y:S02]  /*0f30*/  USEL UR39, UR16, URZ, UP2 ;  /* 0x0000003f10277287 */ /* 0x000fe40009000000 */
[----:B------:R-:W-:Y:S02]  /*0f40*/  UIMAD UR49, UR11, UR13, UR33 ;  /* 0x0000000d0b3172a4 */ /* 0x000fe4000f8e0221 */
[----:B------:R-:W-:Y:S01]  /*0f50*/  @!UP0 UIMAD UR11, UR56, UR8, URZ ;  /* 0x00000008380b82a4 */ /* 0x000fe2000f8e023f */
[----:B------:R-:W-:Y:S01]  /*0f60*/  @UP0 ULDC.64 UR12, c[0x0][0x420] ;  /* 0x00010800000c0ab9 */ /* 0x000fe20000000a00 */
[----:B------:R-:W-:Y:S01]  /*0f70*/  ULDC.U8 UR24, c[0x0][0x3d8] ;  /* 0x0000f60000187ab9 */ /* 0x000fe20000000000 */
[----:B-1----:R-:W1:Y:S01]  /*0f80*/  MUFU.RCP R2, R2 ;  /* 0x0000000200027308 */ /* 0x002e620000001000 */
[----:B------:R-:W-:-:S02]  /*0f90*/  @!UP0 UIMAD UR44, UR45, UR9, UR11 ;  /* 0x000000092d2c82a4 */ /* 0x000fc4000f8e020b */
[----:B------:R-:W-:Y:S02]  /*0fa0*/  UIADD3 UR11, UR29, 0x3f, URZ ;  /* 0x0000003f1d0b7890 */ /* 0x000fe4000fffe03f */
[----:B------:R-:W-:Y:S02]  /*0fb0*/  @UP0 UIMAD.WIDE.U32 UR42, UR5, UR12, URZ ;  /* 0x0000000c052a02a5 */ /* 0x000fe4000f8e003f */
[----:B------:R-:W-:Y:S02]  /*0fc0*/  USHF.R.S32.HI UR19, URZ, 0x1f, UR11 ;  /* 0x0000001f3f137899 */ /* 0x000fe4000801140b */
[----:B------:R-:W-:Y:S02]  /*0fd0*/  @UP0 UIMAD UR48, UR5, UR13, UR43 ;  /* 0x0000000d053002a4 */ /* 0x000fe4000f8e022b */
[----:B------:R-:W-:Y:S02]  /*0fe0*/  ULEA.HI UR33, UR19, UR11, URZ, 0x6 ;  /* 0x0000000b13217291 */ /* 0x000fe4000f8f303f */
[----:B------:R-:W-:-:S02]  /*0ff0*/  UIMAD UR11, UR46, UR45, URZ ;  /* 0x0000002d2e0b72a4 */ /* 0x000fc4000f8e023f */
[----:B------:R-:W-:Y:S01]  /*1000*/  UIMAD.WIDE UR8, UR60, UR59, URZ ;  /* 0x0000003b3c0872a5 */ /* 0x000fe2000f8e023f */
[----:B-1----:R-:W-:Y:S01]  /*1010*/  VIADD R2, R2, 0xffffffe ;  /* 0x0ffffffe02027836 */ /* 0x002fe20000000000 */
[----:B------:R-:W-:Y:S02]  /*1020*/  UIMAD.WIDE.U32 UR12, UR45, UR57, URZ ;  /* 0x000000392d0c72a5 */ /* 0x000fe4000f8e003f */
[----:B------:R-:W-:Y:S01]  /*1030*/  UIMAD UR11, UR56, UR57, UR11 ;  /* 0x00000039380b72a4 */ /* 0x000fe2000f8e020b */
[----:B------:R-:W1:Y:S01]  /*1040*/  F2I.FTZ.U32.TRUNC.NTZ R3, R2 ;  /* 0x0000000200037305 */ /* 0x000e62000021f000 */
[----:B------:R-:W-:Y:S02]  /*1050*/  UIADD3 UR46, UR21, UR36, URZ ;  /* 0x00000024152e7290 */ /* 0x000fe4000fffe03f */
[----:B------:R-:W-:Y:S02]  /*1060*/  @UP0 UIADD3 UR46, UR15, UR23, URZ ;  /* 0x000000170f2e0290 */ /* 0x000fe4000fffe03f */
[----:B------:R-:W-:-:S02]  /*1070*/  UIMAD UR15, UR9, UR12, URZ ;  /* 0x0000000c090f72a4 */ /* 0x000fc4000f8e023f */
[----:B------:R-:W-:Y:S02]  /*1080*/  UIADD3 UR11, UR13, UR11, URZ ;  /* 0x0000000b0d0b7290 */ /* 0x000fe4000fffe03f */
[----:B------:R-:W-:Y:S02]  /*1090*/  ULOP3.LUT UR14, UR33, 0xffffffc0, URZ, 0xc0, !UPT ;  /* 0xffffffc0210e7892 */ /* 0x000fe4000f8ec03f */
[----:B------:R-:W-:Y:S02]  /*10a0*/  UIMAD.WIDE.U32 UR20, UR8, UR12, URZ ;  /* 0x0000000c081472a5 */ /* 0x000fe4000f8e003f */
[----:B------:R-:W-:Y:S01]  /*10b0*/  UIMAD UR11, UR8, UR11, UR15 ;  /* 0x0000000b080b72a4 */ /* 0x000fe2000f8e020f */
[----:B-1----:R-:W-:Y:S01]  /*10c0*/  IMAD.MOV R0, RZ, RZ, -R3 ;  /* 0x000000ffff007224 */ /* 0x002fe200078e0a03 */
[----:B------:R-:W-:Y:S01]  /*10d0*/  UIADD3 UR16, UR14, -0x40, URZ ;  /* 0xffffffc00e107890 */ /* 0x000fe2000fffe03f */
[----:B------:R-:W-:Y:S01]  /*10e0*/  IMAD.MOV.U32 R2, RZ, RZ, RZ ;  /* 0x000000ffff027224 */ /* 0x000fe200078e00ff */
[----:B------:R-:W-:Y:S01]  /*10f0*/  UISETP.NE.AND UP3, UPT, UR24, URZ, UPT ;  /* 0x0000003f1800728c */ /* 0x000fe2000bf65270 */
[----:B------:R-:W-:Y:S01]  /*1100*/  IMAD R0, R0, R5, RZ ;  /* 0x0000000500007224 */ /* 0x000fe200078e02ff */
[----:B------:R-:W-:-:S02]  /*1110*/  UIMAD.WIDE.U32 UR12, UR8, UR5, URZ ;  /* 0x00000005080c72a5 */ /* 0x000fc4000f8e003f */
[----:B------:R-:W-:Y:S01]  /*1120*/  UIADD3 UR47, UR21, UR11, URZ ;  /* 0x0000000b152f7290 */ /* 0x000fe2000fffe03f */
[----:B------:R-:W-:Y:S01]  /*1130*/  IMAD.HI.U32 R0, R3, R0, R2 ;  /* 0x0000000003007227 */ /* 0x000fe200078e0002 */
[----:B------:R-:W-:Y:S01]  /*1140*/  MOV R2, R4 ;  /* 0x0000000400027202 */ /* 0x000fe20000000f00 */
[----:B------:R-:W-:Y:S02]  /*1150*/  UISETP.NE.AND UP1, UPT, UR30, -0x1, UPT ;  /* 0xffffffff1e00788c */ /* 0x000fe4000bf25270 */
[----:B------:R-:W-:Y:S02]  /*1160*/  USHF.R.S32.HI UR21, URZ, 0x1f, UR16 ;  /* 0x0000001f3f157899 */ /* 0x000fe40008011410 */
[----:B------:R-:W-:Y:S01]  /*1170*/  IMAD.HI.U32 R0, R0, R2, RZ ;  /* 0x0000000200007227 */ /* 0x000fe200078e00ff */
[----:B------:R-:W-:Y:S02]  /*1180*/  UIADD3 UR11, UP2, UR16, UR37, URZ ;  /* 0x00000025100b7290 */ /* 0x000fe4000ff5e03f */
[----:B------:R-:W-:Y:S01]  /*1190*/  UIMAD UR15, UR9, UR5, URZ ;  /* 0x00000005090f72a4 */ /* 0x000fe2000f8e023f */
[----:B------:R-:W-:Y:S01]  /*11a0*/  IMAD.MOV R3, RZ, RZ, -R0 ;  /* 0x000000ffff037224 */ /* 0x000fe200078e0a00 */
[----:B------:R-:W-:-:S02]  /*11b0*/  USEL UR55, UR20, UR12, !UP0 ;  /* 0x0000000c14377287 */ /* 0x000fc4000c000000 */
[----:B------:R-:W-:Y:S01]  /*11c0*/  UIADD3.X UR12, UR21, UR39, URZ, UP2, !UPT ;  /* 0x00000027150c7290 */ /* 0x000fe200097fe43f */
[C---:B------:R-:W-:Y:S01]  /*11d0*/  IMAD R2, R5.reuse, R3, R2 ;  /* 0x0000000305027224 */ /* 0x040fe200078e0202 */
[----:B------:R-:W-:Y:S01]  /*11e0*/  UIMAD UR9, UR9, UR11, URZ ;  /* 0x0000000b090972a4 */ /* 0x000fe2000f8e023f */
[----:B------:R-:W-:Y:S01]  /*11f0*/  ULDC UR61, c[0x0][0x2c4] ;  /* 0x0000b100003d7ab9 */ /* 0x000fe20000000800 */
[----:B------:R-:W-:Y:S02]  /*1200*/  UIMAD.WIDE.U32 UR36, UR8, UR11, URZ ;  /* 0x0000000b082472a5 */ /* 0x000fe4000f8e003f */
[----:B------:R-:W-:Y:S01]  /*1210*/  ISETP.GT.U32.AND P1, PT, R5, R2, PT ;  /* 0x000000020500720c */ /* 0x000fe20003f24070 */
[----:B------:R-:W-:Y:S02]  /*1220*/  UIMAD UR19, UR8, UR12, UR9 ;  /* 0x0000000c081372a4 */ /* 0x000fe4000f8e0209 */
[----:B------:R-:W-:Y:S01]  /*1230*/  @UP3 UIMAD UR8, UR45, UR61, URZ ;  /* 0x0000003d2d0832a4 */ /* 0x000fe2000f8e023f */
[----:B------:R-:W-:Y:S01]  /*1240*/  ULDC.U8 UR25, c[0x0][0x480] ;  /* 0x0001200000197ab9 */ /* 0x000fe20000000000 */
[----:B------:R-:W-:-:S02]  /*1250*/  @UP1 UIADD3 UR22, UR18, UR30, URZ ;  /* 0x0000001e12161290 */ /* 0x000fc4000fffe03f */
[----:B------:R-:W-:Y:S02]  /*1260*/  @UP1 UIADD3 UR31, UR18, UR30, URZ ;  /* 0x0000001e121f1290 */ /* 0x000fe4000fffe03f */
[----:B------:R-:W-:Y:S01]  /*1270*/  UISETP.NE.AND UP4, UPT, UR25, URZ, UPT ;  /* 0x0000003f1900728c */ /* 0x000fe2000bf85270 */
[----:B------:R-:W-:-:S03]  /*1280*/  @UP1 ULDC.64 UR26, c[0x0][0x248] ;  /* 0x00009200001a1ab9 */ /* 0x000fc60000000a00 */
[----:B------:R-:W-:Y:S01]  /*1290*/  @!P1 IMAD.IADD R2, R2, 0x1, -R5 ;  /* 0x0000000102029824 */ /* 0x000fe200078e0a05 */
[----:B------:R-:W-:Y:S01]  /*12a0*/  @!P1 IADD3 R0, R0, 0x1, RZ ;  /* 0x0000000100009810 */ /* 0x000fe20007ffe0ff */
[----:B------:R-:W-:Y:S01]  /*12b0*/  @UP1 ULDC.64 UR24, c[0x0][0x250] ;  /* 0x0000940000181ab9 */ /* 0x000fe20000000a00 */
[----:B------:R-:W-:Y:S01]  /*12c0*/  @UP0 UIADD3 UR47, UR13, UR15, URZ ;  /* 0x0000000f0d2f0290 */ /* 0x000fe2000fffe03f */
[----:B------:R-:W-:Y:S01]  /*12d0*/  PLOP3.LUT P1, PT, PT, PT, UP3, 0x80, 0x0 ;  /* 0x000000000000781c */ /* 0x000fe20003f2f038 */
[----:B------:R-:W-:Y:S01]  /*12e0*/  @UP3 USEL UR9, UR8, UR5, !UP0 ;  /* 0x0000000508093287 */ /* 0x000fe2000c000000 */
[----:B------:R-:W-:Y:S01]  /*12f0*/  ISETP.GE.U32.AND P0, PT, R2, R5, PT ;  /* 0x000000050200720c */ /* 0x000fe20003f06070 */
[----:B------:R-:W-:Y:S01]  /*1300*/  @UP1 UIMAD.WIDE.U32 UR14, UR22, UR26, URZ ;  /* 0x0000001a160e12a5 */ /* 0x000fe2000f8e003f */
[----:B------:R-:W-:Y:S01]  /*1310*/  LOP3.LUT R2, R6, UR54, RZ, 0x3c, !PT ;  /* 0x0000003606027c12 */ /* 0x000fe2000f8e3cff */
[----:B------:R-:W-:Y:S02]  /*1320*/  @UP1 UIMAD UR22, UR22, UR27, URZ ;  /* 0x0000001b161612a4 */ /* 0x000fe4000f8e023f */
[----:B------:R-:W-:Y:S01]  /*1330*/  @UP1 UIMAD.WIDE.U32 UR12, UR31, UR24, URZ ;  /* 0x000000181f0c12a5 */ /* 0x000fe2000f8e003f */
[----:B------:R-:W-:Y:S01]  /*1340*/  ISETP.GE.AND P2, PT, R2, RZ, PT ;  /* 0x000000ff0200720c */ /* 0x000fe20003f46270 */
[----:B------:R-:W-:Y:S01]  /*1350*/  @UP3 ULDC UR8, c[0x0][0x2e4] ;  /* 0x0000b90000083ab9 */ /* 0x000fe20000000800 */
[----:B------:R-:W-:-:S02]  /*1360*/  UIMAD UR50, UR54, UR60, URZ ;  /* 0x0000003c363272a4 */ /* 0x000fc4000f8e023f */
[----:B------:R-:W-:Y:S02]  /*1370*/  @UP3 UIMAD UR20, UR54, UR8, UR9 ;  /* 0x00000008361432a4 */ /* 0x000fe4000f8e0209 */
[----:B------:R-:W-:Y:S01]  /*1380*/  @UP1 UIMAD UR11, UR31, UR25, URZ ;  /* 0x000000191f0b12a4 */ /* 0x000fe2000f8e023f */
[----:B------:R-:W-:Y:S01]  /*1390*/  @P0 VIADD R0, R0, 0x1 ;  /* 0x0000000100000836 */ /* 0x000fe20000000000 */
[----:B------:R-:W-:Y:S01]  /*13a0*/  PLOP3.LUT P0, PT, PT, PT, UP1, 0x80, 0x0 ;  /* 0x000000000000781c */ /* 0x000fe20003f0f018 */
[----:B------:R-:W-:Y:S02]  /*13b0*/  @!UP3 UIMAD UR8, UR45, UR59, UR54 ;  /* 0x0000003b2d08b2a4 */ /* 0x000fe4000f8e0236 */
[----:B------:R-:W-:Y:S01]  /*13c0*/  IMAD.MOV.U32 R4, RZ, RZ, R0 ;  /* 0x000000ffff047224 */ /* 0x000fe200078e0000 */
[----:B------:R-:W-:Y:S02]  /*13d0*/  @!UP0 UIADD3 UR48, UR41, UR44, URZ ;  /* 0x0000002c29308290 */ /* 0x000fe4000fffe03f */
[----:B------:R-:W-:-:S02]  /*13e0*/  USEL UR51, UR32, URZ, UP4 ;  /* 0x0000003f20337287 */ /* 0x000fc4000a000000 */
[----:B------:R-:W-:Y:S01]  /*13f0*/  @UP1 UIADD3 UR31, UR15, UR22, URZ ;  /* 0x000000160f1f1290 */ /* 0x000fe2000fffe03f */
[----:B------:R-:W-:Y:S01]  /*1400*/  @!P2 IADD3 R4, -R4, RZ, RZ ;  /* 0x000000ff0404a210 */ /* 0x000fe20007ffe1ff */
[----:B------:R-:W-:Y:S01]  /*1410*/  USHF.R.S32.HI UR38, URZ, 0x1f, UR28 ;  /* 0x0000001f3f267899 */ /* 0x000fe2000801141c */
[----:B------:R-:W-:Y:S01]  /*1420*/  @!P3 LOP3.LUT R4, RZ, R6, RZ, 0x33, !PT ;  /* 0x00000006ff04b212 */ /* 0x000fe200078e33ff */
[----:B------:R-:W-:Y:S02]  /*1430*/  USHF.R.S32.HI UR52, URZ, 0x1f, UR50 ;  /* 0x0000001f3f347899 */ /* 0x000fe40008011432 */
[----:B------:R-:W-:Y:S02]  /*1440*/  USHF.R.S32.HI UR39, URZ, 0x6, UR33 ;  /* 0x000000063f277899 */ /* 0x000fe40008011421 */
[----:B------:R-:W-:Y:S02]  /*1450*/  @UP1 UIADD3 UR32, UR13, UR11, URZ ;  /* 0x0000000b0d201290 */ /* 0x000fe4000fffe03f */
[----:B------:R-:W-:-:S02]  /*1460*/  USEL UR49, UR49, URZ, UP4 ;  /* 0x0000003f31317287 */ /* 0x000fc4000a000000 */
[----:B------:R-:W-:Y:S02]  /*1470*/  @!UP3 UIMAD UR20, UR8, UR61, URZ ;  /* 0x0000003d0814b2a4 */ /* 0x000fe4000f8e023f */
[----:B------:R-:W-:Y:S01]  /*1480*/  UIADD3 UR44, UR37, UR19, URZ ;  /* 0x00000013252c7290 */ /* 0x000fe2000fffe03f */
        /* <DEDUP_REMOVED lines=15> */
.L_x_381:
        /* <DEDUP_REMOVED lines=13> */
.L_x_382:
        /* <DEDUP_REMOVED lines=11> */
.L_x_383:
[----:B------:R-:W-:-:S04]  /*1700*/  UIMAD UR5, UR45, UR59, UR54 ;  /* 0x0000003b2d0572a4 */ /* 0x000fc8000f8e0236 */
[----:B------:R-:W-:-:S12]  /*1710*/  UIMAD UR5, UR5, UR57, URZ ;  /* 0x00000039050572a4 */ /* 0x000fd8000f8e023f */
.L_x_384:
[----:B------:R-:W1:Y:S01]  /*1720*/  S2R R21, SR_TID.X ;  /* 0x0000000000157919 */ /* 0x000e620000002100 */
[----:B------:R-:W2:Y:S01]  /*1730*/  LDC.64 R10, c[0x0][0x420] ;  /* 0x00010800ff0a7b82 */ /* 0x000ea20000000a00 */
[----:B------:R-:W-:Y:S01]  /*1740*/  UIADD3 UR37, UR16, UR5, URZ ;  /* 0x0000000510257290 */ /* 0x000fe2000fffe03f */
[----:B------:R-:W-:Y:S01]  /*1750*/  BSSY B1, `(.L_x_380) ;  /* 0x0000737000017945 */ /* 0x000fe20003800000 */
[----:B------:R-:W-:Y:S01]  /*1760*/  UIADD3 UR5, -UR10, UR29, UR28 ;  /* 0x0000001d0a057290 */ /* 0x000fe2000fffe11c */
[----:B------:R-:W-:Y:S01]  /*1770*/  ULDC UR9, c[0x0][0x398] ;  /* 0x0000e60000097ab9 */ /* 0x000fe20000000800 */
[----:B------:R-:W-:Y:S01]  /*1780*/  ULDC.64 UR12, c[0x0][0x428] ;  /* 0x00010a00000c7ab9 */ /* 0x000fe20000000a00 */
[----:B------:R-:W-:Y:S02]  /*1790*/  UIMAD UR19, UR60, UR59, URZ ;  /* 0x0000003b3c1372a4 */ /* 0x000fe4000f8e023f */
[----:B------:R-:W-:Y:S02]  /*17a0*/  UIADD3 UR5, UR5, -UR9, URZ ;  /* 0x8000000905057290 */ /* 0x000fe4000fffe03f */
[----:B------:R-:W-:Y:S01]  /*17b0*/  UIADD3 UR33, UR16, UR20, URZ ;  /* 0x0000001410217290 */ /* 0x000fe2000fffe03f */
[----:B------:R-:W-:Y:S01]  /*17c0*/  ULDC.64 UR14, c[0x0][0x258] ;  /* 0x00009600000e7ab9 */ /* 0x000fe20000000a00 */
[----:B------:R-:W-:Y:S01]  /*17d0*/  ULDC.64 UR60, c[0x0][0x2b0] ;  /* 0x0000ac00003c7ab9 */ /* 0x000fe20000000a00 */
[----:B------:R-:W-:Y:S01]  /*17e0*/  IMAD.U32 R12, RZ, RZ, UR14 ;  /* 0x0000000eff0c7e24 */ /* 0x000fe2000f8e00ff */
[----:B------:R-:W-:Y:S01]  /*17f0*/  ULDC.64 UR42, c[0x0][0x210] ;  /* 0x00008400002a7ab9 */ /* 0x000fe20000000a00 */
[----:B------:R-:W-:Y:S01]  /*1800*/  ULDC.64 UR40, c[0x0][0x3e0] ;  /* 0x0000f80000287ab9 */ /* 0x000fe20000000a00 */
[----:B-1----:R-:W-:-:S04]  /*1810*/  SHF.R.S32.HI R28, RZ, 0x1f, R21 ;  /* 0x0000001fff1c7819 */ /* 0x002fc80000011415 */
[CC--:B------:R-:W-:Y:S02]  /*1820*/  LEA.HI R0, R28.reuse, R21.reuse, RZ, 0x3 ;  /* 0x000000151c007211 */ /* 0x0c0fe400078f18ff */
[----:B------:R-:W-:Y:S02]  /*1830*/  LEA.HI R16, R28, R21, RZ, 0x5 ;  /* 0x000000151c107211 */ /* 0x000fe400078f28ff */
[----:B------:R-:W-:Y:S02]  /*1840*/  LOP3.LUT R2, R0, 0xfffffff8, RZ, 0xc0, !PT ;  /* 0xfffffff800027812 */ /* 0x000fe400078ec0ff */
[----:B------:R-:W-:Y:S02]  /*1850*/  SHF.R.S32.HI R0, RZ, 0x3, R0 ;  /* 0x00000003ff007819 */ /* 0x000fe40000011400 */
[----:B------:R-:W-:Y:S01]  /*1860*/  SHF.R.S32.HI R17, RZ, 0x5, R16 ;  /* 0x00000005ff117819 */ /* 0x000fe20000011410 */
[----:B------:R-:W-:Y:S01]  /*1870*/  IMAD.IADD R2, R21, 0x1, -R2 ;  /* 0x0000000115027824 */ /* 0x000fe200078e0a02 */
[----:B------:R-:W-:-:S02]  /*1880*/  SHF.R.S32.HI R18, RZ, 0x1f, R0 ;  /* 0x0000001fff127819 */ /* 0x000fc40000011400 */
[----:B------:R-:W-:Y:S01]  /*1890*/  IADD3 R5, P1, R0, UR16, RZ ;  /* 0x0000001000057c10 */ /* 0x000fe2000ff3e0ff */
[----:B------:R-:W-:Y:S02]  /*18a0*/  IMAD.SHL.U32 R2, R2, 0x8, RZ ;  /* 0x0000000802027824 */ /* 0x000fe400078e00ff */
[C---:B--2---:R-:W-:Y:S01]  /*18b0*/  IMAD R14, R18.reuse, R10, RZ ;  /* 0x0000000a120e7224 */ /* 0x044fe200078e02ff */
[----:B------:R-:W-:Y:S02]  /*18c0*/  IADD3.X R6, R18, UR21, RZ, P1, !PT ;  /* 0x0000001512067c10 */ /* 0x000fe40008ffe4ff */
[----:B------:R-:W-:Y:S01]  /*18d0*/  SHF.R.S32.HI R3, RZ, 0x1f, R2 ;  /* 0x0000001fff037819 */ /* 0x000fe20000011402 */
[----:B------:R-:W-:Y:S02]  /*18e0*/  IMAD R14, R0, R11, R14 ;  /* 0x0000000b000e7224 */ /* 0x000fe400078e020e */
[----:B------:R-:W-:Y:S02]  /*18f0*/  IMAD R8, R6, UR34, RZ ;  /* 0x0000002206087c24 */ /* 0x000fe4000f8e02ff */
[----:B------:R-:W-:-:S04]  /*1900*/  IMAD.WIDE.U32 R6, R5, UR34, R2 ;  /* 0x0000002205067c25 */ /* 0x000fc8000f8e0002 */
[----:B------:R-:W-:Y:S01]  /*1910*/  IMAD R5, R5, UR35, R8 ;  /* 0x0000002305057c24 */ /* 0x000fe2000f8e0208 */
[----:B------:R-:W-:Y:S01]  /*1920*/  IADD3 R8, P1, R6, UR53, RZ ;  /* 0x0000003506087c10 */ /* 0x000fe2000ff3e0ff */
[----:B------:R-:W-:-:S03]  /*1930*/  USHF.R.S32.HI UR53, URZ, 0x1f, UR54 ;  /* 0x0000001f3f357899 */ /* 0x000fc60008011436 */
[----:B------:R-:W-:Y:S01]  /*1940*/  IADD3.X R9, R7, UR46, R5, P1, !PT ;  /* 0x0000002e07097c10 */ /* 0x000fe20008ffe405 */
[----:B------:R-:W-:Y:S01]  /*1950*/  IMAD R5, R10, UR21, RZ ;  /* 0x000000150a057c24 */ /* 0x000fe2000f8e02ff */
[----:B------:R-:W-:Y:S01]  /*1960*/  IADD3 R6, P1, R2, UR8, RZ ;  /* 0x0000000802067c10 */ /* 0x000fe2000ff3e0ff */
[----:B------:R-:W-:Y:S02]  /*1970*/  USHF.L.U32 UR8, UR19, 0x6, URZ ;  /* 0x0000000613087899 */ /* 0x000fe4000800063f */
[----:B------:R-:W-:Y:S01]  /*1980*/  IMAD R5, R11, UR16, R5 ;  /* 0x000000100b057c24 */ /* 0x000fe2000f8e0205 */
[----:B------:R-:W-:Y:S01]  /*1990*/  IADD3.X R7, R3, UR48, RZ, P1, !PT ;  /* 0x0000003003077c10 */ /* 0x000fe20008ffe4ff */
[----:B------:R-:W-:Y:S01]  /*19a0*/  UIADD3 UR11, UP2, UP0, UR36, UR8, UR50 ;  /* 0x00000008240b7290 */ /* 0x000fe2000f85e032 */
[----:B------:R-:W-:Y:S01]  /*19b0*/  IMAD.WIDE.U32 R8, R12, UR54, R8 ;  /* 0x000000360c087c25 */ /* 0x000fe2000f8e0008 */
[----:B------:R-:W-:Y:S02]  /*19c0*/  USHF.R.S32.HI UR8, URZ, 0x1f, UR8 ;  /* 0x0000001f3f087899 */ /* 0x000fe40008011408 */
[----:B------:R-:W-:Y:S01]  /*19d0*/  UIMAD UR9, UR53, UR12, URZ ;  /* 0x0000000c350972a4 */ /* 0x000fe2000f8e023f */
[----:B------:R-:W-:Y:S01]  /*19e0*/  IMAD.WIDE.U32 R6, R10, UR16, R6 ;  /* 0x000000100a067c25 */ /* 0x000fe2000f8e0006 */
[----:B------:R-:W-:Y:S01]  /*19f0*/  USHF.R.S32.HI UR16, URZ, 0x1f, UR5 ;  /* 0x0000001f3f107899 */ /* 0x000fe20008011405 */
[----:B------:R-:W-:Y:S01]  /*1a00*/  LEA R236, P3, R8, UR42, 0x1 ;  /* 0x0000002a08ec7c11 */ /* 0x000fe2000f8608ff */
[----:B------:R-:W-:Y:S01]  /*1a10*/  UIADD3.X UR8, UR44, UR8, UR52, UP2, UP0 ;  /* 0x000000082c087290 */ /* 0x000fe200097e0434 */
[----:B------:R-:W-:Y:S01]  /*1a20*/  IMAD.IADD R7, R7, 0x1, R5 ;  /* 0x0000000107077824 */ /* 0x000fe200078e0205 */
[----:B------:R-:W-:Y:S01]  /*1a30*/  ULEA.HI UR16, UR16, UR5, URZ, 0x6 ;  /* 0x0000000510107291 */ /* 0x000fe2000f8f303f */
[----:B------:R-:W-:Y:S01]  /*1a40*/  IMAD.U32 R5, RZ, RZ, UR12 ;  /* 0x0000000cff057e24 */ /* 0x000fe2000f8e00ff */
[----:B------:R-:W-:-:S02]  /*1a50*/  UIADD3 UR11, UP3, UP2, UR51, UR11, UR55 ;  /* 0x0000000b330b7290 */ /* 0x000fc4000fa7e037 */
[----:B------:R-:W-:Y:S01]  /*1a60*/  USHF.R.S32.HI UR16, URZ, 0x6, UR16 ;  /* 0x000000063f107899 */ /* 0x000fe20008011410 */
[----:B------:R-:W-:Y:S01]  /*1a70*/  IMAD.WIDE.U32 R6, R5, UR54, R6 ;  /* 0x0000003605067c25 */ /* 0x000fe2000f8e0006 */
[----:B------:R-:W-:Y:S01]  /*1a80*/  LOP3.LUT R5, R16, 0xffffffe0, RZ, 0xc0, !PT ;  /* 0xffffffe010057812 */ /* 0x000fe200078ec0ff */
[----:B------:R-:W-:Y:S02]  /*1a90*/  UIADD3.X UR5, UR49, UR8, UR47, UP3, UP2 ;  /* 0x0000000831057290 */ /* 0x000fe40009fe442f */
[----:B------:R-:W-:Y:S02]  /*1aa0*/  UISETP.LT.AND UP0, UPT, URZ, UR16, UPT ;  /* 0x000000103f00728c */ /* 0x000fe4000bf01270 */
[----:B------:R-:W-:Y:S01]  /*1ab0*/  IMAD.IADD R5, R21, 0x1, -R5 ;  /* 0x0000000115057824 */ /* 0x000fe200078e0a05 */
[----:B------:R-:W-:Y:S01]  /*1ac0*/  ULDC.64 UR20, c[0x0][0x400] ;  /* 0x0001000000147ab9 */ /* 0x000fe20000000a00 */
[----:B------:R-:W-:Y:S02]  /*1ad0*/  USEL UR16, URZ, UR16, !UP0 ;  /* 0x000000103f107287 */ /* 0x000fe4000c000000 */
[----:B------:R-:W-:Y:S01]  /*1ae0*/  IMAD R13, R17, UR19, R5 ;  /* 0x00000013110d7c24 */ /* 0x000fe2000f8e0205 */
[----:B------:R-:W-:-:S02]  /*1af0*/  UIMAD UR13, UR54, UR13, UR9 ;  /* 0x0000000d360d72a4 */ /* 0x000fc4000f8e0209 */
[----:B------:R-:W-:Y:S02]  /*1b00*/  UIMAD UR9, UR53, UR14, URZ ;  /* 0x0000000e350972a4 */ /* 0x000fe4000f8e023f */
[----:B------:R-:W-:Y:S01]  /*1b10*/  IADD3 R12, P1, R13, UR11, RZ ;  /* 0x0000000b0d0c7c10 */ /* 0x000fe2000ff3e0ff */
[----:B------:R-:W-:Y:S01]  /*1b20*/  UISETP.GT.AND UP0, UPT, UR39, UR16, UPT ;  /* 0x000000102700728c */ /* 0x000fe2000bf04270 */
[----:B------:R-:W-:Y:S01]  /*1b30*/  VIADD R7, R7, UR13 ;  /* 0x0000000d07077c36 */ /* 0x000fe20008000000 */
[----:B------:R-:W-:Y:S01]  /*1b40*/  UIMAD UR15, UR54, UR15, UR9 ;  /* 0x0000000f360f72a4 */ /* 0x000fe2000f8e0209 */
[----:B------:R-:W-:Y:S01]  /*1b50*/  LEA.HI.X.SX32 R13, R13, UR5, 0x1, P1 ;  /* 0x000000050d0d7c11 */ /* 0x000fe200088f0eff */
[----:B------:R-:W-:Y:S01]  /*1b60*/  UIMAD.WIDE UR8, UR33, 0x4, UR60 ;  /* 0x00000004210878a5 */ /* 0x000fe2000f8e023c */
[----:B------:R-:W-:Y:S01]  /*1b70*/  LEA R228, P1, R12, UR20, 0x2 ;  /* 0x000000140ce47c11 */ /* 0x000fe2000f8210ff */
[----:B------:R-:W-:Y:S01]  /*1b80*/  IMAD.WIDE.U32 R6, R0, R10, R6 ;  /* 0x0000000a00067225 */ /* 0x000fe200078e0006 */
[----:B------:R-:W-:Y:S01]  /*1b90*/  ULDC.64 UR60, c[0x0][0x478] ;  /* 0x00011e00003c7ab9 */ /* 0x000fe20000000a00 */
[----:B------:R-:W-:Y:S01]  /*1ba0*/  UIADD3 UR5, UR39, -0x1, URZ ;  /* 0xffffffff27057890 */ /* 0x000fe2000fffe03f */
[----:B------:R-:W-:Y:S01]  /*1bb0*/  LEA.HI.X R229, R12, UR21, R13, 0x2, P1 ;  /* 0x000000150ce57c11 */ /* 0x000fe200088f140d */
[----:B------:R-:W-:Y:S01]  /*1bc0*/  VIADD R9, R9, UR15 ;  /* 0x0000000f09097c36 */ /* 0x000fe20008000000 */
[----:B------:R-:W-:Y:S01]  /*1bd0*/  PLOP3.LUT P1, PT, PT, PT, UP0, 0x80, 0x0 ;  /* 0x000000000000781c */ /* 0x000fe20003f2f008 */
[----:B------:R-:W-:Y:S01]  /*1be0*/  UIMAD.WIDE UR14, UR37, 0x4, UR60 ;  /* 0x00000004250e78a5 */ /* 0x000fe2000f8e023c */
[----:B------:R-:W-:Y:S01]  /*1bf0*/  IMAD.IADD R7, R7, 0x1, R14 ;  /* 0x0000000107077824 */ /* 0x000fe200078e020e */
[----:B------:R-:W-:Y:S01]  /*1c00*/  LEA R234, P2, R6, UR40, 0x1 ;  /* 0x0000002806ea7c11 */ /* 0x000fe2000f8408ff */
[----:B------:R-:W-:Y:S01]  /*1c10*/  UMOV UR12, UR8 ;  /* 0x00000008000c7c82 */ /* 0x000fe20008000000 */
[----:B------:R-:W-:Y:S01]  /*1c20*/  LEA.HI.X R237, R8, UR43, R9, 0x1, P3 ;  /* 0x0000002b08ed7c11 */ /* 0x000fe200098f0c09 */
[----:B------:R-:W-:Y:S01]  /*1c30*/  UMOV UR11, UR9 ;  /* 0x00000009000b7c82 */ /* 0x000fe20008000000 */
[----:B------:R-:W-:Y:S01]  /*1c40*/  LEA.HI.X R235, R6, UR41, R7, 0x1, P2 ;  /* 0x0000002906eb7c11 */ /* 0x000fe200090f0c07 */
[----:B------:R-:W-:-:S05]  /*1c50*/  UMOV UR13, UR15 ;  /* 0x0000000f000d7c82 */ /* 0x000fca0008000000 */
        /* <DEDUP_REMOVED lines=20> */
.L_x_386:
        /* <DEDUP_REMOVED lines=19> */
.L_x_387:
[----:B------:R-:W-:Y:S01]  /*1ed0*/  UIMAD UR5, UR38, UR8, URZ ;  /* 0x00000008260572a4 */ /* 0x000fe2000f8e023f */
[----:B------:R-:W-:Y:S01]  /*1ee0*/  IMAD.U32 R4, RZ, RZ, UR8 ;  /* 0x00000008ff047e24 */ /* 0x000fe2000f8e00ff */
[----:B------:R-:W-:Y:S01]  /*1ef0*/  UIMAD UR10, UR17, -0x40, UR10 ;  /* 0xffffffc0110a78a4 */ /* 0x000fe2000f8e020a */
        /* <DEDUP_REMOVED lines=30> */
.L_x_389:
[----:B------:R-:W-:Y:S05]  /*20e0*/  BSYNC B0 ;  /* 0x0000000000007941 */ /* 0x000fea0003800000 */
.L_x_388:
[----:B------:R-:W-:Y:S04]  /*20f0*/  BSSY B0, `(.L_x_390) ;  /* 0x0000010000007945 */ /* 0x000fe80003800000 */
[----:B------:R-:W-:Y:S05]  /*2100*/  @P0 BRA `(.L_x_391) ;  /* 0x0000000000380947 */ /* 0x000fea0003800000 */
[----:B-1----:R-:W-:Y:S01]  /*2110*/  IADD3 R4, P2, R0, 0x20, RZ ;  /* 0x0000002000047810 */ /* 0x002fe20007f5e0ff */
[----:B------:R-:W-:Y:S01]  /*2120*/  ULDC.64 UR10, c[0x0][0x3f0] ;  /* 0x0000fc00000a7ab9 */ /* 0x000fe20000000a00 */
[----:B------:R-:W-:Y:S02]  /*2130*/  MOV R7, R10 ;  /* 0x0000000a00077202 */ /* 0x000fe40000000f00 */
[----:B------:R-:W-:Y:S01]  /*2140*/  IADD3.X R5, RZ, R18, RZ, P2, !PT ;  /* 0x00000012ff057210 */ /* 0x000fe200017fe4ff */
        /* <DEDUP_REMOVED lines=10> */
.L_x_391:
[----:B------:R-:W-:Y:S05]  /*21f0*/  BSYNC B0 ;  /* 0x0000000000007941 */ /* 0x000fea0003800000 */
.L_x_390:
[----:B-12---:R-:W-:Y:S01]  /*2200*/  IMAD.U32 R4, RZ, RZ, UR12 ;  /* 0x0000000cff047e24 */ /* 0x006fe2000f8e00ff */
[----:B------:R-:W-:Y:S01]  /*2210*/  UIMAD UR5, UR38, UR12, URZ ;  /* 0x0000000c260572a4 */ /* 0x000fe2000f8e023f */
[----:B------:R-:W-:Y:S01]  /*2220*/  BSSY B0, `(.L_x_392) ;  /* 0x000001b000007945 */ /* 0x000fe20003800000 */
[----:B------:R-:W-:Y:S01]  /*2230*/  USHF.R.S32.HI UR10, URZ, 0x1f, UR54 ;  /* 0x0000001f3f0a7899 */ /* 0x000fe20008011436 */
[----:B------:R-:W-:Y:S01]  /*2240*/  IMAD.WIDE.U32 R2, R4, UR28, R2 ;  /* 0x0000001c04027c25 */ /* 0x000fe2000f8e0002 */
[----:B------:R-:W-:Y:S01]  /*2250*/  UIMAD UR5, UR28, UR13, UR5 ;  /* 0x0000000d1c0572a4 */ /* 0x000fe2000f8e0205 */
[----:B------:R-:W-:Y:S01]  /*2260*/  ULDC.64 UR8, c[0x0][0x470] ;  /* 0x00011c0000087ab9 */ /* 0x000fe20000000a00 */
[----:B------:R-:W-:-:S04]  /*2270*/  IADD3 R4, P2, R2, UR16, RZ ;  /* 0x0000001002047c10 */ /* 0x000fc8000ff5e0ff */
        /* <DEDUP_REMOVED lines=21> */
.L_x_393:
[----:B------:R-:W-:Y:S05]  /*23d0*/  BSYNC B0 ;  /* 0x0000000000007941 */ /* 0x000fea0003800000 */
.L_x_392:
        /* <DEDUP_REMOVED lines=14> */
[----:B------:R1:W-:Y:S01]  /*24c0*/  STG.E.128 desc[UR6][R2.64+0x180], RZ ;  /* 0x000180ff02007986 */ /* 0x0003e2000c101d06 */
[----:B------:R-:W-:Y:S05]  /*24d0*/  BRA `(.L_x_394) ;  /* 0x0000006400787947 */ /* 0x000fea0003800000 */
.L_x_385:
[----:B------:R-:W-:Y:S01]  /*24e0*/  PLOP3.LUT P0, PT, PT, PT, UP4, 0x80, 0x0 ;  /* 0x000000000000781c */ /* 0x000fe20003f0f048 */
[----:B------:R-:W-:Y:S01]  /*24f0*/  UIMAD UR8, UR5, -0x40, UR29 ;  /* 0xffffffc0050878a4 */ /* 0x000fe2000f8e021d */
[----:B------:R-:W-:Y:S01]  /*2500*/  VIADD R12, R0, 0x20 ;  /* 0x00000020000c7836 */ /* 0x000fe20000000000 */
[----:B------:R-:W-:Y:S01]  /*2510*/  ULEA.HI UR9, UR5, UR5, URZ, 0x1 ;  /* 0x0000000505097291 */ /* 0x000fe2000f8f083f */
[----:B------:R-:W-:Y:S01]  /*2520*/  IMAD.WIDE.U32 R6, R10, 0x40, RZ ;  /* 0x000000400a067825 */ /* 0x000fe200078e00ff */
[----:B------:R-:W-:Y:S01]  /*2530*/  LEA R232, R250, UR4, 0x1 ;  /* 0x00000004fae87c11 */ /* 0x000fe2000f8e08ff */
[----:B------:R-:W-:Y:S07]  /*2540*/  BSSY B0, `(.L_x_395) ;  /* 0x000003d000007945 */ /* 0x000fee0003800000 */
[----:B------:R-:W-:Y:S01]  /*2550*/  @P0 BAR.SYNC.DEFER_BLOCKING 0x0 ;  /* 0x0000000000000b1d */ /* 0x000fe20000010000 */
[----:B------:R-:W-:Y:S01]  /*2560*/  ISETP.GE.AND P1, PT, R12, UR8, PT ;  /* 0x000000080c007c0c */ /* 0x000fe2000bf26270 */
[----:B------:R-:W-:Y:S01]  /*2570*/  IMAD.SHL.U32 R11, R11, 0x40, RZ ;  /* 0x000000400b0b7824 */ /* 0x000fe200078e00ff */
[----:B------:R-:W-:Y:S01]  /*2580*/  ISETP.GE.AND P2, PT, R0, UR8, PT ;  /* 0x0000000800007c0c */ /* 0x000fe2000bf46270 */
[----:B------:R-:W-:-:S04]  /*2590*/  ULOP3.LUT UR9, UR9, 0xfffffffe, URZ, 0xc0, !UPT ;  /* 0xfffffffe09097892 */ /* 0x000fc8000f8ec03f */
[----:B------:R-:W-:-:S04]  /*25a0*/  UIADD3 UR9, UR5, -UR9, URZ ;  /* 0x8000000905097290 */ /* 0x000fc8000fffe03f */
[----:B------:R-:W-:Y:S02]  /*25b0*/  UISETP.NE.AND UP0, UPT, UR9, 0x1, UPT ;  /* 0x000000010900788c */ /* 0x000fe4000bf05270 */
[----:B------:R-:W-:-:S04]  /*25c0*/  @!P1 IADD3 R6, P3, R234, R6, RZ ;  /* 0x00000006ea069210 */ /* 0x000fc80007f7e0ff */
[----:B------:R-:W-:Y:S02]  /*25d0*/  @!P1 IADD3.X R7, R235, R7, R11, P3, !PT ;  /* 0x00000007eb079210 */ /* 0x000fe40001ffe40b */
[----:B------:R-:W-:Y:S01]  /*25e0*/  PLOP3.LUT P0, PT, PT, PT, UP0, 0x80, 0x0 ;  /* 0x000000000000781c */ /* 0x000fe20003f0f008 */
        /* <DEDUP_REMOVED lines=21> */
[----:B------:R2:W-:Y:S02]  /*2740*/  @!P1 LDGSTS.E.BYPASS.LTC128B.128 [R232+0x17000], desc[UR6][R6.64+0x180] ;  /* 0x1700018006e89fae */ /* 0x0005e4000b901d46 */
[----:B--2---:R-:W-:-:S05]  /*2750*/  VIADD R6, R250, 0x4000 ;  /* 0x00004000fa067836 */ /* 0x004fca0000000000 */
[----:B------:R-:W-:-:S04]  /*2760*/  SEL R6, R6, R250, !P0 ;  /* 0x000000fa06067207 */ /* 0x000fc80004000000 */
[----:B------:R-:W-:Y:S01]  /*2770*/  LEA R231, R6, UR4, 0x1 ;  /* 0x0000000406e77c11 */ /* 0x000fe2000f8e08ff */
[----:B-1----:R-:W-:Y:S06]  /*2780*/  @!P2 BRA `(.L_x_396) ;  /* 0x000000000044a947 */ /* 0x002fec0003800000 */
        /* <DEDUP_REMOVED lines=17> */
.L_x_396:
[----:B------:R-:W-:Y:S01]  /*28a0*/  @!PT LDS RZ, [RZ] ;  /* 0x00000000fffff984 */ /* 0x000fe20000000800 */
[----:B------:R-:W-:Y:S01]  /*28b0*/  @!PT LDS RZ, [RZ] ;  /* 0x00000000fffff984 */ /* 0x000fe20000000800 */
[----:B------:R-:W-:Y:S01]  /*28c0*/  @!PT LDS RZ, [RZ] ;  /* 0x00000000fffff984 */ /* 0x000fe20000000800 */
[----:B------:R1:W-:Y:S04]  /*28d0*/  LDGSTS.E.BYPASS.LTC128B.128 [R231], desc[UR6][R236.64] ;  /* 0x00000000ece77fae */ /* 0x0003e8000b901d46 */
[----:B------:R1:W-:Y:S04]  /*28e0*/  LDGSTS.E.BYPASS.LTC128B.128 [R231+0x2000], desc[UR6][R236.64+0x80] ;  /* 0x02000080ece77fae */ /* 0x0003e8000b901d46 */
[----:B------:R1:W-:Y:S04]  /*28f0*/  LDGSTS.E.BYPASS.LTC128B.128 [R231+0x4000], desc[UR6][R236.64+0x100] ;  /* 0x04000100ece77fae */ /* 0x0003e8000b901d46 */
[----:B------:R1:W-:Y:S02]  /*2900*/  LDGSTS.E.BYPASS.LTC128B.128 [R231+0x6000], desc[UR6][R236.64+0x180] ;  /* 0x06000180ece77fae */ /* 0x0003e4000b901d46 */
.L_x_397:
[----:B------:R-:W-:Y:S05]  /*2910*/  BSYNC B0 ;  /* 0x0000000000007941 */ /* 0x000fea0003800000 */
.L_x_395:
        /* <DEDUP_REMOVED lines=21> */
.L_x_399:
[----:B------:R-:W-:Y:S01]  /*2a70*/  IMAD.U32 R7, RZ, RZ, UR9 ;  /* 0x00000009ff077e24 */ /* 0x000fe2000f8e00ff */
[----:B------:R-:W-:-:S04]  /*2a80*/  IADD3 R6, P1, R236, UR20, RZ ;  /* 0x00000014ec067c10 */ /* 0x000fc8000ff3e0ff */
[----:B------:R-:W-:-:S05]  /*2a90*/  IADD3.X R7, R237, UR21, R7, P1, !PT ;  /* 0x00000015ed077c10 */ /* 0x000fca0008ffe407 */
[----:B------:R-:W-:Y:S01]  /*2aa0*/  @!PT LDS RZ, [RZ] ;  /* 0x00000000fffff984 */ /* 0x000fe20000000800 */
[----:B------:R-:W-:Y:S01]  /*2ab0*/  @!PT LDS RZ, [RZ] ;  /* 0x00000000fffff984 */ /* 0x000fe20000000800 */
[----:B------:R-:W-:Y:S01]  /*2ac0*/  @!PT LDS RZ, [RZ] ;  /* 0x00000000fffff984 */ /* 0x000fe20000000800 */
[----:B------:R3:W-:Y:S04]  /*2ad0*/  LDGSTS.E.BYPASS.LTC128B.128 [R231+0x1000], desc[UR6][R6.64] ;  /* 0x0100000006e77fae */ /* 0x0007e8000b901d46 */
[----:B------:R3:W-:Y:S04]  /*2ae0*/  LDGSTS.E.BYPASS.LTC128B.128 [R231+0x3000], desc[UR6][R6.64+0x80] ;  /* 0x0300008006e77fae */ /* 0x0007e8000b901d46 */
[----:B------:R3:W-:Y:S04]  /*2af0*/  LDGSTS.E.BYPASS.LTC128B.128 [R231+0x5000], desc[UR6][R6.64+0x100] ;  /* 0x0500010006e77fae */ /* 0x0007e8000b901d46 */
[----:B------:R3:W-:Y:S02]  /*2b00*/  LDGSTS.E.BYPASS.LTC128B.128 [R231+0x7000], desc[UR6][R6.64+0x180] ;  /* 0x0700018006e77fae */ /* 0x0007e4000b901d46 */
.L_x_400:
[----:B------:R-:W-:Y:S05]  /*2b10*/  BSYNC B0 ;  /* 0x0000000000007941 */ /* 0x000fea0003800000 */
.L_x_398:
[----:B------:R-:W-:Y:S01]  /*2b20*/  SHF.R.S32.HI R14, RZ, 0x1f, R5 ;  /* 0x0000001fff0e7819 */ /* 0x000fe20000011405 */
[----:B------:R-:W-:Y:S01]  /*2b30*/  UIMAD UR15, UR38, UR26, URZ ;  /* 0x0000001a260f72a4 */ /* 0x000fe2000f8e023f */
[----:B---3--:R-:W-:Y:S01]  /*2b40*/  IMAD.U32 R6, RZ, RZ, UR26 ;  /* 0x0000001aff067e24 */ /* 0x008fe2000f8e00ff */
[----:B------:R-:W-:Y:S01]  /*2b50*/  UIMAD UR9, UR38, UR24, URZ ;  /* 0x00000018260972a4 */ /* 0x000fe2000f8e023f */
[----:B------:R-:W-:Y:S01]  /*2b60*/  LEA.HI R14, R14, R5, RZ, 0x2 ;  /* 0x000000050e0e7211 */ /* 0x000fe200078f10ff */
[----:B------:R-:W-:Y:S01]  /*2b70*/  IMAD.U32 R5, RZ, RZ, UR24 ;  /* 0x00000018ff057e24 */ /* 0x000fe2000f8e00ff */
[----:B------:R-:W-:Y:S01]  /*2b80*/  UIMAD UR19, UR28, UR27, UR15 ;  /* 0x0000001b1c1372a4 */ /* 0x000fe2000f8e020f */
[----:B------:R-:W-:Y:S01]  /*2b90*/  SHF.R.S32.HI R8, RZ, 0x1f, R16 ;  /* 0x0000001fff087819 */ /* 0x000fe20000011410 */
[----:B------:R-:W-:Y:S01]  /*2ba0*/  UIMAD UR15, UR28, UR25, UR9 ;  /* 0x000000191c0f72a4 */ /* 0x000fe2000f8e0209 */
[----:B------:R-:W-:Y:S01]  /*2bb0*/  IMAD.WIDE.U32 R6, R6, UR28, R2 ;  /* 0x0000001c06067c25 */ /* 0x000fe2000f8e0002 */
[----:B------:R-:W-:Y:S01]  /*2bc0*/  UIMAD UR9, UR17, -0x40, UR10 ;  /* 0xffffffc0110978a4 */ /* 0x000fe2000f8e020a */
[----:B------:R-:W-:Y:S01]  /*2bd0*/  SHF.R.S32.HI R14, RZ, 0x2, R14 ;  /* 0x00000002ff0e7819 */ /* 0x000fe2000001140e */
[----:B------:R-:W-:Y:S01]  /*2be0*/  ULDC.64 UR20, c[0x0][0x268] ;  /* 0x00009a0000147ab9 */ /* 0x000fe20000000a00 */
[----:B------:R-:W-:Y:S01]  /*2bf0*/  IMAD.WIDE.U32 R2, R5, UR28, R2 ;  /* 0x0000001c05027c25 */ /* 0x000fe2000f8e0002 */
[----:B------:R-:W-:Y:S01]  /*2c00*/  LEA.HI R5, R8, R17, RZ, 0x2 ;  /* 0x0000001108057211 */ /* 0x000fe200078f10ff */
[----:B------:R-:W3:Y:S01]  /*2c10*/  LDC R248, c[0x0][0x270] ;  /* 0x00009c00fff87b82 */ /* 0x000ee20000000800 */
[----:B------:R-:W-:Y:S01]  /*2c20*/  ISETP.GE.AND P1, PT, R12, UR9, PT ;  /* 0x000000090c007c0c */ /* 0x000fe2000bf26270 */
[----:B------:R-:W-:Y:S01]  /*2c30*/  IMAD.U32 R8, RZ, RZ, UR15 ;  /* 0x0000000fff087e24 */ /* 0x000fe2000f8e00ff */
[----:B------:R-:W-:Y:S01]  /*2c40*/  IADD3 R2, P2, R2, UR22, RZ ;  /* 0x0000001602027c10 */ /* 0x000fe2000ff5e0ff */
[----:B------:R-:W-:Y:S01]  /*2c50*/  IMAD.U32 R9, RZ, RZ, UR19 ;  /* 0x00000013ff097e24 */ /* 0x000fe2000f8e00ff */
[----:B------:R-:W-:Y:S01]  /*2c60*/  LOP3.LUT R5, R5, 0xfffffffc, RZ, 0xc0, !PT ;  /* 0xfffffffc05057812 */ /* 0x000fe200078ec0ff */
[----:B------:R-:W-:Y:S01]  /*2c70*/  IMAD.MOV.U32 R241, RZ, RZ, 0x7f800000 ;  /* 0x7f800000fff17424 */ /* 0x000fe200078e00ff */
[----:B------:R-:W-:Y:S01]  /*2c80*/  IADD3.X R3, R3, UR32, R8, P2, !PT ;  /* 0x0000002003037c10 */ /* 0x000fe200097fe408 */
[----:B------:R-:W-:Y:S01]  /*2c90*/  IMAD.MOV.U32 R242, RZ, RZ, 0x7f800000 ;  /* 0x7f800000fff27424 */ /* 0x000fe200078e00ff */
[----:B------:R-:W-:Y:S01]  /*2ca0*/  ISETP.GE.AND P2, PT, R0, UR9, PT ;  /* 0x0000000900007c0c */ /* 0x000fe2000bf46270 */
[----:B------:R-:W-:Y:S01]  /*2cb0*/  IMAD.IADD R5, R17, 0x1, -R5 ;  /* 0x0000000111057824 */ /* 0x000fe200078e0a05 */
[----:B------:R-:W-:Y:S01]  /*2cc0*/  IADD3 R6, P3, R6, UR23, RZ ;  /* 0x0000001706067c10 */ /* 0x000fe2000ff7e0ff */
[----:B------:R-:W-:Y:S01]  /*2cd0*/  ULDC.64 UR22, c[0x0][0x260] ;  /* 0x0000980000167ab9 */ /* 0x000fe20000000a00 */
[----:B------:R-:W-:Y:S01]  /*2ce0*/  IMAD.WIDE.U32 R2, R4, UR20, R2 ;  /* 0x0000001404027c25 */ /* 0x000fe2000f8e0002 */
[----:B------:R-:W1:Y:S01]  /*2cf0*/  @!P1 LDC.64 R26, c[0x0][0x218] ;  /* 0x00008600ff1a9b82 */ /* 0x000e620000000a00 */
[----:B------:R-:W-:-:S02]  /*2d00*/  IADD3.X R7, R7, UR31, R9, P3, !PT ;  /* 0x0000001f07077c10 */ /* 0x000fc40009ffe409 */
[----:B------:R-:W-:Y:S02]  /*2d10*/  IMAD.MOV.U32 R221, RZ, RZ, 0x20 ;  /* 0x00000020ffdd7424 */ /* 0x000fe400078e00ff */
[----:B------:R-:W-:Y:S01]  /*2d20*/  IMAD.MOV.U32 R220, RZ, RZ, 0x40 ;  /* 0x00000040ffdc7424 */ /* 0x000fe200078e00ff */
[----:B------:R-:W-:Y:S01]  /*2d30*/  CS2R R190, SRZ ;  /* 0x0000000000be7805 */ /* 0x000fe2000001ff00 */
[----:B------:R-:W-:Y:S01]  /*2d40*/  IMAD R8, R15, UR22, RZ ;  /* 0x000000160f087c24 */ /* 0x000fe2000f8e02ff */
[----:B------:R-:W2:Y:S01]  /*2d50*/  @!P2 LDC.64 R22, c[0x0][0x218] ;  /* 0x00008600ff16ab82 */ /* 0x000ea20000000a00 */
[----:B------:R-:W-:Y:S01]  /*2d60*/  IMAD R14, R5, 0x10, R14 ;  /* 0x00000010050e7824 */ /* 0x000fe200078e020e */
[----:B------:R1:W-:Y:S01]  /*2d70*/  @P2 STS.128 [R232+0x18000], RZ ;  /* 0x018000ffe8002388 */ /* 0x0003e20000000c00 */
[----:B------:R-:W-:Y:S01]  /*2d80*/  IMAD R5, R15, UR20, RZ ;  /* 0x000000140f057c24 */ /* 0x000fe2000f8e02ff */
[----:B------:R-:W-:Y:S01]  /*2d90*/  UIADD3 UR19, UR29, 0x40, UR28 ;  /* 0x000000401d137890 */ /* 0x000fe2000fffe01c */
[----:B------:R-:W-:Y:S01]  /*2da0*/  IMAD R10, R4, UR23, R8 ;  /* 0x00000017040a7c24 */ /* 0x000fe2000f8e0208 */
[----:B------:R-:W-:Y:S01]  /*2db0*/  @!P1 IADD3 R8, P3, R0, 0x20, RZ ;  /* 0x0000002000089810 */ /* 0x000fe20007f7e0ff */
[C---:B------:R-:W-:Y:S01]  /*2dc0*/  IMAD.WIDE.U32 R6, R4.reuse, UR22, R6 ;  /* 0x0000001604067c25 */ /* 0x040fe2000f8e0006 */
[----:B------:R-:W4:Y:S01]  /*2dd0*/  @!P2 LDC.64 R24, c[0x0][0x220] ;  /* 0x00008800ff18ab82 */ /* 0x000f220000000a00 */
[----:B------:R1:W-:Y:S01]  /*2de0*/  @P2 STS.128 [R232+0x1a000], RZ ;  /* 0x01a000ffe8002388 */ /* 0x0003e20000000c00 */
[----:B------:R-:W-:Y:S01]  /*2df0*/  CS2R R188, SRZ ;  /* 0x0000000000bc7805 */ /* 0x000fe2000001ff00 */
[----:B------:R-:W-:Y:S01]  /*2e00*/  IMAD R9, R4, UR21, R5 ;  /* 0x0000001504097c24 */ /* 0x000fe2000f8e0205 */
[----:B------:R-:W-:Y:S01]  /*2e10*/  CS2R R194, SRZ ;  /* 0x0000000000c27805 */ /* 0x000fe2000001ff00 */
[----:B------:R-:W-:Y:S01]  /*2e20*/  VIADD R4, R14, 0x8 ;  /* 0x000000080e047836 */ /* 0x000fe20000000000 */
[----:B------:R1:W-:Y:S01]  /*2e30*/  @P2 STS.128 [R232+0x1c000], RZ ;  /* 0x01c000ffe8002388 */ /* 0x0003e20000000c00 */
[----:B------:R-:W-:Y:S01]  /*2e40*/  IMAD.IADD R3, R3, 0x1, R9 ;  /* 0x0000000103037824 */ /* 0x000fe200078e0209 */
[----:B------:R-:W-:Y:S01]  /*2e50*/  CS2R R192, SRZ ;  /* 0x0000000000c07805 */ /* 0x000fe2000001ff00 */
[----:B------:R-:W-:Y:S01]  /*2e60*/  IMAD.IADD R5, R7, 0x1, R10 ;  /* 0x0000000107057824 */ /* 0x000fe200078e020a */
[----:B------:R-:W-:Y:S01]  /*2e70*/  ISETP.GE.AND P5, PT, R4, UR8, PT ;  /* 0x0000000804007c0c */ /* 0x000fe2000bfa6270 */
[----:B------:R-:W-:Y:S01]  /*2e80*/  @!P1 IMAD.X R9, RZ, RZ, R18, P3 ;  /* 0x000000ffff099224 */ /* 0x000fe200018e0612 */
[----:B------:R-:W-:Y:S01]  /*2e90*/  @!P1 IADD3 R10, P3, R0, 0x20, RZ ;  /* 0x00000020000a9810 */ /* 0x000fe20007f7e0ff */
[----:B------:R-:W-:Y:S01]  /*2ea0*/  @!P2 IMAD.MOV.U32 R4, RZ, RZ, R6 ;  /* 0x000000ffff04a224 */ /* 0x000fe200078e0006 */
[----:B------:R1:W-:Y:S01]  /*2eb0*/  @P2 STS.128 [R232+0x1e000], RZ ;  /* 0x01e000ffe8002388 */ /* 0x0003e20000000c00 */
[----:B------:R-:W-:Y:S01]  /*2ec0*/  @!P2 IMAD R11, R18, UR26, RZ ;  /* 0x0000001a120bac24 */ /* 0x000fe2000f8e02ff */
[----:B------:R-:W-:Y:S01]  /*2ed0*/  CS2R R186, SRZ ;  /* 0x0000000000ba7805 */ /* 0x000fe2000001ff00 */
[----:B------:R-:W-:Y:S01]  /*2ee0*/  @!P1 IMAD.MOV.U32 R7, RZ, RZ, R5 ;  /* 0x000000ffff079224 */ /* 0x000fe200078e0005 */
[----:B------:R-:W-:Y:S01]  /*2ef0*/  CS2R R184, SRZ ;  /* 0x0000000000b87805 */ /* 0x000fe2000001ff00 */
[----:B------:R-:W-:Y:S01]  /*2f00*/  @!P1 IMAD R9, R9, UR26, RZ ;  /* 0x0000001a09099c24 */ /* 0x000fe2000f8e02ff */
[----:B------:R-:W-:Y:S01]  /*2f10*/  CS2R R182, SRZ ;  /* 0x0000000000b67805 */ /* 0x000fe2000001ff00 */
[C---:B------:R-:W-:Y:S01]  /*2f20*/  @!P2 IMAD R19, R0.reuse, UR27, R11 ;  /* 0x0000001b0013ac24 */ /* 0x040fe2000f8e020b */
[----:B------:R-:W-:Y:S01]  /*2f30*/  CS2R R180, SRZ ;  /* 0x0000000000b47805 */ /* 0x000fe2000001ff00 */
[----:B------:R-:W-:Y:S01]  /*2f40*/  @!P2 IMAD.WIDE.U32 R12, R0, UR26, R4 ;  /* 0x0000001a000cac25 */ /* 0x000fe2000f8e0004 */
[----:B------:R-:W-:-:S02]  /*2f50*/  CS2R R174, SRZ ;  /* 0x0000000000ae7805 */ /* 0x000fc4000001ff00 */
[----:B------:R-:W-:Y:S02]  /*2f60*/  CS2R R172, SRZ ;  /* 0x0000000000ac7805 */ /* 0x000fe4000001ff00 */
[----:B------:R-:W-:Y:S01]  /*2f70*/  CS2R R178, SRZ ;  /* 0x0000000000b27805 */ /* 0x000fe2000001ff00 */
[----:B------:R-:W-:Y:S01]  /*2f80*/  @!P2 IMAD R15, R18, UR24, RZ ;  /* 0x00000018120fac24 */ /* 0x000fe2000f8e02ff */
[----:B------:R-:W-:Y:S01]  /*2f90*/  CS2R R176, SRZ ;  /* 0x0000000000b07805 */ /* 0x000fe2000001ff00 */
[----:B------:R-:W-:Y:S01]  /*2fa0*/  @!P1 IMAD.X R11, RZ, RZ, R18, P3 ;  /* 0x000000ffff0b9224 */ /* 0x000fe200018e0612 */
[----:B------:R-:W-:Y:S01]  /*2fb0*/  CS2R R170, SRZ ;  /* 0x0000000000aa7805 */ /* 0x000fe2000001ff00 */
[C---:B------:R-:W-:Y:S01]  /*2fc0*/  @!P1 IMAD R18, R8.reuse, UR27, R9 ;  /* 0x0000001b08129c24 */ /* 0x040fe2000f8e0209 */
[----:B------:R-:W-:Y:S01]  /*2fd0*/  CS2R R168, SRZ ;  /* 0x0000000000a87805 */ /* 0x000fe2000001ff00 */
[----:B------:R-:W-:Y:S01]  /*2fe0*/  @!P1 IMAD.WIDE.U32 R4, R8, UR26, R6 ;  /* 0x0000001a08049c25 */ /* 0x000fe2000f8e0006 */
[----:B------:R-:W-:-:S02]  /*2ff0*/  CS2R R166, SRZ ;  /* 0x0000000000a67805 */ /* 0x000fc4000001ff00 */
[----:B------:R-:W-:Y:S02]  /*3000*/  CS2R R164, SRZ ;  /* 0x0000000000a47805 */ /* 0x000fe4000001ff00 */
[----:B------:R-:W-:Y:S01]  /*3010*/  CS2R R158, SRZ ;  /* 0x00000000009e7805 */ /* 0x000fe2000001ff00 */
[--C-:B------:R-:W-:Y:S01]  /*3020*/  @!P1 IMAD.MOV.U32 R17, RZ, RZ, R3.reuse ;  /* 0x000000ffff119224 */ /* 0x100fe200078e0003 */
[----:B-1----:R-:W-:Y:S01]  /*3030*/  @!P1 LEA R6, P3, R4, R26, 0x1 ;  /* 0x0000001a04069211 */ /* 0x002fe200078608ff */
[----:B------:R-:W-:Y:S01]  /*3040*/  @!P2 IMAD.WIDE.U32 R8, R0, UR24, R2 ;  /* 0x000000180008ac25 */ /* 0x000fe2000f8e0002 */
[----:B------:R-:W-:Y:S02]  /*3050*/  CS2R R156, SRZ ;  /* 0x00000000009c7805 */ /* 0x000fe4000001ff00 */
[----:B------:R-:W-:Y:S02]  /*3060*/  CS2R R162, SRZ ;  /* 0x0000000000a27805 */ /* 0x000fe4000001ff00 */
[----:B------:R-:W-:Y:S01]  /*3070*/  CS2R R160, SRZ ;  /* 0x0000000000a07805 */ /* 0x000fe2000001ff00 */
[----:B------:R-:W-:Y:S01]  /*3080*/  @!P1 IMAD.MOV.U32 R16, RZ, RZ, R2 ;  /* 0x000000ffff109224 */ /* 0x000fe200078e0002 */
[----:B--2---:R-:W-:Y:S01]  /*3090*/  @!P2 LEA R2, P4, R12, R22, 0x1 ;  /* 0x000000160c02a211 */ /* 0x004fe200078808ff */
[----:B------:R-:W-:Y:S01]  /*30a0*/  @!P2 IMAD.IADD R3, R13, 0x1, R19 ;  /* 0x000000010d03a824 */ /* 0x000fe200078e0213 */
[----:B------:R-:W-:Y:S01]  /*30b0*/  CS2R R154, SRZ ;  /* 0x00000000009a7805 */ /* 0x000fe2000001ff00 */
[----:B------:R-:W-:Y:S01]  /*30c0*/  @!P2 IMAD R20, R0, UR25, R15 ;  /* 0x000000190014ac24 */ /* 0x000fe2000f8e020f */
[----:B------:R-:W-:Y:S01]  /*30d0*/  CS2R R152, SRZ ;  /* 0x0000000000987805 */ /* 0x000fe2000001ff00 */
[----:B------:R-:W-:Y:S01]  /*30e0*/  @!P1 IMAD R0, R11, UR24, RZ ;  /* 0x000000180b009c24 */ /* 0x000fe2000f8e02ff */
[----:B------:R-:W-:Y:S01]  /*30f0*/  @!P2 LEA.HI.X R3, R12, R23, R3, 0x1, P4 ;  /* 0x000000170c03a211 */ /* 0x000fe200020f0c03 */
[----:B------:R-:W-:Y:S01]  /*3100*/  @!P1 IMAD.IADD R5, R5, 0x1, R18 ;  /* 0x0000000105059824 */ /* 0x000fe200078e0212 */
[----:B------:R-:W1:Y:S01]  /*3110*/  @!P1 LDC.64 R12, c[0x0][0x220] ;  /* 0x00008800ff0c9b82 */ /* 0x000e620000000a00 */
[----:B------:R-:W-:Y:S01]  /*3120*/  @!P1 IMAD R15, R10, UR25, R0 ;  /* 0x000000190a0f9c24 */ /* 0x000fe2000f8e0200 */
[----:B------:R-:W-:Y:S01]  /*3130*/  CS2R R150, SRZ ;  /* 0x0000000000967805 */ /* 0x000fe2000001ff00 */
[----:B------:R-:W-:Y:S01]  /*3140*/  @!P2 IMAD.IADD R0, R9, 0x1, R20 ;  /* 0x000000010900a824 */ /* 0x000fe200078e0214 */
[----:B------:R-:W-:Y:S01]  /*3150*/  @!P1 LEA.HI.X R7, R4, R27, R5, 0x1, P3 ;  /* 0x0000001b04079211 */ /* 0x000fe200018f0c05 */
[----:B------:R-:W-:Y:S01]  /*3160*/  @!P1 IMAD.WIDE.U32 R10, R10, UR24, R16 ;  /* 0x000000180a0a9c25 */ /* 0x000fe2000f8e0010 */
[----:B------:R-:W-:Y:S01]  /*3170*/  @!PT LDS RZ, [RZ] ;  /* 0x00000000fffff984 */ /* 0x000fe20000000800 */
[----:B------:R-:W-:Y:S01]  /*3180*/  @!PT LDS RZ, [RZ] ;  /* 0x00000000fffff984 */ /* 0x000fe20000000800 */
[----:B------:R-:W-:Y:S01]  /*3190*/  @!PT LDS RZ, [RZ] ;  /* 0x00000000fffff984 */ /* 0x000fe20000000800 */
[----:B------:R-:W-:Y:S01]  /*31a0*/  @!P2 LDGSTS.E.BYPASS.LTC128B.128 [R232+0x18000], desc[UR6][R2.64] ;  /* 0x1800000002e8afae */ /* 0x000fe2000b901d46 */
[----:B----4-:R-:W-:-:S02]  /*31b0*/  @!P2 LEA R4, P3, R8, R24, 0x1 ;  /* 0x000000180804a211 */ /* 0x010fc400078608ff */
[----:B------:R-:W-:Y:S01]  /*31c0*/  CS2R R148, SRZ ;  /* 0x0000000000947805 */ /* 0x000fe2000001ff00 */
[----:B------:R-:W-:Y:S01]  /*31d0*/  IMAD.SHL.U32 R244, R14, 0x4, RZ ;  /* 0x000000040ef47824 */ /* 0x000fe200078e00ff */
[----:B------:R-:W-:Y:S01]  /*31e0*/  @!P2 LDGSTS.E.BYPASS.LTC128B.128 [R232+0x1a000], desc[UR6][R2.64+0x80] ;  /* 0x1a00008002e8afae */ /* 0x000fe2000b901d46 */
[----:B------:R-:W-:Y:S01]  /*31f0*/  @!P2 LEA.HI.X R5, R8, R25, R0, 0x1, P3 ;  /* 0x000000190805a211 */ /* 0x000fe200018f0c00 */
[----:B------:R-:W-:Y:S01]  /*3200*/  IMAD.MOV.U32 R252, RZ, RZ, 0x8 ;  /* 0x00000008fffc7424 */ /* 0x000fe200078e00ff */
[----:B------:R-:W-:Y:S01]  /*3210*/  SHF.R.S32.HI R0, RZ, 0x1f, R14 ;  /* 0x0000001fff007819 */ /* 0x000fe2000001140e */
[----:B------:R-:W-:Y:S01]  /*3220*/  @!P2 LDGSTS.E.BYPASS.LTC128B.128 [R232+0x1c000], desc[UR6][R2.64+0x100] ;  /* 0x1c00010002e8afae */ /* 0x000fe2000b901d46 */
[----:B------:R-:W-:Y:S02]  /*3230*/  CS2R R142, SRZ ;  /* 0x00000000008e7805 */ /* 0x000fe4000001ff00 */
[----:B------:R-:W-:Y:S02]  /*3240*/  CS2R R140, SRZ ;  /* 0x00000000008c7805 */ /* 0x000fe4000001ff00 */
[----:B------:R-:W-:Y:S01]  /*3250*/  SHF.L.U64.HI R243, R14, 0x2, R0 ;  /* 0x000000020ef37819 */ /* 0x000fe20000010200 */
[----:B------:R2:W-:Y:S01]  /*3260*/  @!P2 LDGSTS.E.BYPASS.LTC128B.128 [R232+0x1e000], desc[UR6][R2.64+0x180] ;  /* 0x1e00018002e8afae */ /* 0x0005e2000b901d46 */
        /* <DEDUP_REMOVED lines=28> */
[----:B------:R-:W-:Y:S01]  /*3430*/  CS2R R56, SRZ ;  /* 0x0000000000387805 */ /* 0x000fe2000001ff00 */
[----:B--2---:R-:W-:Y:S01]  /*3440*/  @!P1 IMAD.IADD R3, R11, 0x1, R15 ;  /* 0x000000010b039824 */ /* 0x004fe200078e020f */
[C---:B-1----:R-:W-:Y:S01]  /*3450*/  @!P1 LEA R2, P3, R10.reuse, R12, 0x1 ;  /* 0x0000000c0a029211 */ /* 0x042fe200078608ff */
[----:B------:R-:W-:Y:S01]  /*3460*/  @!P1 LDGSTS.E.BYPASS.LTC128B.128 [R232+0x1d000], desc[UR6][R6.64+0x100] ;  /* 0x1d00010006e89fae */ /* 0x000fe2000b901d46 */
[----:B------:R-:W-:Y:S02]  /*3470*/  CS2R R54, SRZ ;  /* 0x0000000000367805 */ /* 0x000fe4000001ff00 */
[----:B------:R-:W-:Y:S02]  /*3480*/  CS2R R52, SRZ ;  /* 0x0000000000347805 */ /* 0x000fe4000001ff00 */
[----:B------:R-:W-:Y:S01]  /*3490*/  @!P1 LEA.HI.X R3, R10, R13, R3, 0x1, P3 ;  /* 0x0000000d0a039211 */ /* 0x000fe200018f0c03 */
[----:B------:R-:W-:Y:S01]  /*34a0*/  @!P1 LDGSTS.E.BYPASS.LTC128B.128 [R232+0x1f000], desc[UR6][R6.64+0x180] ;  /* 0x1f00018006e89fae */ /* 0x000fe2000b901d46 */
[----:B------:R-:W-:-:S02]  /*34b0*/  ISETP.GE.AND P3, PT, R14, UR8, PT ;  /* 0x000000080e007c0c */ /* 0x000fc4000bf66270 */
        /* <DEDUP_REMOVED lines=15> */
[----:B------:R-:W-:Y:S01]  /*35b0*/  ULDC UR20, c[0x0][0x2dc] ;  /* 0x0000b70000147ab9 */ /* 0x000fe20000000800 */
[----:B------:R-:W-:-:S02]  /*35c0*/  ULDC UR15, c[0x0][0x2ec] ;  /* 0x0000bb00000f7ab9 */ /* 0x000fc40000000800 */
[----:B------:R-:W-:Y:S01]  /*35d0*/  @!PT LDS RZ, [RZ] ;  /* 0x00000000fffff984 */ /* 0x000fe20000000800 */
[----:B------:R-:W-:Y:S01]  /*35e0*/  @!PT LDS RZ, [RZ] ;  /* 0x00000000fffff984 */ /* 0x000fe20000000800 */
[----:B------:R-:W-:Y:S01]  /*35f0*/  @!PT LDS RZ, [RZ] ;  /* 0x00000000fffff984 */ /* 0x000fe20000000800 */
[----:B------:R-:W-:Y:S04]  /*3600*/  @!P2 LDGSTS.E.BYPASS.LTC128B.128 [R232+0x20000], desc[UR6][R4.64] ;  /* 0x2000000004e8afae */ /* 0x000fe8000b901d46 */
[----:B------:R-:W-:Y:S04]  /*3610*/  @!P2 LDGSTS.E.BYPASS.LTC128B.128 [R232+0x22000], desc[UR6][R4.64+0x80] ;  /* 0x2200008004e8afae */ /* 0x000fe8000b901d46 */
[----:B------:R-:W-:Y:S04]  /*3620*/  @!P2 LDGSTS.E.BYPASS.LTC128B.128 [R232+0x24000], desc[UR6][R4.64+0x100] ;  /* 0x2400010004e8afae */ /* 0x000fe8000b901d46 */
[----:B------:R1:W-:Y:S01]  /*3630*/  @!P2 LDGSTS.E.BYPASS.LTC128B.128 [R232+0x26000], desc[UR6][R4.64+0x180] ;  /* 0x2600018004e8afae */ /* 0x0003e2000b901d46 */
[----:B------:R-:W-:-:S03]  /*3640*/  LEA.HI R0, R28, R21, RZ, 0x4 ;  /* 0x000000151c007211 */ /* 0x000fc600078f20ff */
[----:B------:R4:W-:Y:S01]  /*3650*/  @P1 STS.128 [R232+0x21000], RZ ;  /* 0x021000ffe8001388 */ /* 0x0009e20000000c00 */
[----:B-1----:R-:W-:-:S03]  /*3660*/  IADD3 R4, P2, R244, UR12, RZ ;  /* 0x0000000cf4047c10 */ /* 0x002fc6000ff5e0ff */
[----:B------:R4:W-:Y:S01]  /*3670*/  @P1 STS.128 [R232+0x23000], RZ ;  /* 0x023000ffe8001388 */ /* 0x0009e20000000c00 */
[----:B------:R-:W-:-:S03]  /*3680*/  IADD3.X R5, R243, UR11, RZ, P2, !PT ;  /* 0x0000000bf3057c10 */ /* 0x000fc600097fe4ff */
[----:B------:R4:W-:Y:S04]  /*3690*/  @P1 STS.128 [R232+0x25000], RZ ;  /* 0x025000ffe8001388 */ /* 0x0009e80000000c00 */
[----:B------:R-:W5:Y:S04]  /*36a0*/  @!P3 LDG.E R241, desc[UR6][R4.64] ;  /* 0x0000000604f1b981 */ /* 0x000f68000c1e1900 */
[----:B------:R-:W5:Y:S01]  /*36b0*/  @!P5 LDG.E R242, desc[UR6][R4.64+0x20] ;  /* 0x0000200604f2d981 */ /* 0x000f62000c1e1900 */
[----:B------:R-:W-:-:S03]  /*36c0*/  LOP3.LUT R0, R0, 0xfffffff0, RZ, 0xc0, !PT ;  /* 0xfffffff000007812 */ /* 0x000fc600078ec0ff */
[----:B------:R4:W-:Y:S02]  /*36d0*/  @P1 STS.128 [R232+0x27000], RZ ;  /* 0x027000ffe8001388 */ /* 0x0009e40000000c00 */
[----:B------:R-:W-:Y:S02]  /*36e0*/  IMAD.IADD R0, R21, 0x1, -R0 ;  /* 0x0000000115007824 */ /* 0x000fe400078e0a00 */
[----:B------:R-:W-:Y:S01]  /*36f0*/  @!PT LDS RZ, [RZ] ;  /* 0x00000000fffff984 */ /* 0x000fe20000000800 */
[----:B------:R-:W-:Y:S01]  /*3700*/  @!PT LDS RZ, [RZ] ;  /* 0x00000000fffff984 */ /* 0x000fe20000000800 */
[----:B------:R-:W-:Y:S01]  /*3710*/  @!PT LDS RZ, [RZ] ;  /* 0x00000000fffff984 */ /* 0x000fe20000000800 */
[----:B------:R-:W-:Y:S04]  /*3720*/  @!P1 LDGSTS.E.BYPASS.LTC128B.128 [R232+0x21000], desc[UR6][R2.64] ;  /* 0x2100000002e89fae */ /* 0x000fe8000b901d46 */
[----:B------:R-:W-:Y:S04]  /*3730*/  @!P1 LDGSTS.E.BYPASS.LTC128B.128 [R232+0x23000], desc[UR6][R2.64+0x80] ;  /* 0x2300008002e89fae */ /* 0x000fe8000b901d46 */
[----:B------:R-:W-:Y:S04]  /*3740*/  @!P1 LDGSTS.E.BYPASS.LTC128B.128 [R232+0x25000], desc[UR6][R2.64+0x100] ;  /* 0x2500010002e89fae */ /* 0x000fe8000b901d46 */
[----:B------:R1:W-:Y:S04]  /*3750*/  @!P1 LDGSTS.E.BYPASS.LTC128B.128 [R232+0x27000], desc[UR6][R2.64+0x180] ;  /* 0x2700018002e89fae */ /* 0x0003e8000b901d46 */
[----:B------:R-:W0:Y:S01]  /*3760*/  LDGDEPBAR ;  /* 0x00000000000079af */ /* 0x000e220000000000 */
[----:B-1----:R-:W-:-:S04]  /*3770*/  SHF.R.S32.HI R2, RZ, 0x1f, R0 ;  /* 0x0000001fff027819 */ /* 0x002fc80000011400 */
[----:B------:R-:W-:-:S04]  /*3780*/  LEA.HI R2, R2, R0, RZ, 0x3 ;  /* 0x0000000002027211 */ /* 0x000fc800078f18ff */
[----:B------:R-:W-:-:S05]  /*3790*/  LOP3.LUT R2, R2, 0xfffffff8, RZ, 0xc0, !PT ;  /* 0xfffffff802027812 */ /* 0x000fca00078ec0ff */
[----:B------:R-:W-:-:S05]  /*37a0*/  IMAD.IADD R0, R0, 0x1, -R2 ;  /* 0x0000000100007824 */ /* 0x000fca00078e0a02 */
[----:B------:R-:W-:Y:S01]  /*37b0*/  R2P PR, R0, 0x6 ;  /* 0x0000000600007804 */ /* 0x000fe20000000000 */
[----:B------:R-:W-:Y:S02]  /*37c0*/  VIADD R0, R226, 0x4000 ;  /* 0x00004000e2007836 */ /* 0x000fe40000000000 */
[----:B------:R-:W-:Y:S02]  /*37d0*/  VIADD R2, R227, 0x4000 ;  /* 0x00004000e3027836 */ /* 0x000fe40000000000 */
[----:B------:R-:W-:Y:S01]  /*37e0*/  SEL R221, R221, 0xffffffe0, !P1 ;  /* 0xffffffe0dddd7807 */ /* 0x000fe20004800000 */
[----:B------:R-:W-:Y:S01]  /*37f0*/  IMAD.U32 R3, RZ, RZ, UR29 ;  /* 0x0000001dff037e24 */ /* 0x000fe2000f8e00ff */
[----:B------:R-:W-:Y:S01]  /*3800*/  SEL R220, R220, 0xffffffc0, !P2 ;  /* 0xffffffc0dcdc7807 */ /* 0x000fe20005000000 */
[----:B------:R-:W-:Y:S01]  /*3810*/  VIADD R14, R14, 0x1 ;  /* 0x000000010e0e7836 */ /* 0x000fe20000000000 */
[----:B------:R-:W-:Y:S01]  /*3820*/  SEL R0, R0, R226, !P0 ;  /* 0x000000e200007207 */ /* 0x000fe20004000000 */
[----:B------:R-:W-:Y:S01]  /*3830*/  IMAD.IADD R223, R222, 0x1, R221 ;  /* 0x00000001dedf7824 */ /* 0x000fe200078e02dd */
[----:B------:R-:W-:-:S02]  /*3840*/  SEL R2, R2, R227, !P0 ;  /* 0x000000e302027207 */ /* 0x000fc40004000000 */
[----:B------:R-:W-:Y:S02]  /*3850*/  CS2R R28, SRZ ;  /* 0x00000000001c7805 */ /* 0x000fe4000001ff00 */
[----:B------:R-:W-:Y:S02]  /*3860*/  IADD3 R247, R14, UR10, -R3 ;  /* 0x0000000a0ef77c10 */ /* 0x000fe4000fffe803 */
[----:B------:R-:W-:Y:S02]  /*3870*/  CS2R R26, SRZ ;  /* 0x00000000001a7805 */ /* 0x000fe4000001ff00 */
[----:B------:R-:W-:Y:S02]  /*3880*/  CS2R R24, SRZ ;  /* 0x0000000000187805 */ /* 0x000fe4000001ff00 */
[----:B------:R-:W-:Y:S02]  /*3890*/  CS2R R22, SRZ ;  /* 0x0000000000167805 */ /* 0x000fe4000001ff00 */
[----:B------:R-:W-:-:S02]  /*38a0*/  CS2R R20, SRZ ;  /* 0x0000000000147805 */ /* 0x000fc4000001ff00 */
[----:B------:R-:W-:Y:S01]  /*38b0*/  LEA R217, R0, UR4, 0x1 ;  /* 0x0000000400d97c11 */ /* 0x000fe2000f8e08ff */
[----:B------:R-:W-:Y:S01]  /*38c0*/  IMAD.IADD R224, R222, 0x1, R220 ;  /* 0x00000001dee07824 */ /* 0x000fe200078e02dc */
[----:B------:R-:W-:Y:S01]  /*38d0*/  LEA R212, R2, UR4, 0x1 ;  /* 0x0000000402d47c11 */ /* 0x000fe2000f8e08ff */
[----:B------:R-:W-:Y:S01]  /*38e0*/  IMAD.IADD R225, R220, 0x1, R223 ;  /* 0x00000001dce17824 */ /* 0x000fe200078e02df */
[----:B---34-:R-:W-:-:S12]  /*38f0*/  UIADD3 UR19, UR19, -UR10, URZ ;  /* 0x8000000a13137290 */ /* 0x018fd8000fffe03f */
.L_x_403:
[----:B------:R-:W0:Y:S01]  /*3900*/  LDGDEPBAR ;  /* 0x00000000000079af */ /* 0x000e220000000000 */
[----:B------:R-:W-:Y:S01]  /*3910*/  IMAD.IADD R3, R217, 0x1, R221 ;  /* 0x00000001d9037824 */ /* 0x000fe200078e02dd */
[----:B-----5:R-:W-:Y:S01]  /*3920*/  FSETP.NEU.FTZ.AND P1, PT, R241, -INF , PT ;  /* 0xff800000f100780b */ /* 0x020fe20003f3d000 */
[----:B------:R-:W-:Y:S01]  /*3930*/  IMAD.IADD R2, R217, 0x1, R220 ;  /* 0x00000001d9027824 */ /* 0x000fe200078e02dc */
[----:B------:R-:W-:Y:S02]  /*3940*/  USHF.L.U32 UR8, UR5, 0x6, URZ ;  /* 0x0000000605087899 */ /* 0x000fe4000800063f */
[----:B------:R-:W-:Y:S01]  /*3950*/  IADD3 R0, R3, R220, RZ ;  /* 0x000000dc03007210 */ /* 0x000fe20007ffe0ff */
        /* <DEDUP_REMOVED lines=8> */
[----:B------:R-:W-:Y:S04]  /*39e0*/  LDSM.16.M88.4 R16, [R217] ;  /* 0x00000000d910783b */ /* 0x000fe80000000200 */
        /* <DEDUP_REMOVED lines=83> */
[----:B------:R3:W1:Y:S01]  /*3f20*/  LDSM.16.M88.4 R92, [R3+0x6000] ;  /* 0x00600000035c783b */ /* 0x0006620000000200 */
[C---:B----4-:R-:W-:Y:S06]  /*3f30*/  HMMA.16816.F32 R4, R100.reuse, R104, R4 ;  /* 0x000000686404723c */ /* 0x050fec0000001804 */
[C---:B------:R-:W-:Y:S01]  /*3f40*/  HMMA.16816.F32 R8, R100.reuse, R106, R8 ;  /* 0x0000006a6408723c */ /* 0x040fe20000001808 */
[----:B------:R-:W-:Y:S05]  /*3f50*/  LDSM.16.M88.4 R104, [R216+0x6000] ;  /* 0x00600000d868783b */ /* 0x000fea0000000200 */
[C---:B--2---:R-:W-:Y:S06]  /*3f60*/  HMMA.16816.F32 R12, R100.reuse, R88, R12 ;  /* 0x00000058640c723c */ /* 0x044fec000000180c */
[----:B------:R-:W-:Y:S01]  /*3f70*/  HMMA.16816.F32 R16, R100, R90, R16 ;  /* 0x0000005a6410723c */ /* 0x000fe20000001810 */
[----:B------:R-:W2:Y:S04]  /*3f80*/  LDSM.16.M88.4 R88, [R213+0x6800] ;  /* 0x00680000d558783b */ /* 0x000ea80000000200 */
[----:B------:R4:W2:Y:S01]  /*3f90*/  LDSM.16.M88.4 R100, [R2+0x6000] ;  /* 0x006000000264783b */ /* 0x0008a20000000200 */
[C---:B------:R-:W-:Y:S05]  /*3fa0*/  HMMA.16816.F32 R4, R108.reuse, R112, R4 ;  /* 0x000000706c04723c */ /* 0x040fea0000001804 */
[----:B---3--:R-:W-:Y:S01]  /*3fb0*/  @!P0 VIADD R3, R247, UR8 ;  /* 0x00000008f7038c36 */ /* 0x008fe20008000000 */
[C---:B------:R-:W-:Y:S01]  /*3fc0*/  HMMA.16816.F32 R8, R108.reuse, R114, R8 ;  /* 0x000000726c08723c */ /* 0x040fe20000001808 */
[----:B------:R-:W-:Y:S05]  /*3fd0*/  LDSM.16.M88.4 R112, [R215+0x6000] ;  /* 0x00600000d770783b */ /* 0x000fea0000000200 */
[C---:B-1----:R-:W-:Y:S06]  /*3fe0*/  HMMA.16816.F32 R12, R108.reuse, R84, R12 ;  /* 0x000000546c0c723c */ /* 0x042fec000000180c */
[----:B------:R-:W-:Y:S01]  /*3ff0*/  HMMA.16816.F32 R16, R108, R86, R16 ;  /* 0x000000566c10723c */ /* 0x000fe20000001810 */
[----:B------:R-:W1:Y:S04]  /*4000*/  LDSM.16.M88.4 R84, [R216+0x6800] ;  /* 0x00680000d854783b */ /* 0x000e680000000200 */
[----:B------:R3:W1:Y:S01]  /*4010*/  LDSM.16.M88.4 R108, [R0+0x6000] ;  /* 0x00600000006c783b */ /* 0x0006620000000200 */
[C---:B------:R-:W-:Y:S05]  /*4020*/  HMMA.16816.F32 R4, R92.reuse, R96, R4 ;  /* 0x000000605c04723c */ /* 0x040fea0000001804 */
[----:B----4-:R-:W-:Y:S01]  /*4030*/  FMUL.FTZ R2, R242, 1.4426950216293334961 ;  /* 0x3fb8aa3bf2027820 */ /* 0x010fe20000410000 */
[C---:B------:R-:W-:Y:S06]  /*4040*/  HMMA.16816.F32 R8, R92.reuse, R98, R8 ;  /* 0x000000625c08723c */ /* 0x040fec0000001808 */
[C---:B--2---:R-:W-:Y:S06]  /*4050*/  HMMA.16816.F32 R12, R92.reuse, R88, R12 ;  /* 0x000000585c0c723c */ /* 0x044fec000000180c */
[----:B------:R-:W-:Y:S05]  /*4060*/  HMMA.16816.F32 R16, R92, R90, R16 ;  /* 0x0000005a5c10723c */ /* 0x000fea0000001810 */
[C---:B------:R-:W-:Y:S01]  /*4070*/  @!P0 VIMNMX R89, R3.reuse, UR10, PT ;  /* 0x0000000a03598c48 */ /* 0x040fe2000bfe0100 */
[C---:B------:R-:W-:Y:S01]  /*4080*/  HMMA.16816.F32 R4, R100.reuse, R104, R4 ;  /* 0x000000686404723c */ /* 0x040fe20000001804 */
[----:B---3--:R-:W-:Y:S04]  /*4090*/  IMAD.U32 R0, RZ, RZ, UR17 ;  /* 0x00000011ff007e24 */ /* 0x008fe8000f8e00ff */
[----:B------:R-:W-:Y:S01]  /*40a0*/  @!P0 VIADDMNMX R3, R3, R252, UR10, PT ;  /* 0x0000000a03038e46 */ /* 0x000fe2000b8001fc */
[C---:B------:R-:W-:Y:S05]  /*40b0*/  HMMA.16816.F32 R8, R100.reuse, R106, R8 ;  /* 0x0000006a6408723c */ /* 0x040fea0000001808 */
[----:B------:R-:W-:Y:S01]  /*40c0*/  @!P0 LEA R0, R0, R249, 0x6 ;  /* 0x000000f900008211 */ /* 0x000fe200078e30ff */
[C---:B-1----:R-:W-:Y:S03]  /*40d0*/  HMMA.16816.F32 R12, R100.reuse, R84, R12 ;  /* 0x00000054640c723c */ /* 0x042fe6000000180c */
[CC--:B------:R-:W-:Y:S02]  /*40e0*/  @!P0 ISETP.GE.AND P2, PT, R0.reuse, R89.reuse, PT ;  /* 0x000000590000820c */ /* 0x0c0fe40003f46270 */
[----:B------:R-:W-:Y:S01]  /*40f0*/  @!P0 VIADD R90, R0, 0x1 ;  /* 0x00000001005a8836 */ /* 0x000fe20000000000 */
[----:B------:R-:W-:Y:S01]  /*4100*/  HMMA.16816.F32 R16, R100, R86, R16 ;  /* 0x000000566410723c */ /* 0x000fe20000001810 */
[----:B------:R-:W1:Y:S04]  /*4110*/  LDSM.16.M88.4 R84, [R215+0x6800] ;  /* 0x00680000d754783b */ /* 0x000e680000000200 */
[----:B------:R-:W-:Y:S01]  /*4120*/  FMUL.FTZ R88, R241, 1.4426950216293334961 ;  /* 0x3fb8aa3bf1587820 */ /* 0x000fe20000410000 */
[C---:B------:R-:W-:Y:S05]  /*4130*/  HMMA.16816.F32 R4, R108.reuse, R112, R4 ;  /* 0x000000706c04723c */ /* 0x040fea0000001804 */
[----:B------:R-:W-:Y:S01]  /*4140*/  FSEL R88, R88, RZ, P1 ;  /* 0x000000ff58587208 */ /* 0x000fe20000800000 */
[C---:B------:R-:W-:Y:S03]  /*4150*/  HMMA.16816.F32 R8, R108.reuse, R114, R8 ;  /* 0x000000726c08723c */ /* 0x040fe60000001808 */
[----:B------:R-:W-:Y:S11]  /*4160*/  @!P0 ISETP.GE.AND P1, PT, R90, R89, PT ;  /* 0x000000595a00820c */ /* 0x000ff60003f26270 */
[----:B------:R-:W-:Y:S04]  /*4170*/  @!UPT UIADD3 URZ, URZ, URZ, URZ ;  /* 0x0000003f3f3ff290 */ /* 0x000fe8000fffe03f */
[----:B------:R-:W-:Y:S02]  /*4180*/  @!P0 FSEL R5, R5, -INF , !P1 ;  /* 0xff80000005058808 */ /* 0x000fe40004800000 */
[----:B------:R-:W-:Y:S02]  /*4190*/  @!P0 FSEL R4, R4, -INF , !P2 ;  /* 0xff80000004048808 */ /* 0x000fe40005000000 */
[----:B------:R-:W-:Y:S01]  /*41a0*/  FSETP.NEU.FTZ.AND P1, PT, R242, -INF , PT ;  /* 0xff800000f200780b */ /* 0x000fe20003f3d000 */
[--C-:B------:R-:W-:Y:S01]  /*41b0*/  FFMA.FTZ R5, R5, UR15, -R88.reuse ;  /* 0x0000000f05057c23 */ /* 0x100fe20008010858 */
[-C--:B------:R-:W-:Y:S01]  /*41c0*/  @!P0 ISETP.GE.AND P2, PT, R0, R3.reuse, PT ;  /* 0x000000030000820c */ /* 0x080fe20003f46270 */
[----:B------:R-:W-:Y:S01]  /*41d0*/  FFMA.FTZ R4, R4, UR15, -R88 ;  /* 0x0000000f04047c23 */ /* 0x000fe20008010858 */
[----:B------:R-:W-:Y:S01]  /*41e0*/  FSEL R2, R2, RZ, P1 ;  /* 0x000000ff02027208 */ /* 0x000fe20000800000 */
[----:B------:R2:W-:Y:S01]  /*41f0*/  MUFU.EX2 R126, R5 ;  /* 0x00000005007e7308 */ /* 0x0005e20000000800 */
[----:B------:R-:W-:Y:S01]  /*4200*/  @!P0 ISETP.GE.AND P1, PT, R90, R3, PT ;  /* 0x000000035a00820c */ /* 0x000fe20003f26270 */
[C---:B-1----:R-:W-:Y:S03]  /*4210*/  HMMA.16816.F32 R12, R108.reuse, R84, R12 ;  /* 0x000000546c0c723c */ /* 0x042fe6000000180c */
[----:B------:R-:W-:Y:S02]  /*4220*/  @!P0 FSEL R7, R7, -INF , !P1 ;  /* 0xff80000007078808 */ /* 0x000fe40004800000 */
[----:B------:R-:W-:Y:S01]  /*4230*/  @!P0 FSEL R6, R6, -INF , !P2 ;  /* 0xff80000006068808 */ /* 0x000fe20005000000 */
[----:B------:R-:W-:Y:S02]  /*4240*/  HMMA.16816.F32 R16, R108, R86, R16 ;  /* 0x000000566c10723c */ /* 0x000fe40000001810 */
[----:B------:R1:W3:Y:S03]  /*4250*/  MUFU.EX2 R127, R4 ;  /* 0x00000004007f7308 */ /* 0x0002e60000000800 */
[--C-:B------:R-:W-:Y:S01]  /*4260*/  FFMA.FTZ R6, R6, UR15, -R2.reuse ;  /* 0x0000000f06067c23 */ /* 0x100fe20008010802 */
[----:B------:R-:W-:Y:S06]  /*4270*/  FFMA.FTZ R7, R7, UR15, -R2 ;  /* 0x0000000f07077c23 */ /* 0x000fec0008010802 */
[----:B------:R-:W-:Y:S01]  /*4280*/  MUFU.EX2 R131, R6 ;  /* 0x0000000600837308 */ /* 0x000fe20000000800 */
[C---:B--2---:R-:W-:Y:S05]  /*4290*/  @!P0 VIADD R5, R0.reuse, 0x8 ;  /* 0x0000000800058836 */ /* 0x044fea0000000000 */
[-C--:B------:R-:W-:Y:S04]  /*42a0*/  @!P0 ISETP.GE.AND P1, PT, R5, R89.reuse, PT ;  /* 0x000000590500820c */ /* 0x080fe80003f26270 */
[----:B------:R-:W2:Y:S01]  /*42b0*/  MUFU.EX2 R130, R7 ;  /* 0x0000000700827308 */ /* 0x000ea20000000800 */
[----:B-1----:R-:W-:Y:S02]  /*42c0*/  @!P0 IADD3 R4, R0, 0x9, RZ ;  /* 0x0000000900048810 */ /* 0x002fe40007ffe0ff */
[----:B------:R-:W-:Y:S02]  /*42d0*/  @!P0 FSEL R8, R8, -INF , !P1 ;  /* 0xff80000008088808 */ /* 0x000fe40004800000 */
[----:B------:R-:W-:Y:S03]  /*42e0*/  @!P0 ISETP.GE.AND P1, PT, R4, R89, PT ;  /* 0x000000590400820c */ /* 0x000fe60003f26270 */
[--C-:B------:R-:W-:Y:S01]  /*42f0*/  FFMA.FTZ R8, R8, UR15, -R88.reuse ;  /* 0x0000000f08087c23 */ /* 0x100fe20008010858 */
[----:B------:R-:W-:Y:S02]  /*4300*/  @!P0 FSEL R9, R9, -INF , !P1 ;  /* 0xff80000009098808 */ /* 0x000fe40004800000 */
[-C--:B------:R-:W-:Y:S01]  /*4310*/  @!P0 ISETP.GE.AND P1, PT, R5, R3.reuse, PT ;  /* 0x000000030500820c */ /* 0x080fe20003f26270 */
[----:B------:R-:W-:Y:S01]  /*4320*/  @!P0 VIADD R5, R0, 0x10 ;  /* 0x0000001000058836 */ /* 0x000fe20000000000 */
[----:B------:R-:W-:Y:S01]  /*4330*/  MUFU.EX2 R124, R8 ;  /* 0x00000008007c7308 */ /* 0x000fe20000000800 */
[----:B------:R-:W-:Y:S01]  /*4340*/  FFMA.FTZ R9, R9, UR15, -R88 ;  /* 0x0000000f09097c23 */ /* 0x000fe20008010858 */
[----:B------:R-:W-:Y:S02]  /*4350*/  @!P0 FSEL R10, R10, -INF , !P1 ;  /* 0xff8000000a0a8808 */ /* 0x000fe40004800000 */
[----:B------:R-:W-:Y:S01]  /*4360*/  @!P0 ISETP.GE.AND P1, PT, R4, R3, PT ;  /* 0x000000030400820c */ /* 0x000fe20003f26270 */
[----:B------:R-:W-:Y:S02]  /*4370*/  @!P0 VIADD R4, R0, 0x11 ;  /* 0x0000001100048836 */ /* 0x000fe40000000000 */
[--C-:B------:R-:W-:Y:S01]  /*4380*/  FFMA.FTZ R10, R10, UR15, -R2.reuse ;  /* 0x0000000f0a0a7c23 */ /* 0x100fe20008010802 */
[----:B------:R-:W-:Y:S02]  /*4390*/  @!P0 FSEL R11, R11, -INF , !P1 ;  /* 0xff8000000b0b8808 */ /* 0x000fe40004800000 */
[----:B------:R-:W-:Y:S01]  /*43a0*/  MUFU.EX2 R122, R9 ;  /* 0x00000009007a7308 */ /* 0x000fe20000000800 */
[-C--:B------:R-:W-:Y:S02]  /*43b0*/  @!P0 ISETP.GE.AND P1, PT, R5, R89.reuse, PT ;  /* 0x000000590500820c */ /* 0x080fe40003f26270 */
[----:B------:R-:W-:Y:S02]  /*43c0*/  FFMA.FTZ R11, R11, UR15, -R2 ;  /* 0x0000000f0b0b7c23 */ /* 0x000fe40008010802 */
[----:B------:R-:W-:Y:S02]  /*43d0*/  @!P0 FSEL R12, R12, -INF , !P1 ;  /* 0xff8000000c0c8808 */ /* 0x000fe40004800000 */
[----:B------:R-:W-:Y:S03]  /*43e0*/  @!P0 ISETP.GE.AND P1, PT, R4, R89, PT ;  /* 0x000000590400820c */ /* 0x000fe60003f26270 */
[----:B------:R-:W-:Y:S01]  /*43f0*/  MUFU.EX2 R129, R10 ;  /* 0x0000000a00817308 */ /* 0x000fe20000000800 */
[--C-:B------:R-:W-:Y:S01]  /*4400*/  FFMA.FTZ R12, R12, UR15, -R88.reuse ;  /* 0x0000000f0c0c7c23 */ /* 0x100fe20008010858 */
[----:B------:R-:W-:Y:S02]  /*4410*/  @!P0 FSEL R13, R13, -INF , !P1 ;  /* 0xff8000000d0d8808 */ /* 0x000fe40004800000 */
[-C--:B------:R-:W-:Y:S06]  /*4420*/  @!P0 ISETP.GE.AND P1, PT, R5, R3.reuse, PT ;  /* 0x000000030500820c */ /* 0x080fec0003f26270 */
[----:B------:R-:W1:Y:S01]  /*4430*/  MUFU.EX2 R128, R11 ;  /* 0x0000000b00807308 */ /* 0x000e620000000800 */
[----:B------:R-:W-:Y:S01]  /*4440*/  @!P0 FSEL R14, R14, -INF , !P1 ;  /* 0xff8000000e0e8808 */ /* 0x000fe20004800000 */
[----:B------:R-:W-:Y:S01]  /*4450*/  FFMA.FTZ R13, R13, UR15, -R88 ;  /* 0x0000000f0d0d7c23 */ /* 0x000fe20008010858 */
[----:B------:R-:W-:Y:S02]  /*4460*/  @!P0 ISETP.GE.AND P1, PT, R4, R3, PT ;  /* 0x000000030400820c */ /* 0x000fe40003f26270 */
        /* <DEDUP_REMOVED lines=10> */
[----:B------:R-:W-:Y:S03]  /*4510*/  @!P0 FSEL R18, R18, -INF , !P2 ;  /* 0xff80000012128808 */ /* 0x000fe60005000000 */
[----:B------:R-:W4:Y:S01]  /*4520*/  MUFU.EX2 R118, R13 ;  /* 0x0000000d00767308 */ /* 0x000f220000000800 */
[----:B------:R-:W-:Y:S01]  /*4530*/  @!P0 FSEL R17, R17, -INF , !P1 ;  /* 0xff80000011118808 */ /* 0x000fe20004800000 */
[----:B------:R-:W-:Y:S01]  /*4540*/  FFMA.FTZ R16, R16, UR15, -R88 ;  /* 0x0000000f10107c23 */ /* 0x000fe20008010858 */
[----:B------:R-:W-:Y:S01]  /*4550*/  @!P0 ISETP.GE.AND P1, PT, R0, R3, PT ;  /* 0x000000030000820c */ /* 0x000fe20003f26270 */
[----:B------:R-:W-:Y:S01]  /*4560*/  FFMA.FTZ R18, R18, UR15, -R2 ;  /* 0x0000000f12127c23 */ /* 0x000fe20008010802 */
[----:B---3--:R-:W-:Y:S01]  /*4570*/  F2FP.F16.F32.PACK_AB R4, R126, R127 ;  /* 0x0000007f7e04723e */ /* 0x008fe200000000ff */
[----:B------:R-:W-:Y:S01]  /*4580*/  FFMA.FTZ R88, R17, UR15, -R88 ;  /* 0x0000000f11587c23 */ /* 0x000fe20008010858 */
[----:B------:R-:W-:Y:S03]  /*4590*/  @!P0 FSEL R19, R19, -INF , !P1 ;  /* 0xff80000013138808 */ /* 0x000fe60004800000 */
[----:B------:R-:W-:Y:S01]  /*45a0*/  MUFU.EX2 R125, R14 ;  /* 0x0000000e007d7308 */ /* 0x000fe20000000800 */
[----:B--2---:R-:W-:Y:S01]  /*45b0*/  F2FP.F16.F32.PACK_AB R3, R130, R131 ;  /* 0x000000838203723e */ /* 0x004fe200000000ff */
[----:B------:R2:W-:Y:S01]  /*45c0*/  STS [R233+0x2a000], R4 ;  /* 0x02a00004e9007388 */ /* 0x0005e20000000800 */
[----:B-1----:R-:W-:Y:S01]  /*45d0*/  F2FP.F16.F32.PACK_AB R0, R128, R129 ;  /* 0x000000818000723e */ /* 0x002fe200000000ff */
[----:B------:R-:W-:Y:S01]  /*45e0*/  FFMA.FTZ R2, R19, UR15, -R2 ;  /* 0x0000000f13027c23 */ /* 0x000fe20008010802 */
[----:B------:R-:W-:Y:S01]  /*45f0*/  IADD3 R114, P0, R244, UR14, RZ ;  /* 0x0000000ef4727c10 */ /* 0x000fe2000ff1e0ff */
[----:B------:R-:W-:Y:S01]  /*4600*/  STS [R233+0x2a400], R3 ;  /* 0x02a40003e9007388 */ /* 0x000fe20000000800 */
[----:B------:R-:W-:Y:S03]  /*4610*/  PLOP3.LUT P1, PT, PT, PT, UP3, 0x80, 0x0 ;  /* 0x000000000000781c */ /* 0x000fe60003f2f038 */
[----:B------:R1:W-:Y:S01]  /*4620*/  MUFU.EX2 R119, R2 ;  /* 0x0000000200777308 */ /* 0x0003e20000000800 */
[----:B----4-:R-:W-:Y:S01]  /*4630*/  F2FP.F16.F32.PACK_AB R5, R118, R120 ;  /* 0x000000787605723e */ /* 0x010fe200000000ff */
[----:B------:R3:W-:Y:S01]  /*4640*/  STS [R240+0x2a400], R0 ;  /* 0x02a40000f0007388 */ /* 0x0007e20000000800 */
[----:B------:R-:W-:Y:S07]  /*4650*/  IADD3.X R115, R243, UR13, RZ, P0, !PT ;  /* 0x0000000df3737c10 */ /* 0x000fee00087fe4ff */
[----:B------:R-:W2:Y:S01]  /*4660*/  MUFU.EX2 R123, R15 ;  /* 0x0000000f007b7308 */ /* 0x000ea20000000800 */
[----:B------:R-:W4:Y:S09]  /*4670*/  LDG.E R113, desc[UR6][R114.64] ;  /* 0x0000000672717981 */ /* 0x000f32000c1e1900 */
[----:B------:R-:W3:Y:S01]  /*4680*/  MUFU.EX2 R121, R18 ;  /* 0x0000001200797308 */ /* 0x000ee20000000800 */
[----:B-1----:R-:W-:Y:S05]  /*4690*/  F2FP.F16.F32.PACK_AB R2, R122, R124 ;  /* 0x0000007c7a02723e */ /* 0x002fea00000000ff */
[----:B------:R1:W-:Y:S04]  /*46a0*/  STS [R240+0x2a000], R2 ;  /* 0x02a00002f0007388 */ /* 0x0003e80000000800 */
[----:B------:R-:W-:Y:S01]  /*46b0*/  MUFU.EX2 R117, R16 ;  /* 0x0000001000757308 */ /* 0x000fe20000000800 */
[----:B--2---:R-:W-:Y:S01]  /*46c0*/  F2FP.F16.F32.PACK_AB R4, R123, R125 ;  /* 0x0000007d7b04723e */ /* 0x004fe200000000ff */
[----:B------:R-:W-:Y:S01]  /*46d0*/  STS [R238+0x2a000], R5 ;  /* 0x02a00005ee007388 */ /* 0x000fe20000000800 */
[----:B---3--:R-:W-:Y:S03]  /*46e0*/  LEA R0, R226, UR4, 0x1 ;  /* 0x00000004e2007c11 */ /* 0x008fe6000f8e08ff */
[----:B------:R-:W-:Y:S04]  /*46f0*/  STS [R238+0x2a400], R4 ;  /* 0x02a40004ee007388 */ /* 0x000fe80000000800 */
[----:B------:R-:W2:Y:S01]  /*4700*/  MUFU.EX2 R116, R88 ;  /* 0x0000005800747308 */ /* 0x000ea20000000800 */
[----:B------:R-:W3:Y:S01]  /*4710*/  LDG.E R114, desc[UR6][R114.64+0x20] ;  /* 0x0000200672727981 */ /* 0x000ee2000c1e1900 */
[----:B-1----:R-:W-:Y:S02]  /*4720*/  F2FP.F16.F32.PACK_AB R2, R119, R121 ;  /* 0x000000797702723e */ /* 0x002fe400000000ff */
[----:B--2---:R-:W-:Y:S03]  /*4730*/  F2FP.F16.F32.PACK_AB R3, R116, R117 ;  /* 0x000000757403723e */ /* 0x004fe600000000ff */
[----:B------:R1:W-:Y:S04]  /*4740*/  STS [R239+0x2a400], R2 ;  /* 0x02a40002ef007388 */ /* 0x0003e80000000800 */
[----:B------:R2:W-:Y:S04]  /*4750*/  STS [R239+0x2a000], R3 ;  /* 0x02a00003ef007388 */ /* 0x0005e80000000800 */
[----:B------:R-:W-:Y:S04]  /*4760*/  LDSM.16.M88.4 R16, [R0+0x10000] ;  /* 0x010000000010783b */ /* 0x000fe80000000200 */
[----:B------:R-:W2:Y:S04]  /*4770*/  LDSM.16.M88.4 R8, [R214+UR4+0x20000] ;  /* 0x02000004d608783b */ /* 0x000ea80008000200 */
[----:B------:R-:W2:Y:S04]  /*4780*/  LDSM.16.M88.4 R84, [R214+UR4+0x20800] ;  /* 0x02080004d654783b */ /* 0x000ea80008000200 */
[----:B------:R-:W-:Y:S04]  /*4790*/  LDSM.16.M88.4 R92, [R213+0x8000] ;  /* 0x00800000d55c783b */ /* 0x000fe80000000200 */
[----:B------:R-:W-:Y:S01]  /*47a0*/  LDSM.16.M88.4 R96, [R213+0x8800] ;  /* 0x00880000d560783b */ /* 0x000fe20000000200 */
[----:B-1----:R-:W-:Y:S03]  /*47b0*/  IADD3 R2, R221, R0, RZ ;  /* 0x00000000dd027210 */ /* 0x002fe60007ffe0ff */
[----:B------:R-:W-:Y:S01]  /*47c0*/  LDSM.16.M88.4 R104, [R216+0x8000] ;  /* 0x00800000d868783b */ /* 0x000fe20000000200 */
[C---:B--2---:R-:W-:Y:S01]  /*47d0*/  IMAD.IADD R3, R220.reuse, 0x1, R0 ;  /* 0x00000001dc037824 */ /* 0x044fe200078e0200 */
[----:B------:R-:W-:Y:S02]  /*47e0*/  IADD3 R112, R220, R2, RZ ;  /* 0x00000002dc707210 */ /* 0x000fe40007ffe0ff */
[----:B------:R-:W1:Y:S04]  /*47f0*/  LDSM.16.M88.4 R88, [R2+0x10000] ;  /* 0x010000000258783b */ /* 0x000e680000000200 */
[----:B------:R-:W2:Y:S04]  /*4800*/  LDSM.16.M88.4 R100, [R3+0x10000] ;  /* 0x010000000364783b */ /* 0x000ea80000000200 */
[----:B------:R-:W-:Y:S01]  /*4810*/  LDSM.16.M88.4 R108, [R215+0x8000] ;  /* 0x00800000d76c783b */ /* 0x000fe20000000200 */
[C---:B------:R-:W-:Y:S06]  /*4820*/  HMMA.16816.F32 R4, R16.reuse, R8, RZ ;  /* 0x000000081004723c */ /* 0x040fec00000018ff */
[C---:B------:R-:W-:Y:S06]  /*4830*/  HMMA.16816.F32 R8, R16.reuse, R10, RZ ;  /* 0x0000000a1008723c */ /* 0x040fec00000018ff */
[C---:B------:R-:W-:Y:S06]  /*4840*/  HMMA.16816.F32 R12, R16.reuse, R84, RZ ;  /* 0x00000054100c723c */ /* 0x040fec00000018ff */
[----:B------:R-:W-:Y:S01]  /*4850*/  HMMA.16816.F32 R16, R16, R86, RZ ;  /* 0x000000561010723c */ /* 0x000fe200000018ff */
[----:B------:R-:W2:Y:S05]  /*4860*/  LDSM.16.M88.4 R84, [R216+0x8800] ;  /* 0x00880000d854783b */ /* 0x000eaa0000000200 */
[C---:B-1----:R-:W-:Y:S06]  /*4870*/  HMMA.16816.F32 R4, R88.reuse, R92, R4 ;  /* 0x0000005c5804723c */ /* 0x042fec0000001804 */
[C---:B------:R-:W-:Y:S01]  /*4880*/  HMMA.16816.F32 R8, R88.reuse, R94, R8 ;  /* 0x0000005e5808723c */ /* 0x040fe20000001808 */
[----:B------:R-:W1:Y:S05]  /*4890*/  LDSM.16.M88.4 R92, [R112+0x10000] ;  /* 0x01000000705c783b */ /* 0x000e6a0000000200 */
[C---:B------:R-:W-:Y:S06]  /*48a0*/  HMMA.16816.F32 R12, R88.reuse, R96, R12 ;  /* 0x00000060580c723c */ /* 0x040fec000000180c */
[----:B------:R-:W-:Y:S01]  /*48b0*/  HMMA.16816.F32 R16, R88, R98, R16 ;  /* 0x000000625810723c */ /* 0x000fe20000001810 */
[----:B------:R-:W1:Y:S04]  /*48c0*/  LDSM.16.M88.4 R88, [R215+0x8800] ;  /* 0x00880000d758783b */ /* 0x000e680000000200 */
[----:B------:R-:W-:Y:S01]  /*48d0*/  LDSM.16.M88.4 R96, [R0+0x12000] ;  /* 0x012000000060783b */ /* 0x000fe20000000200 */
[C---:B--2---:R-:W-:Y:S06]  /*48e0*/  HMMA.16816.F32 R4, R100.reuse, R104, R4 ;  /* 0x000000686404723c */ /* 0x044fec0000001804 */
[C---:B------:R-:W-:Y:S01]  /*48f0*/  HMMA.16816.F32 R8, R100.reuse, R106, R8 ;  /* 0x0000006a6408723c */ /* 0x040fe20000001808 */
[----:B------:R-:W2:Y:S05]  /*4900*/  LDSM.16.M88.4 R104, [R214+UR4+0x22000] ;  /* 0x02200004d668783b */ /* 0x000eaa0008000200 */
[C---:B------:R-:W-:Y:S06]  /*4910*/  HMMA.16816.F32 R12, R100.reuse, R84, R12 ;  /* 0x00000054640c723c */ /* 0x040fec000000180c */
[----:B------:R-:W-:Y:S01]  /*4920*/  HMMA.16816.F32 R16, R100, R86, R16 ;  /* 0x000000566410723c */ /* 0x000fe20000001810 */
[----:B------:R-:W2:Y:S04]  /*4930*/  LDSM.16.M88.4 R84, [R214+UR4+0x22800] ;  /* 0x02280004d654783b */ /* 0x000ea80008000200 */
        /* <DEDUP_REMOVED lines=34> */
[----:B------:R-:W3:Y:S04]  /*4b60*/  LDSM.16.M88.4 R88, [R213+0xc800] ;  /* 0x00c80000d558783b */ /* 0x000ee80000000200 */
[----:B------:R-:W-:Y:S01]  /*4b70*/  LDSM.16.M88.4 R96, [R3+0x14000] ;  /* 0x014000000360783b */ /* 0x000fe20000000200 */
[C---:B--2---:R-:W-:Y:S06]  /*4b80*/  HMMA.16816.F32 R4, R100.reuse, R104, R4 ;  /* 0x000000686404723c */ /* 0x044fec0000001804 */
[C---:B------:R-:W-:Y:S01]  /*4b90*/  HMMA.16816.F32 R8, R100.reuse, R106, R8 ;  /* 0x0000006a6408723c */ /* 0x040fe20000001808 */
[----:B------:R-:W2:Y:S05]  /*4ba0*/  LDSM.16.M88.4 R104, [R216+0xc000] ;  /* 0x00c00000d868783b */ /* 0x000eaa0000000200 */
[C---:B----4-:R-:W-:Y:S06]  /*4bb0*/  HMMA.16816.F32 R12, R100.reuse, R84, R12 ;  /* 0x00000054640c723c */ /* 0x050fec000000180c */
[----:B------:R-:W-:Y:S01]  /*4bc0*/  HMMA.16816.F32 R16, R100, R86, R16 ;  /* 0x000000566410723c */ /* 0x000fe20000001810 */
[----:B------:R-:W4:Y:S04]  /*4bd0*/  LDSM.16.M88.4 R84, [R216+0xc800] ;  /* 0x00c80000d854783b */ /* 0x000f280000000200 */
[----:B------:R-:W-:Y:S01]  /*4be0*/  LDSM.16.M88.4 R100, [R112+0x14000] ;  /* 0x014000007064783b */ /* 0x000fe20000000200 */
[C---:B-1----:R-:W-:Y:S06]  /*4bf0*/  HMMA.16816.F32 R4, R92.reuse, R108, R4 ;  /* 0x0000006c5c04723c */ /* 0x042fec0000001804 */
[C---:B------:R-:W-:Y:S01]  /*4c00*/  HMMA.16816.F32 R8, R92.reuse, R110, R8 ;  /* 0x0000006e5c08723c */ /* 0x040fe20000001808 */
[----:B------:R-:W1:Y:S05]  /*4c10*/  LDSM.16.M88.4 R108, [R215+0xc000] ;  /* 0x00c00000d76c783b */ /* 0x000e6a0000000200 */
[C---:B---3--:R-:W-:Y:S06]  /*4c20*/  HMMA.16816.F32 R12, R92.reuse, R88, R12 ;  /* 0x000000585c0c723c */ /* 0x048fec000000180c */
[----:B------:R-:W-:Y:S01]  /*4c30*/  HMMA.16816.F32 R16, R92, R90, R16 ;  /* 0x0000005a5c10723c */ /* 0x000fe20000001810 */
[----:B------:R-:W3:Y:S04]  /*4c40*/  LDSM.16.M88.4 R88, [R215+0xc800] ;  /* 0x00c80000d758783b */ /* 0x000ee80000000200 */
[----:B------:R-:W-:Y:S01]  /*4c50*/  LDSM.16.M88.4 R92, [R0+0x16000] ;  /* 0x01600000005c783b */ /* 0x000fe20000000200 */
[C---:B--2---:R-:W-:Y:S06]  /*4c60*/  HMMA.16816.F32 R4, R96.reuse, R104, R4 ;  /* 0x000000686004723c */ /* 0x044fec0000001804 */
[C---:B------:R-:W-:Y:S01]  /*4c70*/  HMMA.16816.F32 R8, R96.reuse, R106, R8 ;  /* 0x0000006a6008723c */ /* 0x040fe20000001808 */
[----:B------:R-:W2:Y:S05]  /*4c80*/  LDSM.16.M88.4 R104, [R214+UR4+0x26000] ;  /* 0x02600004d668783b */ /* 0x000eaa0008000200 */
[C---:B----4-:R-:W-:Y:S06]  /*4c90*/  HMMA.16816.F32 R12, R96.reuse, R84, R12 ;  /* 0x00000054600c723c */ /* 0x050fec000000180c */
[----:B------:R-:W-:Y:S01]  /*4ca0*/  HMMA.16816.F32 R16, R96, R86, R16 ;  /* 0x000000566010723c */ /* 0x000fe20000001810 */
[----:B------:R-:W4:Y:S04]  /*4cb0*/  LDSM.16.M88.4 R84, [R214+UR4+0x26800] ;  /* 0x02680004d654783b */ /* 0x000f280008000200 */
        /* <DEDUP_REMOVED lines=20> */
[----:B------:R-:W3:Y:S05]  /*4e00*/  LDSM.16.M88.4 R88, [R215+0xe800] ;  /* 0x00e80000d758783b */ /* 0x000eea0000000200 */
[C---:B--2---:R-:W-:Y:S06]  /*4e10*/  HMMA.16816.F32 R4, R100.reuse, R104, R4 ;  /* 0x000000686404723c */ /* 0x044fec0000001804 */
[C---:B------:R-:W-:Y:S06]  /*4e20*/  HMMA.16816.F32 R8, R100.reuse, R106, R8 ;  /* 0x0000006a6408723c */ /* 0x040fec0000001808 */
[C---:B----4-:R-:W-:Y:S06]  /*4e30*/  HMMA.16816.F32 R12, R100.reuse, R84, R12 ;  /* 0x00000054640c723c */ /* 0x050fec000000180c */
[----:B------:R-:W-:Y:S06]  /*4e40*/  HMMA.16816.F32 R16, R100, R86, R16 ;  /* 0x000000566410723c */ /* 0x000fec0000001810 */
[C---:B-1----:R-:W-:Y:S06]  /*4e50*/  HMMA.16816.F32 R4, R92.reuse, R108, R4 ;  /* 0x0000006c5c04723c */ /* 0x042fec0000001804 */
[C---:B------:R-:W-:Y:S06]  /*4e60*/  HMMA.16816.F32 R8, R92.reuse, R110, R8 ;  /* 0x0000006e5c08723c */ /* 0x040fec0000001808 */
[C---:B---3--:R-:W-:Y:S06]  /*4e70*/  HMMA.16816.F32 R12, R92.reuse, R88, R12 ;  /* 0x000000585c0c723c */ /* 0x048fec000000180c */
[----:B------:R-:W-:Y:S06]  /*4e80*/  HMMA.16816.F32 R16, R92, R90, R16 ;  /* 0x0000005a5c10723c */ /* 0x000fec0000001810 */
[C---:B------:R-:W-:Y:S01]  /*4e90*/  FADD.FTZ R0, -R113.reuse, R5 ;  /* 0x0000000571007221 */ /* 0x040fe20000010100 */
[----:B------:R-:W-:Y:S04]  /*4ea0*/  FADD.FTZ R2, -R113, R4 ;  /* 0x0000000471027221 */ /* 0x000fe80000010100 */
[----:B------:R-:W-:Y:S01]  /*4eb0*/  FMUL.FTZ R2, R127, R2 ;  /* 0x000000027f027220 */ /* 0x000fe20000410000 */
[C---:B------:R-:W-:Y:S01]  /*4ec0*/  FADD.FTZ R5, -R113.reuse, R8 ;  /* 0x0000000871057221 */ /* 0x040fe20000010100 */
[C---:B------:R-:W-:Y:S01]  /*4ed0*/  FADD.FTZ R8, -R113.reuse, R9 ;  /* 0x0000000971087221 */ /* 0x040fe20000010100 */
[----:B------:R-:W-:Y:S01]  /*4ee0*/  FMUL.FTZ R0, R126, R0 ;  /* 0x000000007e007220 */ /* 0x000fe20000410000 */
[----:B------:R-:W-:Y:S01]  /*4ef0*/  FADD.FTZ R9, -R114, R6 ;  /* 0x0000000672097221 */ /* 0x000fe20000010100 */
[----:B------:R-:W-:Y:S01]  /*4f00*/  FMUL.FTZ R5, R124, R5 ;  /* 0x000000057c057220 */ /* 0x000fe20000410000 */
[----:B------:R-:W-:Y:S01]  /*4f10*/  FMUL.FTZ R8, R122, R8 ;  /* 0x000000087a087220 */ /* 0x000fe20000410000 */
[C---:B------:R-:W-:Y:S01]  /*4f20*/  FADD.FTZ R3, -R113.reuse, R12 ;  /* 0x0000000c71037221 */ /* 0x040fe20000010100 */
[----:B------:R-:W-:Y:S01]  /*4f30*/  F2FP.F16.F32.PACK_AB R0, R0, R2 ;  /* 0x000000020000723e */ /* 0x000fe200000000ff */
[----:B------:R-:W-:Y:S01]  /*4f40*/  FADD.FTZ R4, -R113, R13 ;  /* 0x0000000d71047221 */ /* 0x000fe20000010100 */
[----:B------:R-:W-:Y:S01]  /*4f50*/  FADD.FTZ R10, -R114, R10 ;  /* 0x0000000a720a7221 */ /* 0x000fe20000010100 */
[----:B------:R-:W-:Y:S01]  /*4f60*/  F2FP.F16.F32.PACK_AB R8, R8, R5 ;  /* 0x000000050808723e */ /* 0x000fe200000000ff */
[----:B------:R-:W-:Y:S01]  /*4f70*/  FADD.FTZ R5, -R114, R7 ;  /* 0x0000000772057221 */ /* 0x000fe20000010100 */
[----:B------:R-:W-:Y:S01]  /*4f80*/  FMUL.FTZ R7, R131, R9 ;  /* 0x0000000983077220 */ /* 0x000fe20000410000 */
[C---:B------:R-:W-:Y:S01]  /*4f90*/  FADD.FTZ R2, -R113.reuse, R16 ;  /* 0x0000001071027221 */ /* 0x040fe20000010100 */
[----:B------:R-:W-:Y:S01]  /*4fa0*/  FADD.FTZ R17, -R113, R17 ;  /* 0x0000001171117221 */ /* 0x000fe20000010100 */
[----:B------:R-:W-:Y:S01]  /*4fb0*/  FMUL.FTZ R5, R130, R5 ;  /* 0x0000000582057220 */ /* 0x000fe20000410000 */
[----:B------:R-:W-:Y:S01]  /*4fc0*/  FADD.FTZ R11, -R114, R11 ;  /* 0x0000000b720b7221 */ /* 0x000fe20000010100 */
[----:B------:R-:W-:Y:S01]  /*4fd0*/  FMUL.FTZ R3, R120, R3 ;  /* 0x0000000378037220 */ /* 0x000fe20000410000 */
[----:B------:R-:W-:Y:S01]  /*4fe0*/  FMUL.FTZ R4, R118, R4 ;  /* 0x0000000476047220 */ /* 0x000fe20000410000 */
[----:B------:R-:W-:Y:S01]  /*4ff0*/  FMUL.FTZ R2, R117, R2 ;  /* 0x0000000275027220 */ /* 0x000fe20000410000 */
[----:B------:R-:W-:Y:S01]  /*5000*/  FMUL.FTZ R6, R116, R17 ;  /* 0x0000001174067220 */ /* 0x000fe20000410000 */
        /* <DEDUP_REMOVED lines=9> */
[----:B------:R-:W-:Y:S01]  /*50a0*/  F2FP.F16.F32.PACK_AB R6, R6, R2 ;  /* 0x000000020606723e */ /* 0x000fe200000000ff */
[----:B------:R-:W-:Y:S01]  /*50b0*/  FMUL.FTZ R7, R123, R7 ;  /* 0x000000077b077220 */ /* 0x000fe20000410000 */
[----:B------:R-:W-:Y:S01]  /*50c0*/  FMUL.FTZ R11, R121, R11 ;  /* 0x0000000b790b7220 */ /* 0x000fe20000410000 */
[----:B------:R-:W-:Y:S01]  /*50d0*/  FMUL.FTZ R10, R119, R10 ;  /* 0x0000000a770a7220 */ /* 0x000fe20000410000 */
[----:B------:R-:W-:Y:S06]  /*50e0*/  @!P1 BRA `(.L_x_401) ;  /* 0x0000000000689947 */ /* 0x000fec0003800000 */
[----:B------:R-:W1:Y:S01]  /*50f0*/  LDC R14, c[0x0][0x240] ;  /* 0x00009000ff0e7b82 */ /* 0x000e620000000800 */
[----:B------:R-:W-:Y:S04]  /*5100*/  ULOP3.LUT UR8, UR5, 0x1, URZ, 0xc0, !UPT ;  /* 0x0000000105087892 */ /* 0x000fe8000f8ec03f */
[----:B------:R-:W-:Y:S03]  /*5110*/  UISETP.NE.U32.AND UP0, UPT, UR8, 0x1, UPT ;  /* 0x000000010800788c */ /* 0x000fe6000bf05070 */
[----:B------:R-:W2:Y:S01]  /*5120*/  LDC R15, c[0x0][0x244] ;  /* 0x00009100ff0f7b82 */ /* 0x000ea20000000800 */
[----:B------:R-:W-:Y:S06]  /*5130*/  USEL UR8, UR58, 0x8000, !UP0 ;  /* 0x000080003a087887 */ /* 0x000fec000c000000 */
[----:B------:R-:W-:Y:S01]  /*5140*/  VIADD R231, R231, UR8 ;  /* 0x00000008e7e77c36 */ /* 0x000fe20008000000 */
[----:B------:R-:W-:Y:S01]  /*5150*/  IADD3 R217, R217, UR8, RZ ;  /* 0x00000008d9d97c10 */ /* 0x000fe2000fffe0ff */
[----:B-1----:R-:W-:Y:S05]  /*5160*/  IMAD.U32 R2, R14, -0x40, RZ ;  /* 0xffffffc00e027824 */ /* 0x002fea00078e00ff */
[C---:B------:R-:W-:Y:S04]  /*5170*/  LEA R3, P0, R2.reuse, R236, 0x1 ;  /* 0x000000ec02037211 */ /* 0x040fe800078008ff */
[----:B------:R-:W-:Y:S01]  /*5180*/  LEA.HI.X.SX32 R2, R2, R237, 0x1, P0 ;  /* 0x000000ed02027211 */ /* 0x000fe200000f0eff */
[----:B------:R-:W-:Y:S03]  /*5190*/  IMAD.MOV.U32 R236, RZ, RZ, R3 ;  /* 0x000000ffffec7224 */ /* 0x000fe600078e0003 */
[----:B------:R-:W-:Y:S02]  /*51a0*/  MOV R237, R2 ;  /* 0x0000000200ed7202 */ /* 0x000fe40000000f00 */
[C---:B------:R-:W-:Y:S03]  /*51b0*/  LEA R2, P0, R14.reuse, R236, 0x6 ;  /* 0x000000ec0e027211 */ /* 0x040fe600078030ff */
        /* <DEDUP_REMOVED lines=13> */
.L_x_401:
[----:B------:R2:W-:Y:S01]  /*5290*/  STS [R233+0x28000], R0 ;  /* 0x02800000e9007388 */ /* 0x0005e20000000800 */
[----:B-1----:R-:W-:Y:S01]  /*52a0*/  F2FP.F16.F32.PACK_AB R2, R12, R13 ;  /* 0x0000000d0c02723e */ /* 0x002fe200000000ff */
[----:B------:R-:W-:Y:S01]  /*52b0*/  IMAD R230, R248, UR20, RZ ;  /* 0x00000014f8e67c24 */ /* 0x000fe2000f8e02ff */
[----:B------:R-:W-:Y:S02]  /*52c0*/  F2FP.F16.F32.PACK_AB R3, R10, R11 ;  /* 0x0000000b0a03723e */ /* 0x000fe400000000ff */
[----:B------:R-:W-:Y:S05]  /*52d0*/  STS [R233+0x28400], R5 ;  /* 0x02840005e9007388 */ /* 0x000fea0000000800 */
[----:B------:R-:W-:Y:S05]  /*52e0*/  STS [R240+0x28000], R8 ;  /* 0x02800008f0007388 */ /* 0x000fea0000000800 */
[----:B------:R1:W-:Y:S05]  /*52f0*/  STS [R240+0x28400], R2 ;  /* 0x02840002f0007388 */ /* 0x0003ea0000000800 */
[----:B------:R-:W-:Y:S01]  /*5300*/  STS [R238+0x28000], R4 ;  /* 0x02800004ee007388 */ /* 0x000fe20000000800 */
[----:B--2---:R-:W-:Y:S05]  /*5310*/  F2FP.F16.F32.PACK_AB R0, R7, R9 ;  /* 0x000000090700723e */ /* 0x004fea00000000ff */
[----:B------:R2:W-:Y:S05]  /*5320*/  STS [R238+0x28400], R0 ;  /* 0x02840000ee007388 */ /* 0x0005ea0000000800 */
[----:B------:R-:W-:Y:S01]  /*5330*/  STS [R239+0x28000], R6 ;  /* 0x02800006ef007388 */ /* 0x000fe20000000800 */
[----:B-1----:R-:W-:Y:S04]  /*5340*/  IMAD.U32 R2, R230, -0x40, RZ ;  /* 0xffffffc0e6027824 */ /* 0x002fe800078e00ff */
[----:B------:R-:W-:Y:S01]  /*5350*/  STS [R239+0x28400], R3 ;  /* 0x02840003ef007388 */ /* 0x000fe20000000800 */
[----:B------:R-:W-:Y:S01]  /*5360*/  BAR.SYNC.DEFER_BLOCKING 0x0 ;  /* 0x0000000000007b1d */ /* 0x000fe20000010000 */
[C---:B------:R-:W-:Y:S04]  /*5370*/  LEA R228, P0, R2.reuse, R228, 0x2 ;  /* 0x000000e402e47211 */ /* 0x040fe800078010ff */
[----:B------:R-:W-:Y:S02]  /*5380*/  LEA.HI.X.SX32 R229, R2, R229, 0x2, P0 ;  /* 0x000000e502e57211 */ /* 0x000fe400000f16ff */
[----:B--2---:R-:W-:Y:S01]  /*5390*/  LEA R0, R227, UR4, 0x1 ;  /* 0x00000004e3007c11 */ /* 0x004fe2000f8e08ff */
[----:B------:R-:W-:Y:S05]  /*53a0*/  LDSM.16.MT88.4 R4, [R218+0x2a000] ;  /* 0x02a00000da04783b */ /* 0x000fea0000004200 */
[----:B------:R-:W1:Y:S05]  /*53b0*/  LDSM.16.MT88.4 R8, [R0+0x10000] ;  /* 0x010000000008783b */ /* 0x000e6a0000004200 */
[----:B------:R-:W2:Y:S05]  /*53c0*/  LDSM.16.MT88.4 R12, [R219+0x2a000] ;  /* 0x02a00000db0c783b */ /* 0x000eaa0000004200 */
[----:B------:R-:W3:Y:S05]  /*53d0*/  LDSM.16.MT88.4 R16, [R0+0x12000] ;  /* 0x012000000010783b */ /* 0x000eea0000004200 */
[----:B------:R-:W4:Y:S05]  /*53e0*/  LDSM.16.MT88.4 R84, [R0+0x14000] ;  /* 0x014000000054783b */ /* 0x000f2a0000004200 */
[----:B------:R-:W5:Y:S05]  /*53f0*/  LDSM.16.MT88.4 R88, [R0+0x16000] ;  /* 0x016000000058783b */ /* 0x000f6a0000004200 */
[----:B------:R-:W-:Y:S05]  /*5400*/  LDSM.16.MT88.4 R92, [R218+0x2a800] ;  /* 0x02a80000da5c783b */ /* 0x000fea0000004200 */
[----:B------:R-:W5:Y:S05]  /*5410*/  LDSM.16.MT88.4 R96, [R0+0x10800] ;  /* 0x010800000060783b */ /* 0x000f6a0000004200 */
[----:B------:R-:W5:Y:S01]  /*5420*/  LDSM.16.MT88.4 R100, [R219+0x2a800] ;  /* 0x02a80000db64783b */ /* 0x000f620000004200 */
[-C--:B-1----:R-:W-:Y:S04]  /*5430*/  HMMA.16816.F32 R20, R4, R8.reuse, R20 ;  /* 0x000000080414723c */ /* 0x082fe80000001814 */
[----:B------:R-:W-:Y:S02]  /*5440*/  LDSM.16.MT88.4 R104, [R0+0x17000] ;  /* 0x017000000068783b */ /* 0x000fe40000004200 */
[C---:B--2---:R-:W-:Y:S03]  /*5450*/  HMMA.16816.F32 R24, R12.reuse, R8, R24 ;  /* 0x000000080c18723c */ /* 0x044fe60000001818 */
[----:B------:R-:W-:Y:S03]  /*5460*/  LDSM.16.MT88.4 R108, [R0+0x15800] ;  /* 0x01580000006c783b */ /* 0x000fe60000004200 */
[-C--:B------:R-:W-:Y:S02]  /*5470*/  HMMA.16816.F32 R28, R12, R10.reuse, R28 ;  /* 0x0000000a0c1c723c */ /* 0x080fe4000000181c */
[----:B------:R-:W-:Y:S04]  /*5480*/  LDSM.16.MT88.4 R112, [R0+0x17800] ;  /* 0x017800000070783b */ /* 0x000fe80000004200 */
[C---:B------:R-:W-:Y:S01]  /*5490*/  HMMA.16816.F32 R32, R4.reuse, R10, R32 ;  /* 0x0000000a0420723c */ /* 0x040fe20000001820 */
[----:B------:R-:W1:Y:S05]  /*54a0*/  LDSM.16.MT88.4 R8, [R0+0x12800] ;  /* 0x012800000008783b */ /* 0x000e6a0000004200 */
[-C--:B---3--:R-:W-:Y:S06]  /*54b0*/  HMMA.16816.F32 R36, R4, R16.reuse, R36 ;  /* 0x000000100424723c */ /* 0x088fec0000001824 */
[C---:B------:R-:W-:Y:S06]  /*54c0*/  HMMA.16816.F32 R40, R12.reuse, R16, R40 ;  /* 0x000000100c28723c */ /* 0x040fec0000001828 */
[-C--:B------:R-:W-:Y:S06]  /*54d0*/  HMMA.16816.F32 R44, R12, R18.reuse, R44 ;  /* 0x000000120c2c723c */ /* 0x080fec000000182c */
[C---:B------:R-:W-:Y:S01]  /*54e0*/  HMMA.16816.F32 R48, R4.reuse, R18, R48 ;  /* 0x000000120430723c */ /* 0x040fe20000001830 */
[----:B------:R-:W2:Y:S05]  /*54f0*/  LDSM.16.MT88.4 R16, [R0+0x14800] ;  /* 0x014800000010783b */ /* 0x000eaa0000004200 */
[-C--:B----4-:R-:W-:Y:S06]  /*5500*/  HMMA.16816.F32 R52, R4, R84.reuse, R52 ;  /* 0x000000540434723c */ /* 0x090fec0000001834 */
[C---:B------:R-:W-:Y:S06]  /*5510*/  HMMA.16816.F32 R56, R12.reuse, R84, R56 ;  /* 0x000000540c38723c */ /* 0x040fec0000001838 */
[-C--:B------:R-:W-:Y:S06]  /*5520*/  HMMA.16816.F32 R60, R12, R86.reuse, R60 ;  /* 0x000000560c3c723c */ /* 0x080fec000000183c */
[C---:B------:R-:W-:Y:S01]  /*5530*/  HMMA.16816.F32 R64, R4.reuse, R86, R64 ;  /* 0x000000560440723c */ /* 0x040fe20000001840 */
[----:B------:R-:W3:Y:S05]  /*5540*/  LDSM.16.MT88.4 R84, [R0+0x16800] ;  /* 0x016800000054783b */ /* 0x000eea0000004200 */
[-C--:B-----5:R-:W-:Y:S06]  /*5550*/  HMMA.16816.F32 R68, R4, R88.reuse, R68 ;  /* 0x000000580444723c */ /* 0x0a0fec0000001844 */
[C---:B------:R-:W-:Y:S06]  /*5560*/  HMMA.16816.F32 R72, R12.reuse, R88, R72 ;  /* 0x000000580c48723c */ /* 0x040fec0000001848 */
[-C--:B------:R-:W-:Y:S01]  /*5570*/  HMMA.16816.F32 R76, R12, R90.reuse, R76 ;  /* 0x0000005a0c4c723c */ /* 0x080fe2000000184c */
[----:B------:R-:W-:Y:S05]  /*5580*/  LDSM.16.MT88.4 R12, [R0+0x11000] ;  /* 0x01100000000c783b */ /* 0x000fea0000004200 */
[----:B------:R-:W-:Y:S01]  /*5590*/  HMMA.16816.F32 R80, R4, R90, R80 ;  /* 0x0000005a0450723c */ /* 0x000fe20000001850 */
[----:B------:R-:W4:Y:S05]  /*55a0*/  LDSM.16.MT88.4 R4, [R218+0x2b000] ;  /* 0x02b00000da04783b */ /* 0x000f2a0000004200 */
[-C--:B------:R-:W-:Y:S01]  /*55b0*/  HMMA.16816.F32 R20, R92, R96.reuse, R20 ;  /* 0x000000605c14723c */ /* 0x080fe20000001814 */
[----:B------:R-:W5:Y:S05]  /*55c0*/  LDSM.16.MT88.4 R88, [R219+0x2b000] ;  /* 0x02b00000db58783b */ /* 0x000f6a0000004200 */
        /* <DEDUP_REMOVED lines=19> */
[----:B------:R-:W2:Y:S05]  /*5700*/  LDSM.16.MT88.4 R84, [R0+0x11800] ;  /* 0x011800000054783b */ /* 0x000eaa0000004200 */
[-C--:B----4-:R-:W-:Y:S01]  /*5710*/  HMMA.16816.F32 R20, R4, R12.reuse, R20 ;  /* 0x0000000c0414723c */ /* 0x090fe20000001814 */
[----:B------:R-:W3:Y:S05]  /*5720*/  LDSM.16.MT88.4 R92, [R219+0x2b800] ;  /* 0x02b80000db5c783b */ /* 0x000eea0000004200 */
[C---:B-----5:R-:W-:Y:S01]  /*5730*/  HMMA.16816.F32 R24, R88.reuse, R12, R24 ;  /* 0x0000000c5818723c */ /* 0x060fe20000001818 */
[----:B------:R-:W-:Y:S05]  /*5740*/  BAR.SYNC.DEFER_BLOCKING 0x0 ;  /* 0x0000000000007b1d */ /* 0x000fea0000010000 */
        /* <DEDUP_REMOVED lines=54> */
.L_x_402:
[----:B------:R-:W-:Y:S01]  /*5ab0*/  LDSM.16.M88.4 R128, [R222] ;  /* 0x00000000de80783b */ /* 0x000fe20000000200 */
[----:B-1----:R-:W-:Y:S01]  /*5ac0*/  @P1 IADD3 R2, P0, R244, UR12, RZ ;  /* 0x0000000cf4021c10 */ /* 0x002fe2000ff1e0ff */
[----:B------:R-:W-:Y:S02]  /*5ad0*/  ULOP3.LUT UR8, UR5, 0x1, URZ, 0xc0, !UPT ;  /* 0x0000000105087892 */ /* 0x000fe4000f8ec03f */
[----:B------:R-:W1:Y:S01]  /*5ae0*/  LDSM.16.MT88.4 R16, [R0+0x18000] ;  /* 0x018000000010783b */ /* 0x000e620000004200 */
[----:B------:R-:W-:Y:S01]  /*5af0*/  @P1 IADD3.X R3, R243, UR11, RZ, P0, !PT ;  /* 0x0000000bf3031c10 */ /* 0x000fe200087fe4ff */
[----:B------:R-:W-:Y:S02]  /*5b00*/  UISETP.NE.U32.AND UP0, UPT, UR8, 0x1, UPT ;  /* 0x000000010800788c */ /* 0x000fe4000bf05070 */
[----:B------:R-:W2:Y:S01]  /*5b10*/  LDSM.16.M88.4 R124, [R222+0x1000] ;  /* 0x00100000de7c783b */ /* 0x000ea20000000200 */
[----:B------:R-:W-:Y:S02]  /*5b20*/  UISETP.GT.AND UP2, UPT, UR5, UR16, UPT ;  /* 0x000000100500728c */ /* 0x000fe4000bf44270 */
[----:B------:R-:W-:Y:S01]  /*5b30*/  @UP3 UIADD3 UR9, UP1, UR12, -0x100, URZ ;  /* 0xffffff000c093890 */ /* 0x000fe2000ff3e03f */
[----:B------:R-:W3:Y:S01]  /*5b40*/  LDSM.16.MT88.4 R96, [R0+0x1a000] ;  /* 0x01a000000060783b */ /* 0x000ee20000004200 */
[----:B------:R-:W-:Y:S02]  /*5b50*/  UIADD3 UR5, UR5, -0x1, URZ ;  /* 0xffffffff05057890 */ /* 0x000fe4000fffe03f */
[----:B------:R-:W-:Y:S01]  /*5b60*/  @UP3 UIADD3.X UR8, UR11, -0x1, URZ, UP1, !UPT ;  /* 0xffffffff0b083890 */ /* 0x000fe20008ffe43f */
[----:B------:R-:W4:Y:S02]  /*5b70*/  LDSM.16.MT88.4 R112, [R0+0x1c000] ;  /* 0x01c000000070783b */ /* 0x000f240000004200 */
[----:B------:R-:W-:Y:S02]  /*5b80*/  @UP3 UMOV UR12, UR9 ;  /* 0x00000009000c3c82 */ /* 0x000fe40008000000 */
[----:B------:R-:W4:Y:S02]  /*5b90*/  LDSM.16.MT88.4 R196, [R0+0x1e000] ;  /* 0x01e0000000c4783b */ /* 0x000f240000004200 */
[----:B------:R-:W-:Y:S02]  /*5ba0*/  @UP3 UMOV UR11, UR8 ;  /* 0x00000008000b3c82 */ /* 0x000fe40008000000 */
[----:B------:R-:W-:Y:S04]  /*5bb0*/  LDSM.16.M88.4 R200, [R223] ;  /* 0x00000000dfc8783b */ /* 0x000fe80000000200 */
[----:B------:R-:W4:Y:S04]  /*5bc0*/  LDSM.16.MT88.4 R204, [R0+0x18800] ;  /* 0x0188000000cc783b */ /* 0x000f280000004200 */
[----:B------:R-:W4:Y:S04]  /*5bd0*/  LDSM.16.M88.4 R208, [R223+0x1000] ;  /* 0x00100000dfd0783b */ /* 0x000f280000000200 */
[----:B------:R-:W5:Y:S04]  /*5be0*/  @P1 LDG.E R241, desc[UR6][R2.64+-0x100] ;  /* 0xffff000602f11981 */ /* 0x000f68000c1e1900 */
[----:B------:R4:W5:Y:S01]  /*5bf0*/  @P1 LDG.E R242, desc[UR6][R2.64+-0xe0] ;  /* 0xffff200602f21981 */ /* 0x000962000c1e1900 */
        /* <DEDUP_REMOVED lines=65> */
[----:B------:R-:W1:Y:S04]  /*6010*/  LDSM.16.MT88.4 R208, [R0+0x1d800] ;  /* 0x01d8000000d0783b */ /* 0x000e680000004200 */
[----:B------:R-:W-:Y:S01]  /*6020*/  REDG.E.ADD.F32.FTZ.RN.STRONG.GPU desc[UR6][R228.64], R4 ;  /* 0x00000004e40079a6 */ /* 0x000fe2000c10f386 */
[-C--:B---3--:R-:W-:Y:S06]  /*6030*/  HMMA.16816.F32 R84, R196, R204.reuse, R84 ;  /* 0x000000ccc454723c */ /* 0x088fec0000001854 */
[C---:B------:R-:W-:Y:S06]  /*6040*/  HMMA.16816.F32 R88, R200.reuse, R204, R88 ;  /* 0x000000ccc858723c */ /* 0x040fec0000001858 */
[-C--:B------:R-:W-:Y:S06]  /*6050*/  HMMA.16816.F32 R92, R200, R206.reuse, R92 ;  /* 0x000000cec85c723c */ /* 0x080fec000000185c */
[C---:B------:R-:W-:Y:S01]  /*6060*/  HMMA.16816.F32 R96, R196.reuse, R206, R96 ;  /* 0x000000cec460723c */ /* 0x040fe20000001860 */
[----:B------:R2:W3:Y:S05]  /*6070*/  LDSM.16.MT88.4 R204, [R0+0x1f800] ;  /* 0x01f8000000cc783b */ /* 0x0004ea0000004200 */
[-C--:B-1----:R-:W-:Y:S06]  /*6080*/  HMMA.16816.F32 R100, R196, R208.reuse, R100 ;  /* 0x000000d0c464723c */ /* 0x082fec0000001864 */
[C---:B------:R-:W-:Y:S05]  /*6090*/  HMMA.16816.F32 R104, R200.reuse, R208, R104 ;  /* 0x000000d0c868723c */ /* 0x040fea0000001868 */
[C---:B--2---:R-:W-:Y:S01]  /*60a0*/  IMAD R0, R230.reuse, 0x18, RZ ;  /* 0x00000018e6007824 */ /* 0x044fe200078e02ff */
[-C--:B------:R-:W-:Y:S06]  /*60b0*/  HMMA.16816.F32 R108, R200, R210.reuse, R108 ;  /* 0x000000d2c86c723c */ /* 0x080fec000000186c */
[C---:B------:R-:W-:Y:S06]  /*60c0*/  HMMA.16816.F32 R112, R196.reuse, R210, R112 ;  /* 0x000000d2c470723c */ /* 0x040fec0000001870 */
[-C--:B---3--:R-:W-:Y:S06]  /*60d0*/  HMMA.16816.F32 R116, R196, R204.reuse, R116 ;  /* 0x000000ccc474723c */ /* 0x088fec0000001874 */
[C---:B------:R-:W-:Y:S06]  /*60e0*/  HMMA.16816.F32 R120, R200.reuse, R204, R120 ;  /* 0x000000ccc878723c */ /* 0x040fec0000001878 */
[-C--:B------:R-:W-:Y:S05]  /*60f0*/  HMMA.16816.F32 R124, R200, R206.reuse, R124 ;  /* 0x000000cec87c723c */ /* 0x080fea000000187c */
[----:B------:R-:W-:Y:S01]  /*6100*/  IMAD.SHL.U32 R204, R230, 0x8, RZ ;  /* 0x00000008e6cc7824 */ /* 0x000fe200078e00ff */
[----:B------:R-:W-:Y:S05]  /*6110*/  HMMA.16816.F32 R128, R196, R206, R128 ;  /* 0x000000cec480723c */ /* 0x000fea0000001880 */
[-C--:B------:R-:W-:Y:S01]  /*6120*/  LEA R2, P0, R204, R228.reuse, 0x2 ;  /* 0x000000e4cc027211 */ /* 0x080fe200078010ff */
[C---:B------:R-:W-:Y:S02]  /*6130*/  IMAD.SHL.U32 R200, R230.reuse, 0x10, RZ ;  /* 0x00000010e6c87824 */ /* 0x040fe400078e00ff */
[----:B------:R-:W-:Y:S03]  /*6140*/  IMAD.SHL.U32 R197, R230, 0x20, RZ ;  /* 0x00000020e6c57824 */ /* 0x000fe600078e00ff */
[-C--:B------:R-:W-:Y:S01]  /*6150*/  LEA.HI.X.SX32 R3, R204, R229.reuse, 0x2, P0 ;  /* 0x000000e5cc037211 */ /* 0x080fe200000f16ff */
[----:B------:R-:W-:Y:S01]  /*6160*/  IMAD R201, R230, 0x28, RZ ;  /* 0x00000028e6c97824 */ /* 0x000fe200078e02ff */
[-C--:B------:R-:W-:Y:S02]  /*6170*/  LEA R198, P1, R200, R228.reuse, 0x2 ;  /* 0x000000e4c8c67211 */ /* 0x080fe400078210ff */
[-C--:B------:R-:W-:Y:S01]  /*6180*/  LEA R4, P0, R0, R228.reuse, 0x2 ;  /* 0x000000e400047211 */ /* 0x080fe200078010ff */
[----:B------:R1:W-:Y:S01]  /*6190*/  REDG.E.ADD.F32.FTZ.RN.STRONG.GPU desc[UR6][R2.64], R5 ;  /* 0x00000005020079a6 */ /* 0x0003e2000c10f386 */
[-C--:B------:R-:W-:Y:S02]  /*61a0*/  LEA.HI.X.SX32 R199, R200, R229.reuse, 0x2, P1 ;  /* 0x000000e5c8c77211 */ /* 0x080fe400008f16ff */
[CC--:B------:R-:W-:Y:S03]  /*61b0*/  LEA R196, P1, R197.reuse, R228.reuse, 0x2 ;  /* 0x000000e4c5c47211 */ /* 0x0c0fe600078210ff */
[----:B------:R2:W-:Y:S01]  /*61c0*/  REDG.E.ADD.F32.FTZ.RN.STRONG.GPU desc[UR6][R198.64], R6 ;  /* 0x00000006c60079a6 */ /* 0x0005e2000c10f386 */
[-C--:B------:R-:W-:Y:S02]  /*61d0*/  LEA.HI.X.SX32 R197, R197, R229.reuse, 0x2, P1 ;  /* 0x000000e5c5c57211 */ /* 0x080fe400008f16ff */
[-C--:B-1----:R-:W-:Y:S01]  /*61e0*/  LEA.HI.X.SX32 R5, R0, R229.reuse, 0x2, P0 ;  /* 0x000000e500057211 */ /* 0x082fe200000f16ff */
[C---:B------:R-:W-:Y:S02]  /*61f0*/  IMAD R0, R230.reuse, 0x30, RZ ;  /* 0x00000030e6007824 */ /* 0x040fe400078e02ff */
[----:B------:R-:W-:Y:S02]  /*6200*/  IMAD R230, R230, 0x38, RZ ;  /* 0x00000038e6e67824 */ /* 0x000fe400078e02ff */
[----:B------:R1:W-:Y:S01]  /*6210*/  REDG.E.ADD.F32.FTZ.RN.STRONG.GPU desc[UR6][R4.64], R7 ;  /* 0x00000007040079a6 */ /* 0x0003e2000c10f386 */
[CC--:B--2---:R-:W-:Y:S03]  /*6220*/  LEA R6, P0, R201.reuse, R228.reuse, 0x2 ;  /* 0x000000e4c9067211 */ /* 0x0c4fe600078010ff */
[----:B------:R2:W-:Y:S01]  /*6230*/  REDG.E.ADD.F32.FTZ.RN.STRONG.GPU desc[UR6][R196.64], R8 ;  /* 0x00000008c40079a6 */ /* 0x0005e2000c10f386 */
[-C--:B-1----:R-:W-:Y:S02]  /*6240*/  LEA.HI.X.SX32 R7, R201, R229.reuse, 0x2, P0 ;  /* 0x000000e5c9077211 */ /* 0x082fe400000f16ff */
[-C--:B------:R-:W-:Y:S02]  /*6250*/  LEA R4, P1, R0, R228.reuse, 0x2 ;  /* 0x000000e400047211 */ /* 0x080fe400078210ff */
[-C--:B--2---:R-:W-:Y:S01]  /*6260*/  LEA R8, P0, R230, R228.reuse, 0x2 ;  /* 0x000000e4e6087211 */ /* 0x084fe200078010ff */
[----:B------:R1:W-:Y:S01]  /*6270*/  REDG.E.ADD.F32.FTZ.RN.STRONG.GPU desc[UR6][R6.64], R9 ;  /* 0x00000009060079a6 */ /* 0x0003e2000c10f386 */
[-C--:B------:R-:W-:Y:S05]  /*6280*/  LEA.HI.X.SX32 R5, R0, R229.reuse, 0x2, P1 ;  /* 0x000000e500057211 */ /* 0x080fea00008f16ff */
[----:B------:R2:W-:Y:S01]  /*6290*/  REDG.E.ADD.F32.FTZ.RN.STRONG.GPU desc[UR6][R4.64], R10 ;  /* 0x0000000a040079a6 */ /* 0x0005e2000c10f386 */
[-C--:B-1----:R-:W-:Y:S01]  /*62a0*/  LEA.HI.X.SX32 R9, R230, R229.reuse, 0x2, P0 ;  /* 0x000000e5e6097211 */ /* 0x082fe200000f16ff */
[----:B------:R-:W-:Y:S04]  /*62b0*/  VIADD R7, R200, 0x20 ;  /* 0x00000020c8077836 */ /* 0x000fe80000000000 */
[----:B------:R1:W-:Y:S01]  /*62c0*/  REDG.E.ADD.F32.FTZ.RN.STRONG.GPU desc[UR6][R8.64], R11 ;  /* 0x0000000b080079a6 */ /* 0x0003e2000c10f386 */
[CC--:B------:R-:W-:Y:S01]  /*62d0*/  LEA R6, P0, R7.reuse, R228.reuse, 0x2 ;  /* 0x000000e407067211 */ /* 0x0c0fe200078010ff */
[C---:B------:R-:W-:Y:S02]  /*62e0*/  IMAD.IADD R0, R204.reuse, 0x1, R7 ;  /* 0x00000001cc007824 */ /* 0x040fe400078e0207 */
[----:B------:R-:W-:Y:S01]  /*62f0*/  REDG.E.ADD.F32.FTZ.RN.STRONG.GPU desc[UR6][R228.64+0x80], R16 ;  /* 0x00008010e40079a6 */ /* 0x000fe2000c10f386 */
[-C--:B------:R-:W-:Y:S01]  /*6300*/  LEA.HI.X.SX32 R7, R7, R229.reuse, 0x2, P0 ;  /* 0x000000e507077211 */ /* 0x080fe200000f16ff */
[----:B--2---:R-:W-:Y:S01]  /*6310*/  IMAD.IADD R5, R204, 0x1, R0 ;  /* 0x00000001cc057824 */ /* 0x004fe200078e0200 */
[-C--:B------:R-:W-:Y:S01]  /*6320*/  LEA R196, P0, R0, R228.reuse, 0x2 ;  /* 0x000000e400c47211 */ /* 0x080fe200078010ff */
[----:B------:R-:W-:Y:S02]  /*6330*/  REDG.E.ADD.F32.FTZ.RN.STRONG.GPU desc[UR6][R2.64+0x80], R17 ;  /* 0x00008011020079a6 */ /* 0x000fe4000c10f386 */
[----:B------:R-:W-:Y:S01]  /*6340*/  IMAD.IADD R4, R204, 0x1, R5 ;  /* 0x00000001cc047824 */ /* 0x000fe200078e0205 */
[-C--:B------:R-:W-:Y:S01]  /*6350*/  LEA.HI.X.SX32 R197, R0, R229.reuse, 0x2, P0 ;  /* 0x000000e500c57211 */ /* 0x080fe200000f16ff */
[----:B------:R2:W-:Y:S02]  /*6360*/  REDG.E.ADD.F32.FTZ.RN.STRONG.GPU desc[UR6][R6.64], R18 ;  /* 0x00000012060079a6 */ /* 0x0005e4000c10f386 */
[----:B------:R-:W-:Y:S01]  /*6370*/  IMAD.IADD R0, R204, 0x1, R4 ;  /* 0x00000001cc007824 */ /* 0x000fe200078e0204 */
[CC--:B------:R-:W-:Y:S01]  /*6380*/  LEA R10, P0, R4.reuse, R228.reuse, 0x2 ;  /* 0x000000e4040a7211 */ /* 0x0c0fe200078010ff */
[----:B------:R-:W-:Y:S04]  /*6390*/  REDG.E.ADD.F32.FTZ.RN.STRONG.GPU desc[UR6][R196.64], R19 ;  /* 0x00000013c40079a6 */ /* 0x000fe8000c10f386 */
[----:B------:R-:W-:Y:S01]  /*63a0*/  LDSM.16.MT88.4 R16, [R212+0x2000] ;  /* 0x00200000d410783b */ /* 0x000fe20000004200 */
[CC--:B-1----:R-:W-:Y:S02]  /*63b0*/  LEA R8, P1, R5.reuse, R228.reuse, 0x2 ;  /* 0x000000e405087211 */ /* 0x0c2fe400078210ff */
[-C--:B------:R-:W-:Y:S02]  /*63c0*/  LEA.HI.X.SX32 R11, R4, R229.reuse, 0x2, P0 ;  /* 0x000000e5040b7211 */ /* 0x080fe400000f16ff */
[-C--:B------:R-:W-:Y:S01]  /*63d0*/  LEA.HI.X.SX32 R9, R5, R229.reuse, 0x2, P1 ;  /* 0x000000e505097211 */ /* 0x080fe200008f16ff */
[----:B------:R-:W-:Y:S04]  /*63e0*/  IMAD.IADD R5, R204, 0x1, R0 ;  /* 0x00000001cc057824 */ /* 0x000fe800078e0200 */
[----:B------:R1:W-:Y:S01]  /*63f0*/  REDG.E.ADD.F32.FTZ.RN.STRONG.GPU desc[UR6][R8.64], R12 ;  /* 0x0000000c080079a6 */ /* 0x0003e2000c10f386 */
[CC--:B--2---:R-:W-:Y:S03]  /*6400*/  LEA R6, P0, R0.reuse, R228.reuse, 0x2 ;  /* 0x000000e400067211 */ /* 0x0c4fe600078010ff */
[----:B------:R-:W-:Y:S01]  /*6410*/  REDG.E.ADD.F32.FTZ.RN.STRONG.GPU desc[UR6][R10.64], R13 ;  /* 0x0000000d0a0079a6 */ /* 0x000fe2000c10f386 */
[-C--:B------:R-:W-:Y:S02]  /*6420*/  LEA.HI.X.SX32 R7, R0, R229.reuse, 0x2, P0 ;  /* 0x000000e500077211 */ /* 0x080fe400000f16ff */
[CC--:B------:R-:W-:Y:S03]  /*6430*/  LEA R4, P0, R5.reuse, R228.reuse, 0x2 ;  /* 0x000000e405047211 */ /* 0x0c0fe600078010ff */
[----:B------:R2:W-:Y:S01]  /*6440*/  REDG.E.ADD.F32.FTZ.RN.STRONG.GPU desc[UR6][R6.64], R14 ;  /* 0x0000000e060079a6 */ /* 0x0005e2000c10f386 */
[-C--:B------:R-:W-:Y:S05]  /*6450*/  LEA.HI.X.SX32 R5, R5, R229.reuse, 0x2, P0 ;  /* 0x000000e505057211 */ /* 0x080fea00000f16ff */
[----:B------:R3:W-:Y:S04]  /*6460*/  REDG.E.ADD.F32.FTZ.RN.STRONG.GPU desc[UR6][R4.64], R15 ;  /* 0x0000000f040079a6 */ /* 0x0007e8000c10f386 */
[----:B------:R-:W-:Y:S04]  /*6470*/  REDG.E.ADD.F32.FTZ.RN.STRONG.GPU desc[UR6][R228.64+0x100], R84 ;  /* 0x00010054e40079a6 */ /* 0x000fe8000c10f386 */
[----:B------:R-:W-:Y:S01]  /*6480*/  REDG.E.ADD.F32.FTZ.RN.STRONG.GPU desc[UR6][R2.64+0x100], R85 ;  /* 0x00010055020079a6 */ /* 0x000fe2000c10f386 */
[----:B-1----:R-:W-:Y:S04]  /*6490*/  VIADD R8, R200, 0x40 ;  /* 0x00000040c8087836 */ /* 0x002fe80000000000 */
[----:B------:R-:W-:Y:S01]  /*64a0*/  IMAD.IADD R0, R204, 0x1, R8 ;  /* 0x00000001cc007824 */ /* 0x000fe200078e0208 */
[CC--:B--2---:R-:W-:Y:S04]  /*64b0*/  LEA R6, P0, R8.reuse, R228.reuse, 0x2 ;  /* 0x000000e408067211 */ /* 0x0c4fe800078010ff */
[-C--:B------:R-:W-:Y:S01]  /*64c0*/  LEA.HI.X.SX32 R7, R8, R229.reuse, 0x2, P0 ;  /* 0x000000e508077211 */ /* 0x080fe200000f16ff */
[----:B---3--:R-:W-:Y:S01]  /*64d0*/  IMAD.IADD R5, R204, 0x1, R0 ;  /* 0x00000001cc057824 */ /* 0x008fe200078e0200 */
[-C--:B------:R-:W-:Y:S03]  /*64e0*/  LEA R12, P0, R0, R228.reuse, 0x2 ;  /* 0x000000e4000c7211 */ /* 0x080fe600078010ff */
[----:B------:R1:W-:Y:S01]  /*64f0*/  REDG.E.ADD.F32.FTZ.RN.STRONG.GPU desc[UR6][R6.64], R86 ;  /* 0x00000056060079a6 */ /* 0x0003e2000c10f386 */
[----:B------:R-:W-:Y:S01]  /*6500*/  IMAD.IADD R4, R204, 0x1, R5 ;  /* 0x00000001cc047824 */ /* 0x000fe200078e0205 */
[-C--:B------:R-:W-:Y:S02]  /*6510*/  LEA.HI.X.SX32 R13, R0, R229.reuse, 0x2, P0 ;  /* 0x000000e5000d7211 */ /* 0x080fe400000f16ff */
[CC--:B------:R-:W-:Y:S01]  /*6520*/  LEA R8, P1, R5.reuse, R228.reuse, 0x2 ;  /* 0x000000e405087211 */ /* 0x0c0fe200078210ff */
[----:B------:R-:W-:Y:S01]  /*6530*/  IMAD.IADD R0, R204, 0x1, R4 ;  /* 0x00000001cc007824 */ /* 0x000fe200078e0204 */
[-C--:B------:R-:W-:Y:S01]  /*6540*/  LEA R10, P0, R4, R228.reuse, 0x2 ;  /* 0x000000e4040a7211 */ /* 0x080fe200078010ff */
[----:B------:R-:W-:Y:S01]  /*6550*/  REDG.E.ADD.F32.FTZ.RN.STRONG.GPU desc[UR6][R12.64], R87 ;  /* 0x000000570c0079a6 */ /* 0x000fe2000c10f386 */
[-C--:B------:R-:W-:Y:S01]  /*6560*/  LEA.HI.X.SX32 R9, R5, R229.reuse, 0x2, P1 ;  /* 0x000000e505097211 */ /* 0x080fe200008f16ff */
[----:B------:R-:W-:Y:S01]  /*6570*/  IMAD.IADD R5, R204, 0x1, R0 ;  /* 0x00000001cc057824 */ /* 0x000fe200078e0200 */
[-C--:B------:R-:W-:Y:S01]  /*6580*/  LEA.HI.X.SX32 R11, R4, R229.reuse, 0x2, P0 ;  /* 0x000000e5040b7211 */ /* 0x080fe200000f16ff */
[----:B------:R-:W-:Y:S04]  /*6590*/  LDSM.16.MT88.4 R84, [R212+0x4000] ;  /* 0x00400000d454783b */ /* 0x000fe80000004200 */
[----:B------:R2:W-:Y:S04]  /*65a0*/  REDG.E.ADD.F32.FTZ.RN.STRONG.GPU desc[UR6][R8.64], R88 ;  /* 0x00000058080079a6 */ /* 0x0005e8000c10f386 */
[----:B------:R-:W-:Y:S01]  /*65b0*/  REDG.E.ADD.F32.FTZ.RN.STRONG.GPU desc[UR6][R10.64], R89 ;  /* 0x000000590a0079a6 */ /* 0x000fe2000c10f386 */
[CC--:B-1----:R-:W-:Y:S04]  /*65c0*/  LEA R6, P0, R0.reuse, R228.reuse, 0x2 ;  /* 0x000000e400067211 */ /* 0x0c2fe800078010ff */
[-C--:B------:R-:W-:Y:S02]  /*65d0*/  LEA.HI.X.SX32 R7, R0, R229.reuse, 0x2, P0 ;  /* 0x000000e500077211 */ /* 0x080fe400000f16ff */
[CC--:B------:R-:W-:Y:S03]  /*65e0*/  LEA R4, P0, R5.reuse, R228.reuse, 0x2 ;  /* 0x000000e405047211 */ /* 0x0c0fe600078010ff */
[----:B------:R1:W-:Y:S01]  /*65f0*/  REDG.E.ADD.F32.FTZ.RN.STRONG.GPU desc[UR6][R6.64], R90 ;  /* 0x0000005a060079a6 */ /* 0x0003e2000c10f386 */
[-C--:B------:R-:W-:Y:S05]  /*6600*/  LEA.HI.X.SX32 R5, R5, R229.reuse, 0x2, P0 ;  /* 0x000000e505057211 */ /* 0x080fea00000f16ff */
[----:B------:R3:W-:Y:S01]  /*6610*/  REDG.E.ADD.F32.FTZ.RN.STRONG.GPU desc[UR6][R4.64], R91 ;  /* 0x0000005b040079a6 */ /* 0x0007e2000c10f386 */
[----:B--2---:R-:W-:Y:S03]  /*6620*/  VIADD R8, R200, 0x60 ;  /* 0x00000060c8087836 */ /* 0x004fe60000000000 */
[----:B------:R-:W-:Y:S01]  /*6630*/  REDG.E.ADD.F32.FTZ.RN.STRONG.GPU desc[UR6][R228.64+0x180], R96 ;  /* 0x00018060e40079a6 */ /* 0x000fe2000c10f386 */
[----:B------:R-:W-:Y:S03]  /*6640*/  IMAD.IADD R0, R204, 0x1, R8 ;  /* 0x00000001cc007824 */ /* 0x000fe600078e0208 */
[----:B------:R-:W-:Y:S04]  /*6650*/  REDG.E.ADD.F32.FTZ.RN.STRONG.GPU desc[UR6][R2.64+0x180], R97 ;  /* 0x00018061020079a6 */ /* 0x000fe8000c10f386 */
[----:B------:R-:W-:Y:S01]  /*6660*/  LDSM.16.MT88.4 R88, [R212+0x6000] ;  /* 0x00600000d458783b */ /* 0x000fe20000004200 */
[CC--:B-1----:R-:W-:Y:S04]  /*6670*/  LEA R6, P0, R8.reuse, R228.reuse, 0x2 ;  /* 0x000000e408067211 */ /* 0x0c2fe800078010ff */
        /* <DEDUP_REMOVED lines=96> */
[-C--:B------:R-:W-:Y:S03]  /*6c80*/  LEA.HI.X.SX32 R11, R4, R229.reuse, 0x2, P0 ;  /* 0x000000e5040b7211 */ /* 0x080fe600000f16ff */
[----:B------:R2:W-:Y:S04]  /*6c90*/  REDG.E.ADD.F32.FTZ.RN.STRONG.GPU desc[UR6][R8.64], R120 ;  /* 0x00000078080079a6 */ /* 0x0005e8000c10f386 */
[----:B------:R-:W-:Y:S01]  /*6ca0*/  REDG.E.ADD.F32.FTZ.RN.STRONG.GPU desc[UR6][R10.64], R121 ;  /* 0x000000790a0079a6 */ /* 0x000fe2000c10f386 */
[CC--:B-1----:R-:W-:Y:S04]  /*6cb0*/  LEA R6, P0, R0.reuse, R228.reuse, 0x2 ;  /* 0x000000e400067211 */ /* 0x0c2fe800078010ff */
[-C--:B------:R-:W-:Y:S01]  /*6cc0*/  LEA.HI.X.SX32 R7, R0, R229.reuse, 0x2, P0 ;  /* 0x000000e500077211 */ /* 0x080fe200000f16ff */
[----:B------:R-:W-:Y:S01]  /*6cd0*/  VIADD R0, R200, 0xe0 ;  /* 0x000000e0c8007836 */ /* 0x000fe20000000000 */
[CC--:B------:R-:W-:Y:S03]  /*6ce0*/  LEA R4, P0, R5.reuse, R228.reuse, 0x2 ;  /* 0x000000e405047211 */ /* 0x0c0fe600078010ff */
[----:B------:R1:W-:Y:S01]  /*6cf0*/  REDG.E.ADD.F32.FTZ.RN.STRONG.GPU desc[UR6][R6.64], R122 ;  /* 0x0000007a060079a6 */ /* 0x0003e2000c10f386 */
[-C--:B------:R-:W-:Y:S01]  /*6d00*/  LEA.HI.X.SX32 R5, R5, R229.reuse, 0x2, P0 ;  /* 0x000000e505057211 */ /* 0x080fe200000f16ff */
[----:B--2---:R-:W-:Y:S04]  /*6d10*/  IMAD.IADD R8, R204, 0x1, R0 ;  /* 0x00000001cc087824 */ /* 0x004fe800078e0200 */
[----:B------:R2:W-:Y:S04]  /*6d20*/  REDG.E.ADD.F32.FTZ.RN.STRONG.GPU desc[UR6][R4.64], R123 ;  /* 0x0000007b040079a6 */ /* 0x0005e8000c10f386 */
[----:B------:R-:W-:Y:S04]  /*6d30*/  REDG.E.ADD.F32.FTZ.RN.STRONG.GPU desc[UR6][R228.64+0x380], R128 ;  /* 0x00038080e40079a6 */ /* 0x000fe8000c10f386 */
[----:B------:R3:W-:Y:S01]  /*6d40*/  REDG.E.ADD.F32.FTZ.RN.STRONG.GPU desc[UR6][R2.64+0x380], R129 ;  /* 0x00038081020079a6 */ /* 0x0007e2000c10f386 */
[CC--:B-1----:R-:W-:Y:S04]  /*6d50*/  LEA R6, P0, R0.reuse, R228.reuse, 0x2 ;  /* 0x000000e400067211 */ /* 0x0c2fe800078010ff */
[-C--:B------:R-:W-:Y:S01]  /*6d60*/  LEA.HI.X.SX32 R7, R0, R229.reuse, 0x2, P0 ;  /* 0x000000e500077211 */ /* 0x080fe200000f16ff */
[----:B--2---:R-:W-:Y:S01]  /*6d70*/  IMAD.IADD R5, R204, 0x1, R8 ;  /* 0x00000001cc057824 */ /* 0x004fe200078e0208 */
        /* <DEDUP_REMOVED lines=9> */
[----:B---3--:R-:W-:Y:S01]  /*6e10*/  IMAD.IADD R3, R204, 0x1, R0 ;  /* 0x00000001cc037824 */ /* 0x008fe200078e0200 */
[-C--:B------:R-:W-:Y:S01]  /*6e20*/  LEA.HI.X.SX32 R9, R4, R229.reuse, 0x2, P2 ;  /* 0x000000e504097211 */ /* 0x080fe200010f16ff */
[----:B------:R-:W-:Y:S03]  /*6e30*/  LDSM.16.MT88.4 R12, [R219+0x28000] ;  /* 0x02800000db0c783b */ /* 0x000fe60000004200 */
[CC--:B------:R-:W-:Y:S01]  /*6e40*/  LEA R2, P0, R3.reuse, R228.reuse, 0x2 ;  /* 0x000000e403027211 */ /* 0x0c0fe200078010ff */
[----:B------:R-:W-:Y:S03]  /*6e50*/  REDG.E.ADD.F32.FTZ.RN.STRONG.GPU desc[UR6][R10.64], R124 ;  /* 0x0000007c0a0079a6 */ /* 0x000fe6000c10f386 */
[-C--:B------:R-:W-:Y:S01]  /*6e60*/  LEA.HI.X.SX32 R3, R3, R229.reuse, 0x2, P0 ;  /* 0x000000e503037211 */ /* 0x080fe200000f16ff */
[----:B------:R-:W-:Y:S01]  /*6e70*/  REDG.E.ADD.F32.FTZ.RN.STRONG.GPU desc[UR6][R8.64], R125 ;  /* 0x0000007d080079a6 */ /* 0x000fe2000c10f386 */
[----:B------:R-:W-:Y:S03]  /*6e80*/  PLOP3.LUT P0, PT, PT, PT, UP2, 0x80, 0x0 ;  /* 0x000000000000781c */ /* 0x000fe60003f0f028 */
[----:B------:R-:W-:Y:S01]  /*6e90*/  LDSM.16.MT88.4 R8, [R212] ;  /* 0x00000000d408783b */ /* 0x000fe20000004200 */
[C---:B-1----:R-:W-:Y:S04]  /*6ea0*/  LEA R6, P1, R0.reuse, R228, 0x2 ;  /* 0x000000e400067211 */ /* 0x042fe800078210ff */
[----:B------:R-:W-:Y:S01]  /*6eb0*/  LEA.HI.X.SX32 R7, R0, R229, 0x2, P1 ;  /* 0x000000e500077211 */ /* 0x000fe200008f16ff */
[C---:B------:R-:W-:Y:S01]  /*6ec0*/  VIADD R0, R212.reuse, 0xffff8000 ;  /* 0xffff8000d4007836 */ /* 0x040fe20000000000 */
[----:B------:R-:W-:Y:S01]  /*6ed0*/  PLOP3.LUT P1, PT, PT, PT, UP0, 0x80, 0x0 ;  /* 0x000000000000781c */ /* 0x000fe20003f2f008 */
[----:B------:R-:W-:Y:S02]  /*6ee0*/  @UP3 UIADD3 UR14, UP0, UR14, -0x100, URZ ;  /* 0xffffff000e0e3890 */ /* 0x000fe4000ff1e03f */
[----:B------:R-:W-:Y:S02]  /*6ef0*/  REDG.E.ADD.F32.FTZ.RN.STRONG.GPU desc[UR6][R6.64], R126 ;  /* 0x0000007e060079a6 */ /* 0x000fe4000c10f386 */
[----:B------:R-:W-:Y:S02]  /*6f00*/  @UP3 UIADD3.X UR13, UR13, -0x1, URZ, UP0, !UPT ;  /* 0xffffffff0d0d3890 */ /* 0x000fe400087fe43f */
[----:B------:R-:W1:Y:S04]  /*6f10*/  LDSM.16.MT88.4 R4, [R218+0x28000] ;  /* 0x02800000da04783b */ /* 0x000e680000004200 */
[----:B------:R-:W-:Y:S02]  /*6f20*/  REDG.E.ADD.F32.FTZ.RN.STRONG.GPU desc[UR6][R2.64], R127 ;  /* 0x0000007f020079a6 */ /* 0x000fe4000c10f386 */
[----:B------:R-:W-:Y:S01]  /*6f30*/  @P1 VIADD R0, R212, 0x8000 ;  /* 0x00008000d4001836 */ /* 0x000fe20000000000 */
        /* <DEDUP_REMOVED lines=42> */
[----:B------:R2:W3:Y:S04]  /*71e0*/  LDSM.16.MT88.4 R84, [R212+0x1800] ;  /* 0x00180000d454783b */ /* 0x0004e80000004200 */
[----:B------:R-:W3:Y:S01]  /*71f0*/  LDSM.16.MT88.4 R92, [R219+0x29800] ;  /* 0x02980000db5c783b */ /* 0x000ee20000004200 */
[-C--:B----4-:R-:W-:Y:S06]  /*7200*/  HMMA.16816.F32 R132, R4, R12.reuse, R132 ;  /* 0x0000000c0484723c */ /* 0x090fec0000001884 */
[C---:B------:R-:W-:Y:S06]  /*7210*/  HMMA.16816.F32 R136, R88.reuse, R12, R136 ;  /* 0x0000000c5888723c */ /* 0x040fec0000001888 */
[-C--:B------:R-:W-:Y:S06]  /*7220*/  HMMA.16816.F32 R140, R88, R14.reuse, R140 ;  /* 0x0000000e588c723c */ /* 0x080fec000000188c */
[C---:B------:R-:W-:Y:S05]  /*7230*/  HMMA.16816.F32 R144, R4.reuse, R14, R144 ;  /* 0x0000000e0490723c */ /* 0x040fea0000001890 */
[----:B--2---:R-:W-:Y:S01]  /*7240*/  IMAD.MOV.U32 R212, RZ, RZ, R0 ;  /* 0x000000ffffd47224 */ /* 0x004fe200078e0000 */
        /* <DEDUP_REMOVED lines=12> */
[-C--:B---3--:R-:W-:Y:S06]  /*7310*/  HMMA.16816.F32 R132, R16, R84.reuse, R132 ;  /* 0x000000541084723c */ /* 0x088fec0000001884 */
        /* <DEDUP_REMOVED lines=126> */
[----:B------:R-:W-:Y:S01]  /*7b00*/  F2FP.F16.F32.PACK_AB R10, R10, R172 ;  /* 0x000000ac0a0a723e */ /* 0x000fe200000000ff */
[----:B------:R-:W-:Y:S01]  /*7b10*/  @UP0 UIADD3 UR5, UR18, UR30, URZ ;  /* 0x0000001e12050290 */ /* 0x000fe2000fffe03f */
        /* <DEDUP_REMOVED lines=74> */
[----:B-1----:R-:W-:-:S03]  /*7fc0*/  SHF.R.S32.HI R6, RZ, 0x1f, R0 ;  /* 0x0000001fff067819 */ /* 0x002fc60000011400 */
[----:B------:R2:W-:Y:S01]  /*7fd0*/  STS [R245+0xb400], R42 ;  /* 0x00b4002af5007388 */ /* 0x0005e20000000800 */
[----:B------:R-:W-:-:S03]  /*7fe0*/  LEA.HI R6, R6, R0, RZ, 0x3 ;  /* 0x0000000006067211 */ /* 0x000fc600078f18ff */
        /* <DEDUP_REMOVED lines=32> */
.L_x_404:
[----:B------:R-:W-:Y:S01]  /*81f0*/  @UP0 UIADD3 UR11, UR18, UR30, URZ ;  /* 0x0000001e120b0290 */ /* 0x000fe2000fffe03f */
[----:B--2---:R-:W-:Y:S01]  /*8200*/  LOP3.LUT R2, R6, 0xfffffff8, RZ, 0xc0, !PT ;  /* 0xfffffff806027812 */ /* 0x004fe200078ec0ff */
[----:B------:R-:W-:Y:S01]  /*8210*/  @UP0 ULDC.64 UR12, c[0x0][0x458] ;  /* 0x00011600000c0ab9 */ /* 0x000fe20000000a00 */
[----:B------:R-:W-:Y:S02]  /*8220*/  USHF.L.U32 UR5, UR17, 0x6, URZ ;  /* 0x0000000611057899 */ /* 0x000fe4000800063f */
[----:B------:R-:W-:Y:S01]  /*8230*/  @UP0 UIMAD.WIDE.U32 UR14, UR11, UR12, URZ ;  /* 0x0000000c0b0e02a5 */ /* 0x000fe2000f8e003f */
[----:B------:R-:W-:Y:S01]  /*8240*/  IMAD.IADD R2, R0, 0x1, -R2 ;  /* 0x0000000100027824 */ /* 0x000fe200078e0a02 */
[----:B------:R-:W-:Y:S01]  /*8250*/  @UP0 UIMAD UR11, UR11, UR13, URZ ;  /* 0x0000000d0b0b02a4 */ /* 0x000fe2000f8e023f */
[----:B------:R-:W-:-:S03]  /*8260*/  LEA R0, R250, UR4, 0x1 ;  /* 0x00000004fa007c11 */ /* 0x000fc6000f8e08ff */
        /* <DEDUP_REMOVED lines=14> */
.L_x_405:
        /* <DEDUP_REMOVED lines=39> */
[----:B------:R-:W-:-:S03]  /*85c0*/  ULDC.64 UR18, c[0x0][0x3f0] ;  /* 0x0000fc0000127ab9 */ /* 0x000fc60000000a00 */
[----:B------:R-:W4:Y:S01]  /*85d0*/  LDS.128 R12, [R0+0x18000] ;  /* 0x01800000000c7984 */ /* 0x000f220000000c00 */
[----:B------:R-:W-:-:S03]  /*85e0*/  IMAD.WIDE.U32 R8, R10, UR8, R2 ;  /* 0x000000080a087c25 */ /* 0x000fc6000f8e0002 */
[----:B------:R-:W1:Y:S01]  /*85f0*/  LDS.128 R24, [R0+0x1e000] ;  /* 0x01e0000000187984 */ /* 0x000e620000000c00 */
[----:B------:R-:W-:-:S05]  /*8600*/  IMAD R2, R10, UR9, R44 ;  /* 0x000000090a027c24 */ /* 0x000fca000f8e022c */
[----:B------:R-:W-:Y:S02]  /*8610*/  IADD3 R3, R2, R9, RZ ;  /* 0x0000000902037210 */ /* 0x000fe40007ffe0ff */
[----:B------:R-:W-:-:S04]  /*8620*/  LEA R2, P0, R8, UR18, 0x1 ;  /* 0x0000001208027c11 */ /* 0x000fc8000f8008ff */
[----:B------:R-:W-:-:S05]  /*8630*/  LEA.HI.X R3, R8, UR19, R3, 0x1, P0 ;  /* 0x0000001308037c11 */ /* 0x000fca00080f0c03 */
[----:B--2---:R2:W-:Y:S04]  /*8640*/  STG.E.128 desc[UR6][R2.64+0x100], R20 ;  /* 0x0001001402007986 */ /* 0x0045e8000c101d06 */
[----:B---3--:R2:W-:Y:S04]  /*8650*/  STG.E.128 desc[UR6][R2.64+0x80], R16 ;  /* 0x0000801002007986 */ /* 0x0085e8000c101d06 */
[----:B----4-:R2:W-:Y:S04]  /*8660*/  STG.E.128 desc[UR6][R2.64], R12 ;  /* 0x0000000c02007986 */ /* 0x0105e8000c101d06 */
[----:B-1----:R2:W-:Y:S02]  /*8670*/  STG.E.128 desc[UR6][R2.64+0x180], R24 ;  /* 0x0001801802007986 */ /* 0x0025e4000c101d06 */
.L_x_407:
[----:B------:R-:W-:Y:S05]  /*8680*/  BSYNC B0 ;  /* 0x0000000000007941 */ /* 0x000fea0003800000 */
.L_x_406:
[----:B------:R-:W-:Y:S04]  /*8690*/  BSSY B0, `(.L_x_408) ;  /* 0x0000010000007945 */ /* 0x000fe80003800000 */
[----:B------:R-:W-:Y:S05]  /*86a0*/  @P1 BRA `(.L_x_409) ;  /* 0x0000000000381947 */ /* 0x000fea0003800000 */
[----:B--2---:R-:W-:Y:S01]  /*86b0*/  IADD3 R2, P0, R10, 0x20, RZ ;  /* 0x000000200a027810 */ /* 0x004fe20007f1e0ff */
        /* <DEDUP_REMOVED lines=13> */
.L_x_409:
[----:B------:R-:W-:Y:S05]  /*8790*/  BSYNC B0 ;  /* 0x0000000000007941 */ /* 0x000fea0003800000 */
.L_x_408:
[----:B--2---:R-:W-:Y:S01]  /*87a0*/  IMAD.U32 R2, RZ, RZ, UR12 ;  /* 0x0000000cff027e24 */ /* 0x004fe2000f8e00ff */
[----:B------:R-:W-:Y:S01]  /*87b0*/  UIMAD UR11, UR11, UR12, URZ ;  /* 0x0000000c0b0b72a4 */ /* 0x000fe2000f8e023f */
[----:B------:R-:W2:Y:S01]  /*87c0*/  LDS.128 R24, [R0+0x20000] ;  /* 0x0200000000187984 */ /* 0x000ea20000000c00 */
[----:B------:R-:W-:Y:S01]  /*87d0*/  USHF.R.S32.HI UR10, URZ, 0x1f, UR54 ;  /* 0x0000001f3f0a7899 */ /* 0x000fe20008011436 */
[----:B------:R-:W-:Y:S01]  /*87e0*/  IMAD.WIDE.U32 R2, R2, UR5, R4 ;  /* 0x0000000502027c25 */ /* 0x000fe2000f8e0004 */
[----:B------:R-:W-:Y:S01]  /*87f0*/  UIMAD UR5, UR5, UR13, UR11 ;  /* 0x0000000d050572a4 */ /* 0x000fe2000f8e020b */
[----:B------:R-:W2:Y:S01]  /*8800*/  LDS.128 R20, [R0+0x22000] ;  /* 0x0220000000147984 */ /* 0x000ea20000000c00 */
[----:B------:R-:W-:Y:S01]  /*8810*/  ULDC.64 UR8, c[0x0][0x470] ;  /* 0x00011c0000087ab9 */ /* 0x000fe20000000a00 */
[----:B------:R-:W-:Y:S01]  /*8820*/  BSSY B0, `(.L_x_410) ;  /* 0x0000019000007945 */ /* 0x000fe20003800000 */
[----:B------:R-:W-:Y:S01]  /*8830*/  IADD3 R2, P0, R2, UR14, RZ ;  /* 0x0000000e02027c10 */ /* 0x000fe2000ff1e0ff */
[----:B------:R-:W2:Y:S04]  /*8840*/  LDS.128 R16, [R0+0x24000] ;  /* 0x0240000000107984 */ /* 0x000ea80000000c00 */
[----:B------:R1:W2:Y:S02]  /*8850*/  LDS.128 R12, [R0+0x26000] ;  /* 0x02600000000c7984 */ /* 0x0002a40000000c00 */
[----:B-1----:R-:W-:Y:S01]  /*8860*/  IMAD.U32 R0, RZ, RZ, UR5 ;  /* 0x00000005ff007e24 */ /* 0x002fe2000f8e00ff */
[----:B------:R-:W-:-:S04]  /*8870*/  UIMAD UR5, UR10, UR8, URZ ;  /* 0x000000080a0572a4 */ /* 0x000fc8000f8e023f */
[----:B------:R-:W-:Y:S01]  /*8880*/  IADD3.X R3, R3, UR16, R0, P0, !PT ;  /* 0x0000001003037c10 */ /* 0x000fe200087fe400 */
[----:B------:R-:W-:Y:S01]  /*8890*/  UIMAD UR9, UR54, UR9, UR5 ;  /* 0x00000009360972a4 */ /* 0x000fe2000f8e0205 */
[----:B------:R-:W-:-:S05]  /*88a0*/  MOV R0, UR8 ;  /* 0x0000000800007c02 */ /* 0x000fca0008000f00 */
[----:B------:R-:W-:-:S05]  /*88b0*/  IMAD.WIDE.U32 R4, R0, UR54, R2 ;  /* 0x0000003600047c25 */ /* 0x000fca000f8e0002 */
[----:B------:R-:W-:Y:S01]  /*88c0*/  IADD3 R8, R5, UR9, RZ ;  /* 0x0000000905087c10 */ /* 0x000fe2000fffe0ff */
[----:B--2---:R-:W-:Y:S06]  /*88d0*/  @P2 BRA `(.L_x_411) ;  /* 0x0000000000342947 */ /* 0x004fec0003800000 */
        /* <DEDUP_REMOVED lines=9> */
[----:B------:R1:W-:Y:S04]  /*8970*/  STG.E.128 desc[UR6][R2.64], R24 ;  /* 0x0000001802007986 */ /* 0x0003e8000c101d06 */
[----:B------:R1:W-:Y:S04]  /*8980*/  STG.E.128 desc[UR6][R2.64+0x80], R20 ;  /* 0x0000801402007986 */ /* 0x0003e8000c101d06 */
[----:B------:R1:W-:Y:S04]  /*8990*/  STG.E.128 desc[UR6][R2.64+0x100], R16 ;  /* 0x0001001002007986 */ /* 0x0003e8000c101d06 */
[----:B------:R1:W-:Y:S02]  /*89a0*/  STG.E.128 desc[UR6][R2.64+0x180], R12 ;  /* 0x0001800c02007986 */ /* 0x0003e4000c101d06 */
.L_x_411:
[----:B------:R-:W-:Y:S05]  /*89b0*/  BSYNC B0 ;  /* 0x0000000000007941 */ /* 0x000fea0003800000 */
.L_x_410:
[----:B------:R-:W-:Y:S05]  /*89c0*/  @P1 BRA `(.L_x_394) ;  /* 0x00000000003c1947 */ /* 0x000fea0003800000 */
[----:B------:R-:W-:Y:S01]  /*89d0*/  IADD3 R0, P0, R10, 0x20, RZ ;  /* 0x000000200a007810 */ /* 0x000fe20007f1e0ff */
[----:B------:R-:W-:Y:S01]  /*89e0*/  ULDC.64 UR8, c[0x0][0x3f8] ;  /* 0x0000fe0000087ab9 */ /* 0x000fe20000000a00 */
[----:B-1----:R-:W-:-:S03]  /*89f0*/  MOV R3, R8 ;  /* 0x0000000800037202 */ /* 0x002fc60000000f00 */
        /* <DEDUP_REMOVED lines=9> */
[----:B------:R2:W-:Y:S04]  /*8a90*/  STG.E.128 desc[UR6][R2.64+0x80], R56 ;  /* 0x0000803802007986 */ /* 0x0005e8000c101d06 */
[----:B------:R2:W-:Y:S04]  /*8aa0*/  STG.E.128 desc[UR6][R2.64+0x100], R52 ;  /* 0x0001003402007986 */ /* 0x0005e8000c101d06 */
[----:B------:R2:W-:Y:S02]  /*8ab0*/  STG.E.128 desc[UR6][R2.64+0x180], R48 ;  /* 0x0001803002007986 */ /* 0x0005e4000c101d06 */
.L_x_394:
[----:B------:R-:W-:Y:S05]  /*8ac0*/  BSYNC B1 ;  /* 0x0000000000017941 */ /* 0x000fea0003800000 */
.L_x_380:
[----:B------:R-:W-:Y:S01]  /*8ad0*/  R2UR UR8, R251 ;  /* 0x00000000fb0872ca */ /* 0x000fe200000e0000 */
[----:B------:R-:W-:Y:S02]  /*8ae0*/  ULDC UR5, c[0x0][0xc] ;  /* 0x0000030000057ab9 */ /* 0x000fe40000000800 */
[----:B------:R-:W-:-:S10]  /*8af0*/  UIADD3 UR17, UR5, UR17, URZ ;  /* 0x0000001105117290 */ /* 0x000fd4000fffe03f */
[----:B------:R-:W-:-:S06]  /*8b00*/  UISETP.GE.AND UP0, UPT, UR17, UR8, UPT ;  /* 0x000000081100728c */ /* 0x000fcc000bf06270 */
[----:B------:R-:W-:-:S13]  /*8b10*/  PLOP3.LUT P0, PT, PT, PT, UP0, 0x80, 0x0 ;  /* 0x000000000000781c */ /* 0x000fda0003f0f008 */
[----:B------:R-:W-:Y:S05]  /*8b20*/  @P0 BRA `(.L_x_412) ;  /* 0x0000000000040947 */ /* 0x000fea0003800000 */
[----:B------:R-:W-:Y:S05]  /*8b30*/  BRA `(.L_x_413) ;  /* 0xffffff7c00707947 */ /* 0x000fea000383ffff */
.L_x_412:
[----:B------:R-:W-:Y:S05]  /*8b40*/  EXIT ;  /* 0x000000000000794d */ /* 0x000fea0003800000 */
.L_x_414:
        /* <DEDUP_REMOVED lines=11> */
.L_x_1042:


//--------------------- .text._ZN5flash44flash_bwd_dq_dk_dv_loop_seqk_parallel_kernelI23Flash_bwd_kernel_traitsILi256ELi64ELi64ELi8ELi4ELi2ELi2ELb0ELb0EN7cutlass6half_tE19Flash_kernel_traitsILi256ELi64ELi64ELi8ES3_EELb0ELb1ELb0ELb1ELb0ELb0ELb0EEEvNS_16Flash_bwd_paramsE --------------------------
	.section	.text._ZN5flash44flash_bwd_dq_dk_dv_loop_seqk_parallel_kernelI23Flash_bwd_kernel_traitsILi256ELi64ELi64ELi8ELi4ELi2ELi2ELb0ELb0EN7cutlass6half_tE19Flash_kernel_traitsILi256ELi64ELi64ELi8ES3_EELb0ELb1ELb0ELb1ELb0ELb0ELb0EEEvNS_16Flash_bwd_paramsE,"ax",@progbits
	.align	128
        .global         _ZN5flash44flash_bwd_dq_dk_dv_loop_seqk_parallel_kernelI23Flash_bwd_kernel_traitsILi256ELi64ELi64ELi8ELi4ELi2ELi2ELb0ELb0EN7cutlass6half_tE19Flash_kernel_traitsILi256ELi64ELi64ELi8ES3_EELb0ELb1ELb0ELb1ELb0ELb0ELb0EEEvNS_16Flash_bwd_paramsE
        .type           _ZN5flash44flash_bwd_dq_dk_dv_loop_seqk_parallel_kernelI23Flash_bwd_kernel_traitsILi256ELi64ELi64ELi8ELi4ELi2ELi2ELb0ELb0EN7cutlass6half_tE19Flash_kernel_traitsILi256ELi64ELi64ELi8ES3_EELb0ELb1ELb0ELb1ELb0ELb0ELb0EEEvNS_16Flash_bwd_paramsE,@function
        .size           _ZN5flash44flash_bwd_dq_dk_dv_loop_seqk_parallel_kernelI23Flash_bwd_kernel_traitsILi256ELi64ELi64ELi8ELi4ELi2ELi2ELb0ELb0EN7cutlass6half_tE19Flash_kernel_traitsILi256ELi64ELi64ELi8ES3_EELb0ELb1ELb0ELb1ELb0ELb0ELb0EEEvNS_16Flash_bwd_paramsE,(.L_x_1043 - _ZN5flash44flash_bwd_dq_dk_dv_loop_seqk_parallel_kernelI23Flash_bwd_kernel_traitsILi256ELi64ELi64ELi8ELi4ELi2ELi2ELb0ELb0EN7cutlass6half_tE19Flash_kernel_traitsILi256ELi64ELi64ELi8ES3_EELb0ELb1ELb0ELb1ELb0ELb0ELb0EEEvNS_16Flash_bwd_paramsE)
        .other          _ZN5flash44flash_bwd_dq_dk_dv_loop_seqk_parallel_kernelI23Flash_bwd_kernel_traitsILi256ELi64ELi64ELi8ELi4ELi2ELi2ELb0ELb0EN7cutlass6half_tE19Flash_kernel_traitsILi256ELi64ELi64ELi8ES3_EELb0ELb1ELb0ELb1ELb0ELb0ELb0EEEvNS_16Flash_bwd_paramsE,@"STO_CUDA_ENTRY STV_DEFAULT"
_ZN5flash44flash_bwd_dq_dk_dv_loop_seqk_parallel_kernelI23Flash_bwd_kernel_traitsILi256ELi64ELi64ELi8ELi4ELi2ELi2ELb0ELb0EN7cutlass6half_tE19Flash_kernel_traitsILi256ELi64ELi64ELi8ES3_EELb0ELb1ELb0ELb1ELb0ELb0ELb0EEEvNS_16Flash_bwd_paramsE:
.text._ZN5flash44flash_bwd_dq_dk_dv_loop_seqk_parallel_kernelI23Flash_bwd_kernel_traitsILi256ELi64ELi64ELi8ELi4ELi2ELi2ELb0ELb0EN7cutlass6half_tE19Flash_kernel_traitsILi256ELi64ELi64ELi8ES3_EELb0ELb1ELb0ELb1ELb0ELb0ELb0EEEvNS_16Flash_bwd_paramsE:
        /* <DEDUP_REMOVED lines=16> */
[----:B------:R-:W-:Y:S01]  /*0100*/  IMAD.MOV.U32 R217, RZ, RZ, 0x20 ;  /* 0x00000020ffd97424 */ /* 0x000fe200078e00ff */
[----:B------:R-:W-:Y:S01]  /*0110*/  UMOV UR58, URZ ;  /* 0x0000003f003a7c82 */ /* 0x000fe20008000000 */
[----:B------:R-:W-:Y:S01]  /*0120*/  IMAD.MOV.U32 R219, RZ, RZ, 0x40 ;  /* 0x00000040ffdb7424 */ /* 0x000fe200078e00ff */
[----:B------:R-:W-:Y:S01]  /*0130*/  UMOV UR59, 0xffff8000 ;  /* 0xffff8000003b7882 */ /* 0x000fe20000000000 */
[----:B------:R-:W-:Y:S02]  /*0140*/  IMAD.MOV.U32 R246, RZ, RZ, -0x10 ;  /* 0xfffffff0fff67424 */ /* 0x000fe400078e00ff */
[----:B------:R-:W4:Y:S08]  /*0150*/  S2UR UR46, SR_CTAID.Y ;  /* 0x00000000002e79c3 */ /* 0x000f300000002600 */
[----:B------:R-:W5:Y:S01]  /*0160*/  S2UR UR55, SR_CTAID.Z ;  /* 0x00000000003779c3 */ /* 0x000f620000002700 */
[----:B---3--:R-:W-:Y:S01]  /*0170*/  ULEA UR4, UR4, UR5, 0x18 ;  /* 0x0000000504047291 */ /* 0x008fe2000f8ec03f */
[----:B--2---:R-:W-:Y:S01]  /*0180*/  SHF.R.S32.HI R15, RZ, 0x1f, R14 ;  /* 0x0000001fff0f7819 */ /* 0x004fe2000001140e */
[----:B----4-:R-:W-:-:S02]  /*0190*/  USHF.L.U32 UR5, UR46, 0x7, URZ ;  /* 0x000000072e057899 */ /* 0x010fc4000800063f */
[----:B------:R-:W-:Y:S01]  /*01a0*/  USHF.R.S32.HI UR6, URZ, 0x1f, UR46 ;  /* 0x0000001f3f067899 */ /* 0x000fe2000801142e */
[CC--:B------:R-:W-:Y:S02]  /*01b0*/  LEA.HI R13, R15.reuse, R14.reuse, RZ, 0x5 ;  /* 0x0000000e0f0d7211 */ /* 0x0c0fe400078f28ff */
[----:B------:R-:W-:Y:S02]  /*01c0*/  LEA.HI R6, R15, R14, RZ, 0x4 ;  /* 0x0000000e0f067211 */ /* 0x000fe400078f20ff */
[--C-:B------:R-:W-:Y:S02]  /*01d0*/  SHF.R.S32.HI R4, RZ, 0x5, R13.reuse ;  /* 0x00000005ff047819 */ /* 0x100fe4000001140d */
[----:B-1----:R-:W-:Y:S02]  /*01e0*/  SHF.R.S32.HI R0, RZ, 0x1f, R13 ;  /* 0x0000001fff007819 */ /* 0x002fe4000001140d */
[-C--:B------:R-:W-:Y:S02]  /*01f0*/  LEA.HI R3, R13, R4.reuse, RZ, 0x1 ;  /* 0x000000040d037211 */ /* 0x080fe400078f08ff */
[----:B------:R-:W-:-:S02]  /*0200*/  LEA.HI R0, R0, R4, RZ, 0x2 ;  /* 0x0000000400007211 */ /* 0x000fc400078f10ff */
[----:B------:R-:W-:Y:S02]  /*0210*/  SHF.R.S32.HI R5, RZ, 0x4, R6 ;  /* 0x00000004ff057819 */ /* 0x000fe40000011406 */
[----:B------:R-:W-:Y:S02]  /*0220*/  LOP3.LUT R2, R0, 0xfffffffc, RZ, 0xc0, !PT ;  /* 0xfffffffc00027812 */ /* 0x000fe400078ec0ff */
[----:B------:R-:W-:Y:S02]  /*0230*/  LOP3.LUT R0, R3, 0xfffffffe, RZ, 0xc0, !PT ;  /* 0xfffffffe03007812 */ /* 0x000fe400078ec0ff */
[CC--:B------:R-:W-:Y:S01]  /*0240*/  LEA.HI R17, R15.reuse, R14.reuse, RZ, 0x2 ;  /* 0x0000000e0f117211 */ /* 0x0c0fe200078f10ff */
[C---:B------:R-:W-:Y:S01]  /*0250*/  IMAD.IADD R11, R4.reuse, 0x1, -R2 ;  /* 0x00000001040b7824 */ /* 0x040fe200078e0a02 */
[----:B------:R-:W-:Y:S01]  /*0260*/  LEA.HI R16, R15, R14, RZ, 0x3 ;  /* 0x0000000e0f107211 */ /* 0x000fe200078f18ff */
[----:B------:R-:W-:Y:S01]  /*0270*/  IMAD.IADD R226, R4, 0x1, -R0 ;  /* 0x0000000104e27824 */ /* 0x000fe200078e0a00 */
[----:B------:R-:W-:-:S02]  /*0280*/  LEA.HI R0, R6, R5, RZ, 0x1 ;  /* 0x0000000506007211 */ /* 0x000fc400078f08ff */
[--C-:B------:R-:W-:Y:S02]  /*0290*/  SHF.R.S32.HI R7, RZ, 0x2, R17.reuse ;  /* 0x00000002ff077819 */ /* 0x100fe40000011411 */
[----:B------:R-:W-:Y:S02]  /*02a0*/  SHF.R.S32.HI R3, RZ, 0x1f, R17 ;  /* 0x0000001fff037819 */ /* 0x000fe40000011411 */
[----:B------:R-:W-:Y:S02]  /*02b0*/  LOP3.LUT R0, R0, 0xfffffffe, RZ, 0xc0, !PT ;  /* 0xfffffffe00007812 */ /* 0x000fe400078ec0ff */
[----:B------:R-:W-:Y:S02]  /*02c0*/  LOP3.LUT R4, R16, 0xfffffff8, RZ, 0xc0, !PT ;  /* 0xfffffff810047812 */ /* 0x000fe400078ec0ff */
[----:B------:R-:W-:Y:S01]  /*02d0*/  SHF.R.S32.HI R8, RZ, 0x3, R16 ;  /* 0x00000003ff087819 */ /* 0x000fe20000011410 */
[----:B------:R-:W-:Y:S01]  /*02e0*/  IMAD.IADD R9, R5, 0x1, -R0 ;  /* 0x0000000105097824 */ /* 0x000fe200078e0a00 */
[----:B------:R-:W-:Y:S01]  /*02f0*/  LEA.HI R3, R3, R7, RZ, 0x3 ;  /* 0x0000000703037211 */ /* 0x000fe200078f18ff */
[----:B------:R-:W-:Y:S01]  /*0300*/  IMAD.IADD R0, R14, 0x1, -R4 ;  /* 0x000000010e007824 */ /* 0x000fe200078e0a04 */
[----:B------:R-:W-:Y:S01]  /*0310*/  LOP3.LUT R4, R6, 0xfffffff0, RZ, 0xc0, !PT ;  /* 0xfffffff006047812 */ /* 0x000fe200078ec0ff */
[----:B------:R-:W-:Y:S01]  /*0320*/  IMAD.SHL.U32 R2, R8, 0x40, RZ ;  /* 0x0000004008027824 */ /* 0x000fe200078e00ff */
[----:B------:R-:W-:Y:S01]  /*0330*/  LOP3.LUT R3, R3, 0xfffffff8, RZ, 0xc0, !PT ;  /* 0xfffffff803037812 */ /* 0x000fe200078ec0ff */
[C---:B------:R-:W-:Y:S01]  /*0340*/  IMAD.SHL.U32 R242, R0.reuse, 0x8, RZ ;  /* 0x0000000800f27824 */ /* 0x040fe200078e00ff */
[----:B------:R-:W-:Y:S01]  /*0350*/  LOP3.LUT P4, RZ, R0, 0x4, RZ, 0xc0, !PT ;  /* 0x0000000400ff7812 */ /* 0x000fe2000788c0ff */
[----:B------:R-:W-:Y:S01]  /*0360*/  IMAD.SHL.U32 R222, R9, 0x200, RZ ;  /* 0x0000020009de7824 */ /* 0x000fe200078e00ff */
[----:B------:R-:W-:Y:S01]  /*0370*/  LOP3.LUT R2, R2, 0x1c0, RZ, 0xc0, !PT ;  /* 0x000001c002027812 */ /* 0x000fe200078ec0ff */
[----:B------:R-:W-:Y:S01]  /*0380*/  IMAD.IADD R6, R7, 0x1, -R3 ;  /* 0x0000000107067824 */ /* 0x000fe200078e0a03 */
[----:B------:R-:W-:Y:S01]  /*0390*/  LOP3.LUT P3, RZ, R0, 0x2, RZ, 0xc0, !PT ;  /* 0x0000000200ff7812 */ /* 0x000fe2000786c0ff */
[----:B------:R-:W-:Y:S01]  /*03a0*/  IMAD.IADD R3, R14, 0x1, -R4 ;  /* 0x000000010e037824 */ /* 0x000fe200078e0a04 */
[----:B------:R-:W-:Y:S01]  /*03b0*/  LOP3.LUT R4, R2, 0x38, R242, 0xf8, !PT ;  /* 0x0000003802047812 */ /* 0x000fe200078ef8f2 */
[----:B------:R-:W-:Y:S01]  /*03c0*/  IMAD.SHL.U32 R0, R0, 0x40, RZ ;  /* 0x0000004000007824 */ /* 0x000fe200078e00ff */
[----:B------:R-:W-:Y:S01]  /*03d0*/  SHF.R.U32.HI R2, RZ, 0x3, R2 ;  /* 0x00000003ff027819 */ /* 0x000fe20000011602 */
[----:B------:R-:W-:Y:S01]  /*03e0*/  VIADD R252, R242, 0xc0 ;  /* 0x000000c0f2fc7836 */ /* 0x000fe20000000000 */
[----:B------:R-:W-:-:S02]  /*03f0*/  SHF.R.S32.HI R5, RZ, 0x1f, R3 ;  /* 0x0000001fff057819 */ /* 0x000fc40000011403 */
[----:B------:R-:W-:Y:S01]  /*0400*/  LOP3.LUT R8, R4, R2, RZ, 0x3c, !PT ;  /* 0x0000000204087212 */ /* 0x000fe200078e3cff */
[----:B------:R-:W-:Y:S01]  /*0410*/  IMAD.SHL.U32 R2, R226, 0x10, RZ ;  /* 0x00000010e2027824 */ /* 0x000fe200078e00ff */
[----:B------:R-:W-:Y:S02]  /*0420*/  LEA.HI R10, R5, R3, RZ, 0x3 ;  /* 0x00000003050a7211 */ /* 0x000fe400078f18ff */
[----:B------:R-:W-:Y:S02]  /*0430*/  LOP3.LUT R0, R0, 0x1c0, RZ, 0xc0, !PT ;  /* 0x000001c000007812 */ /* 0x000fe400078ec0ff */
[----:B------:R-:W-:Y:S02]  /*0440*/  LEA.HI R7, R15, R14, RZ, 0x7 ;  /* 0x0000000e0f077211 */ /* 0x000fe400078f38ff */
[----:B------:R-:W-:Y:S02]  /*0450*/  LOP3.LUT R4, R10, 0xfffffff8, RZ, 0xc0, !PT ;  /* 0xfffffff80a047812 */ /* 0x000fe400078ec0ff */
[----:B------:R-:W-:-:S02]  /*0460*/  LOP3.LUT R5, R0, 0x10, R2, 0xf8, !PT ;  /* 0x0000001000057812 */ /* 0x000fc400078ef802 */
[----:B------:R-:W-:Y:S01]  /*0470*/  SHF.R.S32.HI R7, RZ, 0x7, R7 ;  /* 0x00000007ff077819 */ /* 0x000fe20000011407 */
[----:B------:R-:W-:Y:S01]  /*0480*/  IMAD.IADD R12, R3, 0x1, -R4 ;  /* 0x00000001030c7824 */ /* 0x000fe200078e0a04 */
[----:B------:R-:W-:Y:S02]  /*0490*/  LOP3.LUT R218, R0, 0x8, R16, 0xf8, !PT ;  /* 0x0000000800da7812 */ /* 0x000fe400078ef810 */
[----:B------:R-:W-:Y:S01]  /*04a0*/  SHF.R.U32.HI R0, RZ, 0x3, R0 ;  /* 0x00000003ff007819 */ /* 0x000fe20000011600 */
[----:B------:R-:W-:Y:S01]  /*04b0*/  IMAD R3, R7, 0x800, R222 ;  /* 0x0000080007037824 */ /* 0x000fe200078e02de */
[----:B------:R-:W-:Y:S02]  /*04c0*/  LOP3.LUT R2, R6, 0x1, RZ, 0xc0, !PT ;  /* 0x0000000106027812 */ /* 0x000fe400078ec0ff */
[----:B------:R-:W-:Y:S02]  /*04d0*/  LOP3.LUT R4, R5, 0x8, R16, 0xf8, !PT ;  /* 0x0000000805047812 */ /* 0x000fe400078ef810 */
[----:B------:R-:W-:-:S02]  /*04e0*/  LEA.HI R5, R15, R14, RZ, 0x6 ;  /* 0x0000000e0f057211 */ /* 0x000fc400078f30ff */
[----:B------:R-:W-:Y:S02]  /*04f0*/  LOP3.LUT R218, R218, R0, RZ, 0x3c, !PT ;  /* 0x00000000dada7212 */ /* 0x000fe400078e3cff */
[----:B------:R-:W-:Y:S02]  /*0500*/  ISETP.NE.U32.AND P0, PT, R2, 0x1, PT ;  /* 0x000000010200780c */ /* 0x000fe40003f05070 */
[----:B------:R-:W-:Y:S01]  /*0510*/  LOP3.LUT R222, R222, R4, R0, 0xf6, !PT ;  /* 0x00000004dede7212 */ /* 0x000fe200078ef600 */
[----:B------:R-:W-:Y:S01]  /*0520*/  IMAD.IADD R218, R3, 0x1, R218 ;  /* 0x0000000103da7824 */ /* 0x000fe200078e02da */
[----:B------:R-:W-:Y:S02]  /*0530*/  LOP3.LUT R2, R13, 0xffffffe0, RZ, 0xc0, !PT ;  /* 0xffffffe00d027812 */ /* 0x000fe400078ec0ff */
[----:B------:R-:W-:Y:S01]  /*0540*/  SHF.R.S32.HI R0, RZ, 0x6, R5 ;  /* 0x00000006ff007819 */ /* 0x000fe20000011405 */
[----:B------:R-:W-:Y:S01]  /*0550*/  IMAD.SHL.U32 R218, R218, 0x2, RZ ;  /* 0x00000002dada7824 */ /* 0x000fe200078e00ff */
[----:B------:R-:W-:Y:S01]  /*0560*/  LOP3.LUT R3, R17, 0x7ffffffc, RZ, 0xc0, !PT ;  /* 0x7ffffffc11037812 */ /* 0x000fe200078ec0ff */
[----:B------:R-:W-:Y:S01]  /*0570*/  IMAD.IADD R18, R14, 0x1, -R2 ;  /* 0x000000010e127824 */ /* 0x000fe200078e0a02 */
[----:B------:R-:W-:Y:S01]  /*0580*/  R2P PR, R6, 0x6 ;  /* 0x0000000606007804 */ /* 0x000fe20000000000 */
[C---:B------:R-:W-:Y:S01]  /*0590*/  IMAD R5, R0.reuse, 0x200, R8 ;  /* 0x0000020000057824 */ /* 0x040fe200078e0208 */
[----:B------:R-:W-:Y:S01]  /*05a0*/  SEL R217, R217, 0xffffffe0, !P3 ;  /* 0xffffffe0d9d97807 */ /* 0x000fe20005800000 */
[----:B------:R-:W-:Y:S01]  /*05b0*/  IMAD.SHL.U32 R2, R0, 0x8, RZ ;  /* 0x0000000800027824 */ /* 0x000fe200078e00ff */
[----:B------:R-:W-:Y:S01]  /*05c0*/  SEL R219, R219, 0xffffffc0, !P4 ;  /* 0xffffffc0dbdb7807 */ /* 0x000fe20006000000 */
[----:B------:R-:W-:Y:S01]  /*05d0*/  IMAD.SHL.U32 R0, R6, 0x40, RZ ;  /* 0x0000004006007824 */ /* 0x000fe200078e00ff */
[----:B------:R1:W-:Y:S01]  /*05e0*/  STL [R1+0x1c], R5 ;  /* 0x00001c0501007387 */ /* 0x0003e20000100800 */
[----:B------:R-:W-:Y:S01]  /*05f0*/  IMAD.IADD R4, R14, 0x1, -R3 ;  /* 0x000000010e047824 */ /* 0x000fe200078e0a03 */
[----:B------:R-:W-:Y:S01]  /*0600*/  LOP3.LUT R2, R2, 0x18, RZ, 0xc0, !PT ;  /* 0x0000001802027812 */ /* 0x000fe200078ec0ff */
[----:B------:R-:W-:Y:S01]  /*0610*/  IMAD.SHL.U32 R14, R14, 0x2, RZ ;  /* 0x000000020e0e7824 */ /* 0x000fe200078e00ff */
[----:B------:R-:W-:Y:S01]  /*0620*/  LOP3.LUT R0, R0, 0x1c0, RZ, 0xc0, !PT ;  /* 0x000001c000007812 */ /* 0x000fe200078ec0ff */
[----:B------:R-:W-:Y:S01]  /*0630*/  IMAD.SHL.U32 R3, R7, 0x20, RZ ;  /* 0x0000002007037824 */ /* 0x000fe200078e00ff */
[----:B------:R-:W-:Y:S01]  /*0640*/  STL [R1+0x20], R18 ;  /* 0x0000201201007387 */ /* 0x000fe20000100800 */
[----:B------:R-:W-:Y:S01]  /*0650*/  IMAD.SHL.U32 R6, R9, 0x20, RZ ;  /* 0x0000002009067824 */ /* 0x000fe200078e00ff */
[----:B------:R-:W-:Y:S01]  /*0660*/  SEL R246, R246, 0x10, !P0 ;  /* 0x00000010f6f67807 */ /* 0x000fe20004000000 */
[----:B------:R-:W-:Y:S01]  /*0670*/  IMAD.SHL.U32 R4, R4, 0x2, RZ ;  /* 0x0000000204047824 */ /* 0x000fe200078e00ff */
[----:B------:R-:W-:-:S02]  /*0680*/  LOP3.LUT R7, R3, 0x6, R14, 0xf8, !PT ;  /* 0x0000000603077812 */ /* 0x000fc400078ef80e */
[----:B------:R-:W-:Y:S02]  /*0690*/  LOP3.LUT R8, R2, 0x20, R6, 0xf8, !PT ;  /* 0x0000002002087812 */ /* 0x000fe400078ef806 */
[----:B------:R-:W-:Y:S01]  /*06a0*/  LEA R222, R222, UR4, 0x1 ;  /* 0x00000004dede7c11 */ /* 0x000fe2000f8e08ff */
[----:B------:R2:W-:Y:S04]  /*06b0*/  STL [R1+0x14], R7 ;  /* 0x0000140701007387 */ /* 0x0005e80000100800 */
[----:B------:R-:W-:Y:S01]  /*06c0*/  IMAD.IADD R223, R219, 0x1, R222 ;  /* 0x00000001dbdf7824 */ /* 0x000fe200078e02de */
[----:B-1----:R-:W-:Y:S02]  /*06d0*/  LOP3.LUT R5, R0, 0x20, R3, 0xf8, !PT ;  /* 0x0000002000057812 */ /* 0x002fe400078ef803 */
[----:B------:R-:W-:-:S04]  /*06e0*/  SHF.R.U32.HI R3, RZ, 0x3, R0 ;  /* 0x00000003ff037819 */ /* 0x000fc80000011600 */
[----:B------:R-:W-:Y:S02]  /*06f0*/  LOP3.LUT R5, R5, R3, RZ, 0x3c, !PT ;  /* 0x0000000305057212 */ /* 0x000fe400078e3cff */
[----:B------:R-:W-:Y:S01]  /*0700*/  LOP3.LUT R2, R3, R0, R2, 0x1e, !PT ;  /* 0x0000000003027212 */ /* 0x000fe200078e1e02 */
[--C-:B------:R-:W-:Y:S02]  /*0710*/  IMAD R0, R226, 0x400, R4.reuse ;  /* 0x00000400e2007824 */ /* 0x100fe400078e0204 */
[----:B------:R-:W-:Y:S02]  /*0720*/  IMAD.SHL.U32 R3, R12, 0x40, RZ ;  /* 0x000000400c037824 */ /* 0x000fe400078e00ff */
[----:B--2---:R-:W-:Y:S01]  /*0730*/  IMAD R7, R11, 0x400, R4 ;  /* 0x000004000b077824 */ /* 0x004fe200078e0204 */
[----:B------:R-:W-:Y:S02]  /*0740*/  SHF.R.S32.HI R4, RZ, 0x1f, R18 ;  /* 0x0000001fff047819 */ /* 0x000fe40000011412 */
[----:B------:R-:W-:Y:S01]  /*0750*/  LOP3.LUT R3, R3, 0x1c0, RZ, 0xc0, !PT ;  /* 0x000001c003037812 */ /* 0x000fe200078ec0ff */
[----:B------:R-:W-:Y:S01]  /*0760*/  IMAD.IADD R244, R7, 0x1, R5 ;  /* 0x0000000107f47824 */ /* 0x000fe200078e0205 */
[----:B------:R-:W-:Y:S01]  /*0770*/  LEA.HI R4, R4, R18, RZ, 0x2 ;  /* 0x0000001204047211 */ /* 0x000fe200078f10ff */
[----:B------:R-:W-:Y:S01]  /*0780*/  IMAD.IADD R7, R0, 0x1, R2 ;  /* 0x0000000100077824 */ /* 0x000fe200078e0202 */
[----:B------:R-:W-:Y:S01]  /*0790*/  SHF.R.U32.HI R2, RZ, 0x3, R3 ;  /* 0x00000003ff027819 */ /* 0x000fe20000011603 */
[----:B------:R-:W-:Y:S01]  /*07a0*/  IMAD.SHL.U32 R0, R9, 0x8, RZ ;  /* 0x0000000809007824 */ /* 0x000fe200078e00ff */
[----:B------:R-:W-:Y:S01]  /*07b0*/  SHF.R.S32.HI R4, RZ, 0x2, R4 ;  /* 0x00000002ff047819 */ /* 0x000fe20000011404 */
[----:B------:R-:W-:Y:S01]  /*07c0*/  IMAD.SHL.U32 R5, R10, 0x40, RZ ;  /* 0x000000400a057824 */ /* 0x000fe200078e00ff */
[----:B------:R-:W-:-:S02]  /*07d0*/  LEA R244, R244, UR4, 0x1 ;  /* 0x00000004f4f47c11 */ /* 0x000fc4000f8e08ff */
[----:B------:R-:W-:Y:S02]  /*07e0*/  LOP3.LUT R6, R3, 0x8, R0, 0xf8, !PT ;  /* 0x0000000803067812 */ /* 0x000fe400078ef800 */
[----:B------:R-:W-:Y:S01]  /*07f0*/  LOP3.LUT R0, R5, 0xfffffe00, RZ, 0xc0, !PT ;  /* 0xfffffe0005007812 */ /* 0x000fe200078ec0ff */
[----:B------:R-:W-:Y:S01]  /*0800*/  IMAD.U32 R5, RZ, RZ, UR5 ;  /* 0x00000005ff057e24 */ /* 0x000fe2000f8e00ff */
[----:B-----5:R-:W-:Y:S01]  /*0810*/  USHF.R.S32.HI UR5, URZ, 0x1f, UR55 ;  /* 0x0000001f3f057899 */ /* 0x020fe20008011437 */
[----:B------:R-:W-:Y:S01]  /*0820*/  LOP3.LUT R3, R2, R8, R3, 0x1e, !PT ;  /* 0x0000000802037212 */ /* 0x000fe200078e1e03 */
[----:B------:R-:W-:Y:S01]  /*0830*/  VIADD R245, R244, 0x20 ;  /* 0x00000020f4f57836 */ /* 0x000fe20000000000 */
[----:B------:R-:W-:Y:S01]  /*0840*/  LOP3.LUT R2, R6, R2, RZ, 0x3c, !PT ;  /* 0x0000000206027212 */ /* 0x000fe200078e3cff */
[----:B------:R-:W-:Y:S01]  /*0850*/  IMAD R6, R11, 0x10, R4 ;  /* 0x000000100b067824 */ /* 0x000fe200078e0204 */
[----:B------:R-:W-:Y:S01]  /*0860*/  LOP3.LUT R231, R3, R0, RZ, 0xfc, !PT ;  /* 0x0000000003e77212 */ /* 0x000fe200078efcff */
[----:B------:R-:W-:-:S02]  /*0870*/  IMAD R4, R11, 0x400, R0 ;  /* 0x000004000b047824 */ /* 0x000fc400078e0200 */
[----:B------:R-:W-:Y:S01]  /*0880*/  IMAD R226, R226, 0x400, R0 ;  /* 0x00000400e2e27824 */ /* 0x000fe200078e0200 */
[----:B------:R1:W-:Y:S01]  /*0890*/  STL [R1+0x18], R6 ;  /* 0x0000180601007387 */ /* 0x0003e20000100800 */
[----:B------:R-:W-:Y:S02]  /*08a0*/  IMAD.U32 R0, RZ, RZ, UR5 ;  /* 0x00000005ff007e24 */ /* 0x000fe4000f8e00ff */
[----:B------:R-:W-:Y:S01]  /*08b0*/  IMAD.U32 R0, RZ, RZ, UR6 ;  /* 0x00000006ff007e24 */ /* 0x000fe2000f8e00ff */
[----:B------:R-:W-:Y:S01]  /*08c0*/  UIADD3 UR6, UR4, 0x18000, URZ ;  /* 0x0001800004067890 */ /* 0x000fe2000fffe03f */
[----:B------:R-:W-:Y:S02]  /*08d0*/  IMAD.IADD R230, R4, 0x1, R2 ;  /* 0x0000000104e67824 */ /* 0x000fe400078e0202 */
[----:B------:R-:W-:Y:S02]  /*08e0*/  IMAD.IADD R226, R2, 0x1, R226 ;  /* 0x0000000102e27824 */ /* 0x000fe400078e02e2 */
[----:B------:R-:W-:Y:S01]  /*08f0*/  IMAD.U32 R0, RZ, RZ, UR5 ;  /* 0x00000005ff007e24 */ /* 0x000fe2000f8e00ff */
[----:B------:R-:W-:Y:S01]  /*0900*/  LEA R2, R7, UR6, 0x1 ;  /* 0x0000000607027c11 */ /* 0x000fe2000f8e08ff */
[----:B------:R-:W-:Y:S01]  /*0910*/  VIADD R220, R218, UR6 ;  /* 0x00000006dadc7c36 */ /* 0x000fe20008000000 */
[----:B------:R-:W-:Y:S01]  /*0920*/  UIADD3 UR5, UR4, 0x28000, URZ ;  /* 0x0002800004057890 */ /* 0x000fe2000fffe03f */
[----:B------:R-:W-:Y:S01]  /*0930*/  @P1 VIADD R245, R244, 0xffffffe0 ;  /* 0xffffffe0f4f51836 */ /* 0x000fe20000000000 */
[----:B------:R-:W-:Y:S01]  /*0940*/  ULDC.64 UR6, c[0x0][0x208] ;  /* 0x0000820000067ab9 */ /* 0x000fe20000000a00 */
[C---:B------:R-:W-:Y:S01]  /*0950*/  VIADD R0, R2.reuse, 0x40 ;  /* 0x0000004002007836 */ /* 0x040fe20000000000 */
[----:B------:R1:W-:Y:S01]  /*0960*/  STL [R1+0x8], R2 ;  /* 0x0000080201007387 */ /* 0x0003e20000100800 */
[----:B------:R-:W-:Y:S01]  /*0970*/  @P2 VIADD R0, R2, 0xffffffc0 ;  /* 0xffffffc002002836 */ /* 0x000fe20000000000 */
[----:B------:R-:W-:Y:S01]  /*0980*/  LEA R226, R226, UR5, 0x1 ;  /* 0x00000005e2e27c11 */ /* 0x000fe2000f8e08ff */
[----:B------:R-:W-:-:S02]  /*0990*/  IMAD.IADD R217, R220, 0x1, R217 ;  /* 0x00000001dcd97824 */ /* 0x000fc400078e02d9 */
[--C-:B------:R-:W-:Y:S01]  /*09a0*/  IMAD.IADD R220, R220, 0x1, R219.reuse ;  /* 0x00000001dcdc7824 */ /* 0x100fe200078e02db */
[----:B------:R1:W-:Y:S01]  /*09b0*/  STL [R1+0xc], R0 ;  /* 0x00000c0001007387 */ /* 0x0003e20000100800 */
[----:B------:R-:W-:Y:S02]  /*09c0*/  IMAD.IADD R247, R244, 0x1, R246 ;  /* 0x00000001f4f77824 */ /* 0x000fe400078e02f6 */
[----:B------:R-:W-:Y:S02]  /*09d0*/  IMAD.IADD R219, R217, 0x1, R219 ;  /* 0x00000001d9db7824 */ /* 0x000fe400078e02db */
[----:B------:R-:W-:-:S07]  /*09e0*/  IMAD.IADD R246, R246, 0x1, R245 ;  /* 0x00000001f6f67824 */ /* 0x000fce00078e02f5 */
.L_x_461:
[----:B------:R-:W-:Y:S01]  /*09f0*/  ULDC.64 UR12, c[0x0][0x308] ;  /* 0x0000c200000c7ab9 */ /* 0x000fe20000000a00 */
[----:B------:R-:W-:Y:S01]  /*0a00*/  ULDC.64 UR10, c[0x0][0x300] ;  /* 0x0000c000000a7ab9 */ /* 0x000fe20000000a00 */
[----:B------:R-:W-:Y:S02]  /*0a10*/  UISETP.NE.U32.AND UP3, UPT, UR12, URZ, UPT ;  /* 0x0000003f0c00728c */ /* 0x000fe4000bf65070 */
[----:B------:R-:W-:Y:S02]  /*0a20*/  UISETP.NE.U32.AND UP4, UPT, UR10, URZ, UPT ;  /* 0x0000003f0a00728c */ /* 0x000fe4000bf85070 */
[----:B------:R-:W-:Y:S02]  /*0a30*/  UISETP.NE.AND.EX UP3, UPT, UR13, URZ, UPT, UP3 ;  /* 0x0000003f0d00728c */ /* 0x000fe4000bf65330 */
[----:B------:R-:W-:Y:S02]  /*0a40*/  USHF.R.S32.HI UR56, URZ, 0x1f, UR46 ;  /* 0x0000001f3f387899 */ /* 0x000fe4000801142e */
[----:B------:R-:W-:Y:S01]  /*0a50*/  USHF.L.U32 UR16, UR46, 0x2, URZ ;  /* 0x000000022e107899 */ /* 0x000fe2000800063f */
[----:B------:R-:W-:Y:S01]  /*0a60*/  ULDC.64 UR8, c[0x0][0x2f0] ;  /* 0x0000bc0000087ab9 */ /* 0x000fe20000000a00 */
[----:B------:R-:W-:Y:S01]  /*0a70*/  UISETP.NE.AND.EX UP4, UPT, UR11, URZ, UPT, UP4 ;  /* 0x0000003f0b00728c */ /* 0x000fe2000bf85340 */
[----:B------:R-:W-:Y:S01]  /*0a80*/  PLOP3.LUT P0, PT, PT, PT, UP3, 0x80, 0x0 ;  /* 0x000000000000781c */ /* 0x000fe20003f0f038 */
[----:B------:R-:W-:-:S02]  /*0a90*/  USHF.L.U64.HI UR5, UR46, 0x2, UR56 ;  /* 0x000000022e057899 */ /* 0x000fc40008010238 */
[----:B------:R-:W-:Y:S02]  /*0aa0*/  UIADD3 UR15, UP0, UR16, UR8, URZ ;  /* 0x00000008100f7290 */ /* 0x000fe4000ff1e03f */
[----:B------:R-:W-:Y:S01]  /*0ab0*/  UISETP.NE.U32.AND UP2, UPT, UR8, URZ, UPT ;  /* 0x0000003f0800728c */ /* 0x000fe2000bf45070 */
[----:B------:R-:W-:Y:S01]  /*0ac0*/  PLOP3.LUT P1, PT, PT, PT, UP4, 0x80, 0x0 ;  /* 0x000000000000781c */ /* 0x000fe20003f2f048 */
[----:B------:R-:W-:Y:S02]  /*0ad0*/  UIADD3.X UR14, UR5, UR9, URZ, UP0, !UPT ;  /* 0x00000009050e7290 */ /* 0x000fe400087fe43f */
[----:B------:R-:W-:Y:S02]  /*0ae0*/  @UP3 UIADD3 UR8, UP0, UR16, UR12, URZ ;  /* 0x0000000c10083290 */ /* 0x000fe4000ff1e03f */
[----:B------:R-:W-:Y:S02]  /*0af0*/  UISETP.NE.AND.EX UP2, UPT, UR9, URZ, UPT, UP2 ;  /* 0x0000003f0900728c */ /* 0x000fe4000bf45320 */
[----:B------:R-:W-:-:S02]  /*0b00*/  @UP3 UIADD3.X UR9, UR5, UR13, URZ, UP0, !UPT ;  /* 0x0000000d05093290 */ /* 0x000fc400087fe43f */
[----:B------:R-:W-:Y:S01]  /*0b10*/  @UP4 UIADD3 UR10, UP1, UR16, UR10, URZ ;  /* 0x0000000a100a4290 */ /* 0x000fe2000ff3e03f */
[----:B------:R-:W-:Y:S01]  /*0b20*/  IMAD.U32 R4, RZ, RZ, UR8 ;  /* 0x00000008ff047e24 */ /* 0x000fe2000f8e00ff */
[----:B------:R-:W-:Y:S01]  /*0b30*/  ULDC.U8 UR17, c[0x0][0x3c2] ;  /* 0x0000f08000117ab9 */ /* 0x000fe20000000000 */
[----:B------:R-:W-:Y:S01]  /*0b40*/  ULDC.64 UR12, c[0x0][0x2f8] ;  /* 0x0000be00000c7ab9 */ /* 0x000fe20000000a00 */
[----:B------:R-:W-:Y:S01]  /*0b50*/  @UP4 UIADD3.X UR11, UR5, UR11, URZ, UP1, !UPT ;  /* 0x0000000b050b4290 */ /* 0x000fe20008ffe43f */
[----:B------:R-:W-:Y:S01]  /*0b60*/  IMAD.U32 R5, RZ, RZ, UR9 ;  /* 0x00000009ff057e24 */ /* 0x000fe2000f8e00ff */
[----:B------:R-:W-:Y:S01]  /*0b70*/  UISETP.NE.AND UP1, UPT, UR17, URZ, UPT ;  /* 0x0000003f1100728c */ /* 0x000fe2000bf25270 */
[----:B------:R-:W-:Y:S01]  /*0b80*/  PLOP3.LUT P3, PT, PT, PT, UP2, 0x80, 0x0 ;  /* 0x000000000000781c */ /* 0x000fe20003f6f028 */
[----:B------:R-:W-:Y:S01]  /*0b90*/  UISETP.EQ.U32.AND UP4, UPT, UR12, URZ, UPT ;  /* 0x0000003f0c00728c */ /* 0x000fe2000bf82070 */
[----:B-12-4-:R-:W-:Y:S02]  /*0ba0*/  IMAD.U32 R2, RZ, RZ, UR10 ;  /* 0x0000000aff027e24 */ /* 0x016fe4000f8e00ff */
[----:B------:R-:W-:Y:S01]  /*0bb0*/  IMAD.U32 R3, RZ, RZ, UR11 ;  /* 0x0000000bff037e24 */ /* 0x000fe2000f8e00ff */
[----:B------:R-:W-:Y:S01]  /*0bc0*/  UISETP.EQ.OR.EX UP4, UPT, UR13, URZ, !UP1, UP4 ;  /* 0x0000003f0d00728c */ /* 0x000fe2000cf82740 */
[----:B------:R-:W2:Y:S01]  /*0bd0*/  @P0 LDG.E R5, desc[UR6][R4.64] ;  /* 0x0000000604050981 */ /* 0x000ea2000c1e1900 */
[----:B------:R-:W-:-:S03]  /*0be0*/  UIADD3 UR8, UP0, UR16, UR12, URZ ;  /* 0x0000000c10087290 */ /* 0x000fc6000ff1e03f */
[----:B------:R1:W3:Y:S01]  /*0bf0*/  @P1 LDG.E R7, desc[UR6][R2.64] ;  /* 0x0000000602071981 */ /* 0x0002e2000c1e1900 */
[----:B------:R-:W-:Y:S01]  /*0c00*/  PLOP3.LUT P2, PT, PT, PT, UP4, 0x80, 0x0 ;  /* 0x000000000000781c */ /* 0x000fe20003f4f048 */
[----:B------:R-:W-:Y:S01]  /*0c10*/  UIADD3.X UR5, UR5, UR13, URZ, UP0, !UPT ;  /* 0x0000000d05057290 */ /* 0x000fe200087fe43f */
[----:B-1----:R-:W-:Y:S02]  /*0c20*/  IMAD.U32 R2, RZ, RZ, UR15 ;  /* 0x0000000fff027e24 */ /* 0x002fe4000f8e00ff */
[----:B------:R-:W-:-:S05]  /*0c30*/  IMAD.U32 R3, RZ, RZ, UR14 ;  /* 0x0000000eff037e24 */ /* 0x000fca000f8e00ff */
[----:B------:R-:W4:Y:S04]  /*0c40*/  @P3 LDG.E R6, desc[UR6][R2.64] ;  /* 0x0000000602063981 */ /* 0x000f28000c1e1900 */
[----:B-----5:R1:W5:Y:S02]  /*0c50*/  @P3 LDG.E R0, desc[UR6][R2.64+0x4] ;  /* 0x0000040602003981 */ /* 0x020364000c1e1900 */
[----:B-1----:R-:W-:Y:S01]  /*0c60*/  IMAD.U32 R2, RZ, RZ, UR8 ;  /* 0x00000008ff027e24 */ /* 0x002fe2000f8e00ff */
[----:B------:R-:W1:Y:S01]  /*0c70*/  S2UR UR14, SR_CTAID.X ;  /* 0x00000000000e79c3 */ /* 0x000e620000002500 */
[----:B------:R-:W-:Y:S01]  /*0c80*/  IMAD.U32 R3, RZ, RZ, UR5 ;  /* 0x00000005ff037e24 */ /* 0x000fe2000f8e00ff */
[----:B------:R-:W-:Y:S01]  /*0c90*/  UMOV UR22, URZ ;  /* 0x0000003f00167c82 */ /* 0x000fe20008000000 */
[----:B------:R-:W-:-:S03]  /*0ca0*/  @!UP3 ULDC.64 UR8, c[0x0][0x318] ;  /* 0x0000c6000008bab9 */ /* 0x000fc60000000a00 */
[----:B------:R-:W5:Y:S01]  /*0cb0*/  @!P2 LDG.E R4, desc[UR6][R2.64] ;  /* 0x000000060204a981 */ /* 0x000f62000c1e1900 */
        /* <DEDUP_REMOVED lines=10> */
[----:B--2---:R-:W-:Y:S02]  /*0d60*/  @P0 R2UR UR16, R5 ;  /* 0x00000000051002ca */ /* 0x004fe400000e0000 */
[----:B------:R-:W-:Y:S02]  /*0d70*/  ISETP.NE.U32.AND P0, PT, RZ, UR12, PT ;  /* 0x0000000cff007c0c */ /* 0x000fe4000bf05070 */
[----:B---3--:R-:W-:-:S02]  /*0d80*/  @P1 R2UR UR22, R7 ;  /* 0x00000000071612ca */ /* 0x008fc400000e0000 */
[----:B------:R-:W-:Y:S01]  /*0d90*/  ISETP.NE.AND.EX P0, PT, RZ, UR13, PT, P0 ;  /* 0x0000000dff007c0c */ /* 0x000fe2000bf05300 */
[----:B-1----:R-:W-:-:S10]  /*0da0*/  USHF.L.U32 UR12, UR14, 0x6, URZ ;  /* 0x000000060e0c7899 */ /* 0x002fd4000800063f */
        /* <DEDUP_REMOVED lines=11> */
.L_x_415:
[----:B------:R-:W1:Y:S01]  /*0e60*/  S2R R27, SR_TID.X ;  /* 0x00000000001b7919 */ /* 0x000e620000002100 */
[----:B------:R-:W-:Y:S02]  /*0e70*/  @!UP3 UIADD3 UR16, UR9, UR8, -UR22 ;  /* 0x000000080910b290 */ /* 0x000fe4000fffe816 */
[----:B------:R-:W-:Y:S01]  /*0e80*/  UIMAD UR8, UR11, UR58, UR12 ;  /* 0x0000003a0b0872a4 */ /* 0x000fe2000f8e020c */
[----:B------:R-:W2:Y:S01]  /*0e90*/  S2R R30, SR_TID.X ;  /* 0x00000000001e7919 */ /* 0x000ea20000002100 */
[----:B------:R-:W-:Y:S02]  /*0ea0*/  UISETP.GT.AND UP0, UPT, UR16, UR34, UPT ;  /* 0x000000221000728c */ /* 0x000fe4000bf04270 */
[----:B------:R-:W-:Y:S02]  /*0eb0*/  @UP2 UIADD3 UR38, UR10, -UR5, URZ ;  /* 0x800000050a262290 */ /* 0x000fe4000fffe03f */
[----:B------:R-:W-:Y:S02]  /*0ec0*/  IMAD.U32 R0, RZ, RZ, UR8 ;  /* 0x00000008ff007e24 */ /* 0x000fe4000f8e00ff */
[----:B------:R-:W-:-:S03]  /*0ed0*/  PLOP3.LUT P0, PT, PT, PT, UP0, 0x80, 0x0 ;  /* 0x000000000000781c */ /* 0x000fc60003f0f008 */
[----:B------:R-:W-:Y:S01]  /*0ee0*/  @!UP2 ULDC UR38, c[0x0][0x2c4] ;  /* 0x0000b1000026aab9 */ /* 0x000fe20000000800 */
[----:B-1----:R-:W-:-:S04]  /*0ef0*/  SHF.R.S32.HI R27, RZ, 0x1f, R27 ;  /* 0x0000001fff1b7819 */ /* 0x002fc8000001141b */
[----:B--2---:R-:W-:-:S04]  /*0f00*/  LEA.HI R27, R27, R30, RZ, 0x3 ;  /* 0x0000001e1b1b7211 */ /* 0x004fc800078f18ff */
[----:B------:R-:W-:-:S04]  /*0f10*/  SHF.R.S32.HI R27, RZ, 0x3, R27 ;  /* 0x00000003ff1b7819 */ /* 0x000fc8000001141b */
[----:B------:R-:W-:Y:S02]  /*0f20*/  IADD3 R20, P1, R27, UR8, RZ ;  /* 0x000000081b147c10 */ /* 0x000fe4000ff3e0ff */
[----:B------:R-:W-:-:S04]  /*0f30*/  SHF.R.S32.HI R24, RZ, 0x1f, R27 ;  /* 0x0000001fff187819 */ /* 0x000fc8000001141b */
[----:B------:R-:W-:Y:S01]  /*0f40*/  LEA.HI.X.SX32 R21, R0, R24, 0x1, P1 ;  /* 0x0000001800157211 */ /* 0x000fe200008f0eff */
[----:B------:R-:W-:Y:S06]  /*0f50*/  @!P0 BRA `(.L_x_416) ;  /* 0x0000009c00348947 */ /* 0x000fec0003800000 */
[----:B------:R-:W1:Y:S01]  /*0f60*/  LDC R6, c[0x0][0x278] ;  /* 0x00009e00ff067b82 */ /* 0x000e620000000800 */
[----:B------:R-:W-:Y:S01]  /*0f70*/  IABS R4, UR55 ;  /* 0x0000003700047c13 */ /* 0x000fe20008000000 */
[----:B------:R-:W-:Y:S01]  /*0f80*/  ULDC.64 UR10, c[0x0][0x488] ;  /* 0x00012200000a7ab9 */ /* 0x000fe20000000a00 */
[----:B------:R-:W-:Y:S02]  /*0f90*/  UISETP.NE.AND UP0, UPT, UR39, -0x1, UPT ;  /* 0xffffffff2700788c */ /* 0x000fe4000bf05270 */
[----:B------:R-:W-:Y:S02]  /*0fa0*/  UISETP.NE.AND UP1, UPT, UR5, -0x1, UPT ;  /* 0xffffffff0500788c */ /* 0x000fe4000bf25270 */
[----:B------:R-:W-:Y:S01]  /*0fb0*/  UIMAD.WIDE.U32 UR30, UR14, UR10, URZ ;  /* 0x0000000a0e1e72a5 */ /* 0x000fe2000f8e003f */
[----:B------:R-:W-:Y:S01]  /*0fc0*/  ULDC.64 UR8, c[0x0][0x228] ;  /* 0x00008a0000087ab9 */ /* 0x000fe20000000a00 */
[----:B------:R-:W-:Y:S02]  /*0fd0*/  ULDC UR57, c[0x0][0x2d4] ;  /* 0x0000b50000397ab9 */ /* 0x000fe40000000800 */
[----:B------:R-:W-:-:S02]  /*0fe0*/  UIMAD UR50, UR14, UR11, UR31 ;  /* 0x0000000b0e3272a4 */ /* 0x000fc4000f8e021f */
[----:B------:R-:W-:Y:S02]  /*0ff0*/  UIADD3 UR14, UR38, 0x3f, URZ ;  /* 0x0000003f260e7890 */ /* 0x000fe4000fffe03f */
[----:B------:R-:W-:Y:S02]  /*1000*/  UIMAD UR12, UR56, UR8, URZ ;  /* 0x00000008380c72a4 */ /* 0x000fe4000f8e023f */
[----:B------:R-:W-:Y:S01]  /*1010*/  USHF.L.U64.HI UR15, UR46, 0x7, UR56 ;  /* 0x000000072e0f7899 */ /* 0x000fe20008010238 */
[----:B------:R-:W-:Y:S01]  /*1020*/  ULDC.U8 UR21, c[0x0][0x480] ;  /* 0x0001200000157ab9 */ /* 0x000fe20000000000 */
[----:B------:R-:W-:Y:S01]  /*1030*/  ULDC.U8 UR20, c[0x0][0x3d8] ;  /* 0x0000f60000147ab9 */ /* 0x000fe20000000000 */
[----:B------:R-:W-:Y:S02]  /*1040*/  USHF.R.S32.HI UR19, URZ, 0x1f, UR14 ;  /* 0x0000001f3f137899 */ /* 0x000fe4000801140e */
[----:B------:R-:W-:Y:S01]  /*1050*/  @UP0 UIADD3 UR17, UR22, UR39, URZ ;  /* 0x0000002716110290 */ /* 0x000fe2000fffe03f */
[----:B-1----:R-:W-:Y:S01]  /*1060*/  IABS R5, R6 ;  /* 0x0000000600057213 */ /* 0x002fe20000000000 */
[----:B------:R-:W-:Y:S01]  /*1070*/  UIMAD.WIDE.U32 UR28, UR46, UR8, URZ ;  /* 0x000000082e1c72a5 */ /* 0x000fe2000f8e003f */
[----:B------:R-:W-:Y:S01]  /*1080*/  ISETP.NE.AND P3, PT, R6, RZ, PT ;  /* 0x000000ff0600720c */ /* 0x000fe20003f65270 */
[----:B------:R-:W-:Y:S01]  /*1090*/  UIMAD UR40, UR46, UR9, UR12 ;  /* 0x000000092e2872a4 */ /* 0x000fe2000f8e020c */
[----:B------:R-:W1:Y:S01]  /*10a0*/  I2F.RP R2, R5 ;  /* 0x0000000500027306 */ /* 0x000e620000209400 */
[----:B------:R-:W-:Y:S01]  /*10b0*/  @UP1 ULDC.64 UR10, c[0x0][0x420] ;  /* 0x00010800000a1ab9 */ /* 0x000fe20000000a00 */
[----:B------:R-:W-:-:S02]  /*10c0*/  USHF.R.S32.HI UR48, URZ, 0x1f, UR57 ;  /* 0x0000001f3f307899 */ /* 0x000fc40008011439 */
[----:B------:R-:W-:Y:S02]  /*10d0*/  UISETP.NE.AND UP4, UPT, UR21, URZ, UPT ;  /* 0x0000003f1500728c */ /* 0x000fe4000bf85270 */
[----:B------:R-:W-:Y:S01]  /*10e0*/  UISETP.NE.AND UP3, UPT, UR20, URZ, UPT ;  /* 0x0000003f1400728c */ /* 0x000fe2000bf65270 */
[----:B------:R-:W-:Y:S02]  /*10f0*/  @!UP1 ULDC.64 UR8, c[0x0][0x418] ;  /* 0x0001060000089ab9 */ /* 0x000fe40000000a00 */
[----:B------:R-:W-:Y:S01]  /*1100*/  @UP0 ULDC.64 UR20, c[0x0][0x248] ;  /* 0x0000920000140ab9 */ /* 0x000fe20000000a00 */
[----:B------:R-:W-:Y:S02]  /*1110*/  @UP1 UIMAD.WIDE.U32 UR44, UR5, UR10, URZ ;  /* 0x0000000a052c12a5 */ /* 0x000fe4000f8e003f */
[----:B------:R-:W-:Y:S02]  /*1120*/  USEL UR35, UR15, URZ, UP2 ;  /* 0x0000003f0f237287 */ /* 0x000fe40009000000 */
[----:B------:R-:W-:Y:S01]  /*1130*/  ULEA.HI UR32, UR19, UR14, URZ, 0x6 ;  /* 0x0000000e13207291 */ /* 0x000fe2000f8f303f */
[----:B-1----:R-:W1:Y:S01]  /*1140*/  MUFU.RCP R2, R2 ;  /* 0x0000000200027308 */ /* 0x002e620000001000 */
[----:B------:R-:W-:-:S02]  /*1150*/  @!UP1 UIMAD UR10, UR56, UR8, URZ ;  /* 0x00000008380a92a4 */ /* 0x000fc4000f8e023f */
[----:B------:R-:W-:Y:S02]  /*1160*/  @UP0 UIMAD.WIDE.U32 UR14, UR17, UR20, URZ ;  /* 0x00000014110e02a5 */ /* 0x000fe4000f8e003f */
[----:B------:R-:W-:Y:S02]  /*1170*/  @UP0 UIMAD UR47, UR17, UR21, URZ ;  /* 0x00000015112f02a4 */ /* 0x000fe4000f8e023f */
[----:B------:R-:W-:Y:S02]  /*1180*/  USHF.L.U32 UR13, UR46, 0x7, URZ ;  /* 0x000000072e0d7899 */ /* 0x000fe4000800063f */
[----:B------:R-:W-:Y:S01]  /*1190*/  UIMAD UR17, UR48, UR46, URZ ;  /* 0x0000002e301172a4 */ /* 0x000fe2000f8e023f */
[----:B------:R-:W-:Y:S01]  /*11a0*/  ULDC UR61, c[0x0][0x2dc] ;  /* 0x0000b700003d7ab9 */ /* 0x000fe20000000800 */
[----:B------:R-:W-:Y:S01]  /*11b0*/  ULDC UR60, c[0x0][0x270] ;  /* 0x00009c00003c7ab9 */ /* 0x000fe20000000800 */
[----:B------:R-:W-:Y:S02]  /*11c0*/  @UP1 UIMAD UR41, UR5, UR11, UR45 ;  /* 0x0000000b052912a4 */ /* 0x000fe4000f8e022d */
[----:B------:R-:W-:Y:S01]  /*11d0*/  @!UP1 UIMAD.WIDE.U32 UR36, UR46, UR8, URZ ;  /* 0x000000082e2492a5 */ /* 0x000fe2000f8e003f */
[----:B-1----:R-:W-:Y:S01]  /*11e0*/  VIADD R2, R2, 0xffffffe ;  /* 0x0ffffffe02027836 */ /* 0x002fe20000000000 */
[----:B------:R-:W-:Y:S01]  /*11f0*/  @!UP1 UIMAD UR43, UR46, UR9, UR10 ;  /* 0x000000092e2b92a4 */ /* 0x000fe2000f8e020a */
[----:B------:R-:W-:-:S02]  /*1200*/  ULDC.64 UR26, c[0x0][0x240] ;  /* 0x00009000001a7ab9 */ /* 0x000fc40000000a00 */
[----:B------:R-:W1:Y:S01]  /*1210*/  F2I.FTZ.U32.TRUNC.NTZ R3, R2 ;  /* 0x0000000200037305 */ /* 0x000e62000021f000 */
[----:B------:R-:W-:Y:S02]  /*1220*/  USEL UR33, UR13, URZ, UP2 ;  /* 0x0000003f0d217287 */ /* 0x000fe40009000000 */
[----:B------:R-:W-:Y:S02]  /*1230*/  UIMAD.WIDE UR8, UR61, UR60, URZ ;  /* 0x0000003c3d0872a5 */ /* 0x000fe4000f8e023f */
[----:B------:R-:W-:Y:S02]  /*1240*/  UIMAD.WIDE.U32 UR10, UR46, UR57, URZ ;  /* 0x000000392e0a72a5 */ /* 0x000fe4000f8e003f */
[----:B------:R-:W-:Y:S02]  /*1250*/  UIMAD UR17, UR56, UR57, UR17 ;  /* 0x00000039381172a4 */ /* 0x000fe4000f8e0211 */
[----:B------:R-:W-:Y:S02]  /*1260*/  UIMAD.WIDE.U32 UR12, UR5, UR26, URZ ;  /* 0x0000001a050c72a5 */ /* 0x000fe4000f8e003f */
[----:B------:R-:W-:-:S02]  /*1270*/  UIMAD UR31, UR5, UR27, URZ ;  /* 0x0000001b051f72a4 */ /* 0x000fc4000f8e023f */
[----:B------:R-:W-:Y:S01]  /*1280*/  UIADD3 UR40, UR29, UR40, URZ ;  /* 0x000000281d287290 */ /* 0x000fe2000fffe03f */
[--C-:B-1----:R-:W-:Y:S01]  /*1290*/  IMAD.MOV R0, RZ, RZ, -R3.reuse ;  /* 0x000000ffff007224 */ /* 0x102fe200078e0a03 */
[----:B------:R-:W-:Y:S01]  /*12a0*/  UIMAD UR19, UR9, UR10, URZ ;  /* 0x0000000a091372a4 */ /* 0x000fe2000f8e023f */
[----:B------:R-:W-:Y:S01]  /*12b0*/  IMAD.MOV.U32 R2, RZ, RZ, RZ ;  /* 0x000000ffff027224 */ /* 0x000fe200078e00ff */
[----:B------:R-:W-:Y:S01]  /*12c0*/  UIADD3 UR17, UR11, UR17, URZ ;  /* 0x000000110b117290 */ /* 0x000fe2000fffe03f */
[----:B------:R-:W-:Y:S01]  /*12d0*/  IMAD R0, R0, R5, RZ ;  /* 0x0000000500007224 */ /* 0x000fe200078e02ff */
[----:B------:R-:W-:Y:S02]  /*12e0*/  USEL UR42, UR28, UR12, !UP1 ;  /* 0x0000000c1c2a7287 */ /* 0x000fe4000c800000 */
[----:B------:R-:W-:Y:S01]  /*12f0*/  @UP1 UIADD3 UR40, UR13, UR31, URZ ;  /* 0x0000001f0d281290 */ /* 0x000fe2000fffe03f */
[----:B------:R-:W-:Y:S01]  /*1300*/  IMAD.HI.U32 R0, R3, R0, R2 ;  /* 0x0000000003007227 */ /* 0x000fe200078e0002 */
[----:B------:R-:W-:Y:S01]  /*1310*/  MOV R2, R4 ;  /* 0x0000000400027202 */ /* 0x000fe20000000f00 */
[----:B------:R-:W-:-:S02]  /*1320*/  UIMAD.WIDE.U32 UR12, UR8, UR10, URZ ;  /* 0x0000000a080c72a5 */ /* 0x000fc4000f8e003f */
[----:B------:R-:W-:Y:S02]  /*1330*/  UIMAD.WIDE.U32 UR10, UR8, UR5, URZ ;  /* 0x00000005080a72a5 */ /* 0x000fe4000f8e003f */
[----:B------:R-:W-:Y:S01]  /*1340*/  IMAD.HI.U32 R0, R0, R2, RZ ;  /* 0x0000000200007227 */ /* 0x000fe200078e00ff */
[----:B------:R-:W-:Y:S02]  /*1350*/  UIMAD UR17, UR8, UR17, UR19 ;  /* 0x00000011081172a4 */ /* 0x000fe4000f8e0213 */
[----:B------:R-:W-:Y:S01]  /*1360*/  ULOP3.LUT UR19, UR32, 0xffffffc0, URZ, 0xc0, !UPT ;  /* 0xffffffc020137892 */ /* 0x000fe2000f8ec03f */
[----:B------:R-:W-:Y:S01]  /*1370*/  IMAD.MOV R3, RZ, RZ, -R0 ;  /* 0x000000ffff037224 */ /* 0x000fe200078e0a00 */
[----:B------:R-:W-:Y:S02]  /*1380*/  USEL UR54, UR12, UR10, !UP1 ;  /* 0x0000000a0c367287 */ /* 0x000fe4000c800000 */
[----:B------:R-:W-:Y:S01]  /*1390*/  UIMAD UR12, UR9, UR5, URZ ;  /* 0x00000005090c72a4 */ /* 0x000fe2000f8e023f */
[----:B------:R-:W-:Y:S01]  /*13a0*/  IMAD R2, R5, R3, R2 ;  /* 0x0000000305027224 */ /* 0x000fe200078e0202 */
[----:B------:R-:W-:-:S02]  /*13b0*/  UIADD3 UR10, UR19, -0x40, URZ ;  /* 0xffffffc0130a7890 */ /* 0x000fc4000fffe03f */
[----:B------:R-:W-:Y:S02]  /*13c0*/  UIADD3 UR48, UR13, UR17, URZ ;  /* 0x000000110d307290 */ /* 0x000fe4000fffe03f */
[----:B------:R-:W-:Y:S01]  /*13d0*/  ISETP.GT.U32.AND P1, PT, R5, R2, PT ;  /* 0x000000020500720c */ /* 0x000fe20003f24070 */
[----:B------:R-:W-:Y:S02]  /*13e0*/  @UP1 UIADD3 UR48, UR11, UR12, URZ ;  /* 0x0000000c0b301290 */ /* 0x000fe4000fffe03f */
[----:B------:R-:W-:Y:S02]  /*13f0*/  USHF.R.S32.HI UR31, URZ, 0x1f, UR10 ;  /* 0x0000001f3f1f7899 */ /* 0x000fe4000801140a */
[----:B------:R-:W-:Y:S02]  /*1400*/  UIADD3 UR11, UP2, UR10, UR33, URZ ;  /* 0x000000210a0b7290 */ /* 0x000fe4000ff5e03f */
[----:B------:R-:W-:Y:S02]  /*1410*/  @UP0 UIADD3 UR23, UR22, UR39, URZ ;  /* 0x0000002716170290 */ /* 0x000fe4000fffe03f */
[----:B------:R-:W-:-:S02]  /*1420*/  UIADD3.X UR17, UR31, UR35, URZ, UP2, !UPT ;  /* 0x000000231f117290 */ /* 0x000fc400097fe43f */
[----:B------:R-:W-:Y:S02]  /*1430*/  UIMAD UR9, UR9, UR11, URZ ;  /* 0x0000000b090972a4 */ /* 0x000fe4000f8e023f */
[----:B------:R-:W-:Y:S01]  /*1440*/  @!P1 IMAD.IADD R2, R2, 0x1, -R5 ;  /* 0x0000000102029824 */ /* 0x000fe200078e0a05 */
[----:B------:R-:W-:Y:S01]  /*1450*/  @!P1 IADD3 R0, R0, 0x1, RZ ;  /* 0x0000000100009810 */ /* 0x000fe20007ffe0ff */
[----:B------:R-:W-:Y:S01]  /*1460*/  ULDC UR33, c[0x0][0x2c4] ;  /* 0x0000b10000217ab9 */ /* 0x000fe20000000800 */
[----:B------:R-:W-:Y:S01]  /*1470*/  PLOP3.LUT P1, PT, PT, PT, UP0, 0x80, 0x0 ;  /* 0x000000000000781c */ /* 0x000fe20003f2f008 */
[----:B------:R-:W-:Y:S01]  /*1480*/  UIMAD UR19, UR8, UR17, UR9 ;  /* 0x00000011081372a4 */ /* 0x000fe2000f8e0209 */
[----:B------:R-:W-:Y:S01]  /*1490*/  ISETP.GE.U32.AND P0, PT, R2, R5, PT ;  /* 0x000000050200720c */ /* 0x000fe20003f06070 */
[----:B------:R-:W-:Y:S01]  /*14a0*/  @UP0 ULDC.64 UR24, c[0x0][0x250] ;  /* 0x0000940000180ab9 */ /* 0x000fe20000000a00 */
[----:B------:R-:W-:Y:S01]  /*14b0*/  LOP3.LUT R2, R6, UR55, RZ, 0x3c, !PT ;  /* 0x0000003706027c12 */ /* 0x000fe2000f8e3cff */
[----:B------:R-:W-:-:S02]  /*14c0*/  @UP3 UIMAD UR17, UR46, UR33, URZ ;  /* 0x000000212e1132a4 */ /* 0x000fc4000f8e023f */
[----:B------:R-:W-:Y:S01]  /*14d0*/  @UP0 UIMAD.WIDE.U32 UR12, UR23, UR24, URZ ;  /* 0x00000018170c02a5 */ /* 0x000fe2000f8e003f */
[----:B------:R-:W-:Y:S01]  /*14e0*/  ISETP.GE.AND P2, PT, R2, RZ, PT ;  /* 0x000000ff0200720c */ /* 0x000fe20003f46270 */
[----:B------:R-:W-:Y:S02]  /*14f0*/  @UP0 UIMAD UR23, UR23, UR25, URZ ;  /* 0x00000019171702a4 */ /* 0x000fe4000f8e023f */
[----:B------:R-:W-:Y:S02]  /*1500*/  UIMAD.WIDE.U32 UR28, UR8, UR11, URZ ;  /* 0x0000000b081c72a5 */ /* 0x000fe4000f8e003f */
[----:B------:R-:W-:Y:S02]  /*1510*/  @UP3 USEL UR11, UR17, UR5, !UP1 ;  /* 0x00000005110b3287 */ /* 0x000fe4000c800000 */
[----:B------:R-:W-:Y:S01]  /*1520*/  @P0 VIADD R0, R0, 0x1 ;  /* 0x0000000100000836 */ /* 0x000fe20000000000 */
[----:B------:R-:W-:Y:S01]  /*1530*/  @!UP3 UIMAD UR9, UR46, UR60, UR55 ;  /* 0x0000003c2e09b2a4 */ /* 0x000fe2000f8e0237 */
[----:B------:R-:W-:Y:S01]  /*1540*/  PLOP3.LUT P0, PT, PT, PT, UP3, 0x80, 0x0 ;  /* 0x000000000000781c */ /* 0x000fe20003f0f038 */
[----:B------:R-:W-:Y:S01]  /*1550*/  UIMAD UR49, UR55, UR61, URZ ;  /* 0x0000003d373172a4 */ /* 0x000fe2000f8e023f */
[----:B------:R-:W-:Y:S01]  /*1560*/  IMAD.MOV.U32 R16, RZ, RZ, R0 ;  /* 0x000000ffff107224 */ /* 0x000fe200078e0000 */
[----:B------:R-:W-:Y:S01]  /*1570*/  @UP3 ULDC UR8, c[0x0][0x2e4] ;  /* 0x0000b90000083ab9 */ /* 0x000fe20000000800 */
[----:B------:R-:W-:-:S02]  /*1580*/  USEL UR53, UR30, URZ, UP4 ;  /* 0x0000003f1e357287 */ /* 0x000fc4000a000000 */
[----:B------:R-:W-:Y:S01]  /*1590*/  @!UP1 UIADD3 UR41, UR37, UR43, URZ ;  /* 0x0000002b25299290 */ /* 0x000fe2000fffe03f */
[----:B------:R-:W-:Y:S01]  /*15a0*/  @!P2 IADD3 R16, -R16, RZ, RZ ;  /* 0x000000ff1010a210 */ /* 0x000fe20007ffe1ff */
[----:B------:R-:W-:Y:S01]  /*15b0*/  @UP3 UIMAD UR30, UR55, UR8, UR11 ;  /* 0x00000008371e32a4 */ /* 0x000fe2000f8e020b */
[----:B------:R-:W-:Y:S01]  /*15c0*/  @!P3 LOP3.LUT R16, RZ, R6, RZ, 0x33, !PT ;  /* 0x00000006ff10b212 */ /* 0x000fe200078e33ff */
[----:B------:R-:W-:Y:S02]  /*15d0*/  USHF.R.S32.HI UR43, URZ, 0x6, UR32 ;  /* 0x000000063f2b7899 */ /* 0x000fe40008011420 */
[----:B------:R-:W-:Y:S02]  /*15e0*/  @UP0 UIADD3 UR35, UR13, UR23, URZ ;  /* 0x000000170d230290 */ /* 0x000fe4000fffe03f */
[----:B------:R-:W-:Y:S02]  /*15f0*/  USEL UR51, UR50, URZ, UP4 ;  /* 0x0000003f32337287 */ /* 0x000fe4000a000000 */
[----:B------:R-:W-:-:S02]  /*1600*/  @!UP3 UIMAD UR30, UR9, UR33, URZ ;  /* 0x00000021091eb2a4 */ /* 0x000fc4000f8e023f */
[----:B------:R-:W-:Y:S02]  /*1610*/  USHF.R.S32.HI UR52, URZ, 0x1f, UR49 ;  /* 0x0000001f3f347899 */ /* 0x000fe40008011431 */
        /* <DEDUP_REMOVED lines=17> */
.L_x_417:
        /* <DEDUP_REMOVED lines=13> */
.L_x_418:
        /* <DEDUP_REMOVED lines=11> */
.L_x_419:
[----:B------:R-:W-:-:S04]  /*18b0*/  UIMAD UR5, UR46, UR60, UR55 ;  /* 0x0000003c2e0572a4 */ /* 0x000fc8000f8e0237 */
[----:B------:R-:W-:-:S12]  /*18c0*/  UIMAD UR5, UR5, UR57, URZ ;  /* 0x00000039050572a4 */ /* 0x000fd8000f8e023f */
.L_x_420:
[----:B------:R-:W2:Y:S01]  /*18d0*/  LDL R4, [R1+0x20] ;  /* 0x0000200001047983 */ /* 0x000ea20000100800 */
[----:B------:R-:W1:Y:S01]  /*18e0*/  LDC.64 R8, c[0x0][0x420] ;  /* 0x00010800ff087b82 */ /* 0x000e620000000a00 */
[----:B------:R-:W-:Y:S01]  /*18f0*/  UIMAD UR9, UR61, UR60, URZ ;  /* 0x0000003c3d0972a4 */ /* 0x000fe2000f8e023f */
[--C-:B------:R-:W-:Y:S01]  /*1900*/  SHF.R.S32.HI R243, RZ, 0x1f, R242.reuse ;  /* 0x0000001ffff37819 */ /* 0x100fe200000114f2 */
[----:B------:R-:W3:Y:S01]  /*1910*/  S2R R26, SR_TID.X ;  /* 0x00000000001a7919 */ /* 0x000ee20000002100 */
[C---:B------:R-:W-:Y:S01]  /*1920*/  IADD3 R2, P0, R242.reuse, UR15, RZ ;  /* 0x0000000ff2027c10 */ /* 0x040fe2000ff1e0ff */
[----:B------:R-:W-:Y:S01]  /*1930*/  UIADD3 UR37, UR10, UR5, URZ ;  /* 0x000000050a257290 */ /* 0x000fe2000fffe03f */
[----:B------:R-:W-:Y:S01]  /*1940*/  BSSY B1, `(.L_x_416) ;  /* 0x000092e000017945 */ /* 0x000fe20003800000 */
[----:B------:R-:W-:Y:S01]  /*1950*/  USHF.L.U32 UR5, UR9, 0x6, URZ ;  /* 0x0000000609057899 */ /* 0x000fe2000800063f */
[----:B------:R-:W-:Y:S01]  /*1960*/  IADD3.X R3, R243, UR41, RZ, P0, !PT ;  /* 0x00000029f3037c10 */ /* 0x000fe200087fe4ff */
[----:B------:R-:W-:Y:S01]  /*1970*/  UIADD3 UR14, -UR16, UR38, UR34 ;  /* 0x00000026100e7290 */ /* 0x000fe2000fffe122 */
[----:B------:R-:W-:Y:S01]  /*1980*/  IADD3 R12, P0, R27, UR10, RZ ;  /* 0x0000000a1b0c7c10 */ /* 0x000fe2000ff1e0ff */
[----:B------:R-:W-:Y:S01]  /*1990*/  ULDC UR44, c[0x0][0x398] ;  /* 0x0000e600002c7ab9 */ /* 0x000fe20000000800 */
[----:B------:R-:W-:Y:S01]  /*19a0*/  UIADD3 UR17, UP2, UP1, UR28, UR5, UR49 ;  /* 0x000000051c117290 */ /* 0x000fe2000f95e031 */
[----:B------:R-:W-:Y:S01]  /*19b0*/  VIADD R250, R242, 0x40 ;  /* 0x00000040f2fa7836 */ /* 0x000fe20000000000 */
[----:B------:R-:W-:Y:S01]  /*19c0*/  USHF.R.S32.HI UR11, URZ, 0x1f, UR5 ;  /* 0x0000001f3f0b7899 */ /* 0x000fe20008011405 */
[----:B------:R-:W-:Y:S01]  /*19d0*/  IADD3.X R13, R24, UR31, RZ, P0, !PT ;  /* 0x0000001f180d7c10 */ /* 0x000fe200087fe4ff */
[----:B------:R-:W-:Y:S01]  /*19e0*/  UIADD3 UR5, UR14, -UR44, URZ ;  /* 0x8000002c0e057290 */ /* 0x000fe2000fffe03f */
[----:B------:R-:W-:Y:S01]  /*19f0*/  IMAD.WIDE.U32 R6, R12, UR26, R242 ;  /* 0x0000001a0c067c25 */ /* 0x000fe2000f8e00f2 */
[----:B------:R-:W-:-:S02]  /*1a00*/  UIADD3 UR36, UR10, UR30, URZ ;  /* 0x0000001e0a247290 */ /* 0x000fc4000fffe03f */
[----:B------:R-:W-:Y:S01]  /*1a10*/  USHF.R.S32.HI UR45, URZ, 0x1f, UR55 ;  /* 0x0000001f3f2d7899 */ /* 0x000fe20008011437 */
[----:B------:R-:W-:Y:S01]  /*1a20*/  IMAD R5, R13, UR26, RZ ;  /* 0x0000001a0d057c24 */ /* 0x000fe2000f8e02ff */
[----:B------:R-:W-:Y:S01]  /*1a30*/  ULDC.64 UR12, c[0x0][0x428] ;  /* 0x00010a00000c7ab9 */ /* 0x000fe20000000a00 */
[----:B------:R-:W-:Y:S01]  /*1a40*/  IADD3 R6, P2, R6, UR42, RZ ;  /* 0x0000002a06067c10 */ /* 0x000fe2000ff5e0ff */
[C---:B-1----:R-:W-:Y:S01]  /*1a50*/  IMAD R0, R8.reuse, UR31, RZ ;  /* 0x0000001f08007c24 */ /* 0x042fe2000f8e02ff */
[----:B------:R-:W-:Y:S01]  /*1a60*/  UIMAD UR19, UR45, UR12, URZ ;  /* 0x0000000c2d1372a4 */ /* 0x000fe2000f8e023f */
[----:B------:R-:W-:Y:S01]  /*1a70*/  IMAD.WIDE.U32 R2, R8, UR10, R2 ;  /* 0x0000000a08027c25 */ /* 0x000fe2000f8e0002 */
[----:B------:R-:W-:Y:S01]  /*1a80*/  ULDC.64 UR28, c[0x0][0x258] ;  /* 0x00009600001c7ab9 */ /* 0x000fe20000000a00 */
[----:B------:R-:W-:Y:S01]  /*1a90*/  ULDC.64 UR60, c[0x0][0x2b0] ;  /* 0x0000ac00003c7ab9 */ /* 0x000fe20000000a00 */
[----:B------:R-:W-:Y:S01]  /*1aa0*/  UIMAD UR19, UR55, UR13, UR19 ;  /* 0x0000000d371372a4 */ /* 0x000fe2000f8e0213 */
[----:B------:R-:W-:Y:S01]  /*1ab0*/  IMAD R0, R9, UR10, R0 ;  /* 0x0000000a09007c24 */ /* 0x000fe2000f8e0200 */
[----:B------:R-:W-:Y:S01]  /*1ac0*/  UIADD3.X UR10, UR50, UR11, UR52, UP2, UP1 ;  /* 0x0000000b320a7290 */ /* 0x000fe200097e2434 */
[----:B------:R-:W-:Y:S01]  /*1ad0*/  IMAD.U32 R15, RZ, RZ, UR12 ;  /* 0x0000000cff0f7e24 */ /* 0x000fe2000f8e00ff */
[----:B------:R-:W-:Y:S01]  /*1ae0*/  UIADD3 UR11, UP2, UP1, UR53, UR17, UR54 ;  /* 0x00000011350b7290 */ /* 0x000fe2000f95e036 */
[----:B------:R-:W-:Y:S01]  /*1af0*/  IMAD.IADD R3, R3, 0x1, R0 ;  /* 0x0000000103037824 */ /* 0x000fe200078e0200 */
[----:B---3--:R-:W-:Y:S01]  /*1b00*/  SHF.R.S32.HI R25, RZ, 0x1f, R26 ;  /* 0x0000001fff197819 */ /* 0x008fe2000001141a */
[----:B------:R-:W-:Y:S01]  /*1b10*/  USHF.R.S32.HI UR17, URZ, 0x1f, UR5 ;  /* 0x0000001f3f117899 */ /* 0x000fe20008011405 */
[----:B------:R-:W-:Y:S01]  /*1b20*/  IMAD R18, R12, UR27, R5 ;  /* 0x0000001b0c127c24 */ /* 0x000fe2000f8e0205 */
[----:B------:R-:W-:Y:S01]  /*1b30*/  ULDC.64 UR12, c[0x0][0x400] ;  /* 0x00010000000c7ab9 */ /* 0x000fe20000000a00 */
[----:B------:R-:W-:Y:S01]  /*1b40*/  LEA.HI R0, R25, R26, RZ, 0x5 ;  /* 0x0000001a19007211 */ /* 0x000fe200078f28ff */
[----:B------:R-:W-:Y:S01]  /*1b50*/  ULEA.HI UR17, UR17, UR5, URZ, 0x6 ;  /* 0x0000000511117291 */ /* 0x000fe2000f8f303f */
[----:B------:R-:W-:Y:S01]  /*1b60*/  IMAD.WIDE.U32 R2, R15, UR55, R2 ;  /* 0x000000370f027c25 */ /* 0x000fe2000f8e0002 */
[----:B------:R-:W-:Y:S01]  /*1b70*/  IADD3.X R7, R7, UR40, R18, P2, !PT ;  /* 0x0000002807077c10 */ /* 0x000fe200097fe412 */
[----:B------:R-:W-:Y:S01]  /*1b80*/  ULDC.64 UR30, c[0x0][0x3e0] ;  /* 0x0000f800001e7ab9 */ /* 0x000fe20000000a00 */
[----:B------:R-:W-:Y:S01]  /*1b90*/  SHF.R.S32.HI R0, RZ, 0x5, R0 ;  /* 0x00000005ff007819 */ /* 0x000fe20000011400 */
[----:B------:R-:W-:Y:S01]  /*1ba0*/  USHF.R.S32.HI UR17, URZ, 0x6, UR17 ;  /* 0x000000063f117899 */ /* 0x000fe20008011411 */
[----:B------:R-:W-:Y:S01]  /*1bb0*/  MOV R17, UR28 ;  /* 0x0000001c00117c02 */ /* 0x000fe20008000f00 */
[----:B------:R-:W-:Y:S01]  /*1bc0*/  VIADD R5, R3, UR19 ;  /* 0x0000001303057c36 */ /* 0x000fe20008000000 */
[----:B------:R-:W-:Y:S01]  /*1bd0*/  UIADD3 UR8, UR43, -0x1, URZ ;  /* 0xffffffff2b087890 */ /* 0x000fe2000fffe03f */
[----:B------:R-:W-:-:S02]  /*1be0*/  VIADD R251, R242, 0x80 ;  /* 0x00000080f2fb7836 */ /* 0x000fc40000000000 */
[----:B------:R-:W-:-:S04]  /*1bf0*/  IMAD.WIDE.U32 R10, R17, UR55, R6 ;  /* 0x00000037110a7c25 */ /* 0x000fc8000f8e0006 */
[----:B--2---:R-:W-:Y:S01]  /*1c00*/  IMAD R0, R0, UR9, R4 ;  /* 0x0000000900007c24 */ /* 0x004fe2000f8e0204 */
[----:B------:R-:W-:Y:S02]  /*1c10*/  UIADD3.X UR9, UR51, UR10, UR48, UP2, UP1 ;  /* 0x0000000a33097290 */ /* 0x000fe400097e2430 */
[----:B------:R-:W-:Y:S02]  /*1c20*/  UISETP.LT.AND UP1, UPT, URZ, UR17, UPT ;  /* 0x000000113f00728c */ /* 0x000fe4000bf21270 */
[C---:B------:R-:W-:Y:S02]  /*1c30*/  IADD3 R4, P0, R0.reuse, UR11, RZ ;  /* 0x0000000b00047c10 */ /* 0x040fe4000ff1e0ff */
[----:B------:R-:W-:Y:S02]  /*1c40*/  USEL UR17, URZ, UR17, !UP1 ;  /* 0x000000113f117287 */ /* 0x000fe4000c800000 */
[----:B------:R-:W-:Y:S01]  /*1c50*/  LEA.HI.X.SX32 R0, R0, UR9, 0x1, P0 ;  /* 0x0000000900007c11 */ /* 0x000fe200080f0eff */
[----:B------:R-:W-:Y:S01]  /*1c60*/  UIMAD UR9, UR45, UR28, URZ ;  /* 0x0000001c2d0972a4 */ /* 0x000fe2000f8e023f */
[----:B------:R-:W-:Y:S01]  /*1c70*/  LEA R232, P0, R4, UR12, 0x2 ;  /* 0x0000000c04e87c11 */ /* 0x000fe2000f8010ff */
[----:B------:R-:W-:Y:S01]  /*1c80*/  UISETP.GT.AND UP1, UPT, UR43, UR17, UPT ;  /* 0x000000112b00728c */ /* 0x000fe2000bf24270 */
[----:B------:R-:W-:-:S02]  /*1c90*/  ULDC.64 UR44, c[0x0][0x478] ;  /* 0x00011e00002c7ab9 */ /* 0x000fc40000000a00 */
[----:B------:R-:W-:Y:S01]  /*1ca0*/  LEA.HI.X R233, R4, UR13, R0, 0x2, P0 ;  /* 0x0000000d04e97c11 */ /* 0x000fe200080f1400 */
[----:B------:R-:W-:Y:S01]  /*1cb0*/  IMAD.MOV.U32 R4, RZ, RZ, R2 ;  /* 0x000000ffff047224 */ /* 0x000fe200078e0002 */
[----:B------:R-:W-:Y:S01]  /*1cc0*/  UIMAD.WIDE UR10, UR37, 0x4, UR44 ;  /* 0x00000004250a78a5 */ /* 0x000fe2000f8e022c */
[----:B------:R-:W-:Y:S01]  /*1cd0*/  PLOP3.LUT P0, PT, PT, PT, UP1, 0x80, 0x0 ;  /* 0x000000000000781c */ /* 0x000fe20003f0f018 */
[-C--:B------:R-:W-:Y:S01]  /*1ce0*/  IMAD R0, R24, R8.reuse, RZ ;  /* 0x0000000818007224 */ /* 0x080fe200078e02ff */
[----:B------:R-:W-:Y:S01]  /*1cf0*/  UIMAD UR9, UR55, UR29, UR9 ;  /* 0x0000001d370972a4 */ /* 0x000fe2000f8e0209 */
[C---:B------:R-:W-:Y:S01]  /*1d00*/  IMAD.WIDE.U32 R4, R27.reuse, R8, R4 ;  /* 0x000000081b047225 */ /* 0x040fe200078e0004 */
[----:B------:R-:W-:Y:S01]  /*1d10*/  UIMAD.WIDE UR36, UR36, 0x4, UR60 ;  /* 0x00000004242478a5 */ /* 0x000fe2000f8e023c */
[----:B------:R-:W-:Y:S02]  /*1d20*/  ULDC.64 UR28, c[0x0][0x210] ;  /* 0x00008400001c7ab9 */ /* 0x000fe40000000a00 */
[----:B------:R-:W-:Y:S01]  /*1d30*/  IMAD R0, R27, R9, R0 ;  /* 0x000000091b007224 */ /* 0x000fe200078e0200 */
[----:B------:R-:W-:Y:S01]  /*1d40*/  LEA R238, P3, R10, UR28, 0x1 ;  /* 0x0000001c0aee7c11 */ /* 0x000fe2000f8608ff */
[----:B------:R-:W-:Y:S01]  /*1d50*/  UMOV UR13, UR11 ;  /* 0x0000000b000d7c82 */ /* 0x000fe20008000000 */
[----:B------:R-:W-:Y:S01]  /*1d60*/  LEA R239, P2, R4, UR30, 0x1 ;  /* 0x0000001e04ef7c11 */ /* 0x000fe2000f8408ff */
[----:B------:R-:W-:Y:S01]  /*1d70*/  IMAD.IADD R14, R5, 0x1, R0 ;  /* 0x00000001050e7824 */ /* 0x000fe200078e0200 */
[----:B------:R-:W-:Y:S01]  /*1d80*/  IADD3 R19, R11, UR9, RZ ;  /* 0x000000090b137c10 */ /* 0x000fe2000fffe0ff */
[----:B------:R-:W-:Y:S01]  /*1d90*/  UMOV UR14, UR10 ;  /* 0x0000000a000e7c82 */ /* 0x000fe20008000000 */
[----:B------:R-:W-:Y:S01]  /*1da0*/  UMOV UR12, UR36 ;  /* 0x00000024000c7c82 */ /* 0x000fe20008000000 */
[----:B------:R-:W-:Y:S01]  /*1db0*/  UMOV UR11, UR37 ;  /* 0x00000025000b7c82 */ /* 0x000fe20008000000 */
[----:B------:R-:W-:-:S02]  /*1dc0*/  LEA.HI.X R240, R10, UR29, R19, 0x1, P3 ;  /* 0x0000001d0af07c11 */ /* 0x000fc400098f0c13 */
        /* <DEDUP_REMOVED lines=21> */
.L_x_422:
        /* <DEDUP_REMOVED lines=20> */
.L_x_423:
        /* <DEDUP_REMOVED lines=8> */
[C---:B------:R-:W-:Y:S02]  /*20e0*/  ISETP.GE.AND P5, PT, R27.reuse, UR16, PT ;  /* 0x000000101b007c0c */ /* 0x040fe4000bfa6270 */
        /* <DEDUP_REMOVED lines=29> */
.L_x_425:
[----:B------:R-:W-:Y:S05]  /*22c0*/  BSYNC B0 ;  /* 0x0000000000007941 */ /* 0x000fea0003800000 */
.L_x_424:
        /* <DEDUP_REMOVED lines=21> */
.L_x_427:
[----:B------:R-:W-:Y:S05]  /*2420*/  BSYNC B0 ;  /* 0x0000000000007941 */ /* 0x000fea0003800000 */
.L_x_426:
        /* <DEDUP_REMOVED lines=34> */
.L_x_429:
[----:B------:R-:W-:Y:S05]  /*2650*/  BSYNC B0 ;  /* 0x0000000000007941 */ /* 0x000fea0003800000 */
.L_x_428:
        /* <DEDUP_REMOVED lines=9> */
[----:B------:R-:W-:-:S03]  /*26f0*/  ISETP.GE.AND P0, PT, R251, UR5, PT ;  /* 0x00000005fb007c0c */ /* 0x000fc6000bf06270 */
[----:B------:R-:W-:-:S04]  /*2700*/  IMAD R2, R2, UR8, RZ ;  /* 0x0000000802027c24 */ /* 0x000fc8000f8e02ff */
[----:B------:R-:W-:Y:S01]  /*2710*/  IMAD R0, R0, UR9, R2 ;  /* 0x0000000900007c24 */ /* 0x000fe2000f8e0202 */
[----:B------:R-:W-:-:S03]  /*2720*/  LEA R2, P3, R4, UR10, 0x1 ;  /* 0x0000000a04027c11 */ /* 0x000fc6000f8608ff */
        /* <DEDUP_REMOVED lines=9> */
.L_x_421:
        /* <DEDUP_REMOVED lines=21> */
[----:B------:R-:W-:Y:S01]  /*2910*/  UMOV UR37, UR41 ;  /* 0x0000002900257c82 */ /* 0x000fe20008000000 */
[----:B------:R-:W-:Y:S01]  /*2920*/  ULDC UR10, c[0x0][0x2d0] ;  /* 0x0000b400000a7ab9 */ /* 0x000fe20000000800 */
[-C--:B------:R-:W-:Y:S01]  /*2930*/  IMAD R0, R9, R12.reuse, R0 ;  /* 0x0000000c09007224 */ /* 0x080fe200078e0200 */
[----:B------:R-:W-:Y:S01]  /*2940*/  ISETP.GE.AND P4, PT, R242, UR10, PT ;  /* 0x0000000af2007c0c */ /* 0x000fe2000bf86270 */
[----:B------:R-:W-:Y:S01]  /*2950*/  IMAD.WIDE.U32 R2, R8, R12, UR36 ;  /* 0x0000002408027e25 */ /* 0x000fe2000f8e000c */
[----:B------:R-:W-:Y:S02]  /*2960*/  ISETP.GE.AND P3, PT, R250, UR10, PT ;  /* 0x0000000afa007c0c */ /* 0x000fe4000bf66270 */
[----:B------:R-:W-:Y:S01]  /*2970*/  ISETP.GE.AND P2, PT, R251, UR10, PT ;  /* 0x0000000afb007c0c */ /* 0x000fe2000bf46270 */
[----:B------:R-:W-:Y:S01]  /*2980*/  IMAD.IADD R3, R3, 0x1, R0 ;  /* 0x0000000103037824 */ /* 0x000fe200078e0200 */
[----:B------:R-:W-:Y:S01]  /*2990*/  ISETP.GE.AND P1, PT, R252, UR10, PT ;  /* 0x0000000afc007c0c */ /* 0x000fe2000bf26270 */
[----:B------:R-:W-:-:S04]  /*29a0*/  IMAD.WIDE.U32 R6, R15, UR55, R2 ;  /* 0x000000370f067c25 */ /* 0x000fc8000f8e0002 */
[----:B------:R-:W-:Y:S02]  /*29b0*/  VIADD R0, R7, UR19 ;  /* 0x0000001307007c36 */ /* 0x000fe40008000000 */
[----:B------:R-:W-:Y:S01]  /*29c0*/  @!P4 MOV R7, R241 ;  /* 0x000000f10007c202 */ /* 0x000fe20000000f00 */
[----:B------:R3:W-:Y:S01]  /*29d0*/  @P4 STS.128 [R236+0x10000], RZ ;  /* 0x010000ffec004388 */ /* 0x0007e20000000c00 */
[----:B--2---:R-:W-:-:S03]  /*29e0*/  IMAD.WIDE R2, R242, 0x2, R28 ;  /* 0x00000002f2027825 */ /* 0x004fc600078e021c */
        /* <DEDUP_REMOVED lines=23> */
.L_x_432:
[----:B------:R-:W-:Y:S05]  /*2b60*/  BSYNC B0 ;  /* 0x0000000000007941 */ /* 0x000fea0003800000 */
.L_x_431:
        /* <DEDUP_REMOVED lines=10> */
[----:B---3--:R-:W-:Y:S01]  /*2c10*/  IMAD.WIDE.U32 R6, R8, 0x20, RZ ;  /* 0x0000002008067825 */ /* 0x008fe200078e00ff */
[----:B------:R-:W-:Y:S02]  /*2c20*/  ISETP.GE.AND P2, PT, R242, UR10, PT ;  /* 0x0000000af2007c0c */ /* 0x000fe4000bf46270 */
[----:B------:R-:W-:Y:S01]  /*2c30*/  ISETP.GE.AND P4, PT, R250, UR10, PT ;  /* 0x0000000afa007c0c */ /* 0x000fe2000bf86270 */
[----:B--2---:R-:W-:Y:S01]  /*2c40*/  IMAD.SHL.U32 R2, R9, 0x20, RZ ;  /* 0x0000002009027824 */ /* 0x004fe200078e00ff */
        /* <DEDUP_REMOVED lines=13> */
[----:B------:R2:W-:Y:S04]  /*2d20*/  @P4 STS.128 [R236+0x13000], RZ ;  /* 0x013000ffec004388 */ /* 0x0005e80000000c00 */
[----:B------:R-:W-:Y:S01]  /*2d30*/  @!PT LDS RZ, [RZ] ;  /* 0x00000000fffff984 */ /* 0x000fe20000000800 */
[----:B------:R-:W-:Y:S01]  /*2d40*/  @!PT LDS RZ, [RZ] ;  /* 0x00000000fffff984 */ /* 0x000fe20000000800 */
[----:B------:R-:W-:Y:S01]  /*2d50*/  @!PT LDS RZ, [RZ] ;  /* 0x00000000fffff984 */ /* 0x000fe20000000800 */
[----:B------:R2:W-:Y:S04]  /*2d60*/  @!P4 LDGSTS.E.BYPASS.LTC128B.128 [R236+0x13000], desc[UR6][R4.64+0x80] ;  /* 0x1300008004eccfae */ /* 0x0005e8000b901d46 */
[----:B------:R2:W-:Y:S01]  /*2d70*/  @P3 STS.128 [R236+0x15000], RZ ;  /* 0x015000ffec003388 */ /* 0x0005e20000000c00 */
[----:B---3--:R-:W-:-:S04]  /*2d80*/  @!P3 LEA R2, P2, R0, UR30, 0x1 ;  /* 0x0000001e0002bc11 */ /* 0x008fc8000f8408ff */
[----:B------:R-:W-:-:S05]  /*2d90*/  @!P3 LEA.HI.X R3, R0, UR31, R6, 0x1, P2 ;  /* 0x0000001f0003bc11 */ /* 0x000fca00090f0c06 */
        /* <DEDUP_REMOVED lines=12> */
.L_x_434:
[----:B------:R-:W-:Y:S05]  /*2e60*/  BSYNC B0 ;  /* 0x0000000000007941 */ /* 0x000fea0003800000 */
.L_x_433:
[----:B------:R-:W-:Y:S01]  /*2e70*/  BSSY B0, `(.L_x_435) ;  /* 0x0000046000007945 */ /* 0x000fe20003800000 */
[----:B------:R-:W-:-:S03]  /*2e80*/  LEA R234, R234, UR4, 0x1 ;  /* 0x00000004eaea7c11 */ /* 0x000fc6000f8e08ff */
        /* <DEDUP_REMOVED lines=18> */
.L_x_436:
[----:B---3--:R-:W3:Y:S01]  /*2fb0*/  LDC.64 R6, c[0x0][0x210] ;  /* 0x00008400ff067b82 */ /* 0x008ee20000000a00 */
[----:B--2---:R-:W-:Y:S01]  /*2fc0*/  IMAD.U32 R2, RZ, RZ, UR42 ;  /* 0x0000002aff027e24 */ /* 0x004fe2000f8e00ff */
        /* <DEDUP_REMOVED lines=8> */
[----:B------:R2:W-:Y:S02]  /*3050*/  @P1 STS [R234], RZ ;  /* 0x000000ffea001388 */ /* 0x0005e40000000800 */
[----:B------:R-:W-:Y:S02]  /*3060*/  VIADD R0, R5, UR9 ;  /* 0x0000000905007c36 */ /* 0x000fe40008000000 */
[----:B------:R2:W-:Y:S01]  /*3070*/  @P1 STS [R234+0x4], RZ ;  /* 0x000004ffea001388 */ /* 0x0005e20000000800 */
[----:B---3--:R-:W-:Y:S01]  /*3080*/  IMAD.WIDE R2, R242, 0x2, R6 ;  /* 0x00000002f2027825 */ /* 0x008fe200078e0206 */
[----:B------:R-:W-:Y:S02]  /*3090*/  @!P1 MOV R6, R238 ;  /* 0x000000ee00069202 */ /* 0x000fe40000000f00 */
[----:B------:R2:W-:Y:S01]  /*30a0*/  @P1 STS [R234+0x8], RZ ;  /* 0x000008ffea001388 */ /* 0x0005e20000000800 */
[----:B------:R-:W-:Y:S01]  /*30b0*/  @!P1 IMAD.MOV.U32 R7, RZ, RZ, R240 ;  /* 0x000000ffff079224 */ /* 0x000fe200078e00f0 */
[----:B------:R-:W-:-:S02]  /*30c0*/  LEA R2, P4, R4, R2, 0x1 ;  /* 0x0000000204027211 */ /* 0x000fc400078808ff */
        /* <DEDUP_REMOVED lines=32> */
.L_x_437:
[----:B------:R-:W-:Y:S05]  /*32d0*/  BSYNC B0 ;  /* 0x0000000000007941 */ /* 0x000fea0003800000 */
.L_x_435:
        /* <DEDUP_REMOVED lines=21> */
.L_x_439:
[----:B------:R-:W-:Y:S01]  /*3430*/  ULDC UR10, c[0x0][0x2d0] ;  /* 0x0000b400000a7ab9 */ /* 0x000fe20000000800 */
[----:B--23--:R-:W-:Y:S01]  /*3440*/  IMAD.U32 R3, RZ, RZ, UR26 ;  /* 0x0000001aff037e24 */ /* 0x00cfe2000f8e00ff */
        /* <DEDUP_REMOVED lines=43> */
[----:B--2---:R-:W-:-:S04]  /*3700*/  LEA R2, P1, R0, UR28, 0x1 ;  /* 0x0000001c00027c11 */ /* 0x004fc8000f8208ff */
[----:B------:R-:W-:-:S05]  /*3710*/  LEA.HI.X R3, R0, UR29, R8, 0x1, P1 ;  /* 0x0000001d00037c11 */ /* 0x000fca00088f0c08 */
[----:B------:R-:W-:Y:S01]  /*3720*/  @!PT LDS RZ, [RZ] ;  /* 0x00000000fffff984 */ /* 0x000fe20000000800 */
[----:B------:R-:W-:Y:S01]  /*3730*/  @!PT LDS RZ, [RZ] ;  /* 0x00000000fffff984 */ /* 0x000fe20000000800 */
[----:B------:R-:W-:Y:S01]  /*3740*/  @!PT LDS RZ, [RZ] ;  /* 0x00000000fffff984 */ /* 0x000fe20000000800 */
[----:B------:R2:W-:Y:S04]  /*3750*/  LDGSTS.E.BYPASS.LTC128B.128 [R234+0x7000], desc[UR6][R2.64+0x180] ;  /* 0x0700018002ea7fae */ /* 0x0005e8000b901d46 */
.L_x_440:
[----:B------:R-:W-:Y:S05]  /*3760*/  BSYNC B0 ;  /* 0x0000000000007941 */ /* 0x000fea0003800000 */
.L_x_438:
[----:B------:R-:W5:Y:S01]  /*3770*/  LDL R84, [R1+0x18] ;  /* 0x0000180001547983 */ /* 0x000f620000100800 */
[----:B------:R-:W-:Y:S01]  /*3780*/  UIADD3 UR10, -UR34, UR16, URZ ;  /* 0x00000010220a7290 */ /* 0x000fe2000fffe13f */
[----:B--23--:R-:W-:Y:S01]  /*3790*/  IMAD.U32 R2, RZ, RZ, UR20 ;  /* 0x00000014ff027e24 */ /* 0x00cfe2000f8e00ff */
[----:B------:R-:W-:Y:S01]  /*37a0*/  USHF.R.S32.HI UR9, URZ, 0x1f, UR34 ;  /* 0x0000001f3f097899 */ /* 0x000fe20008011422 */
[----:B------:R-:W-:Y:S01]  /*37b0*/  BSSY B0, `(.L_x_441) ;  /* 0x0000044000007945 */ /* 0x000fe20003800000 */
[----:B------:R-:W-:Y:S01]  /*37c0*/  ULDC.64 UR26, c[0x0][0x260] ;  /* 0x00009800001a7ab9 */ /* 0x000fe20000000a00 */
[----:B------:R-:W-:Y:S01]  /*37d0*/  IMAD.WIDE.U32 R2, R2, UR34, R242 ;  /* 0x0000002202027c25 */ /* 0x000fe2000f8e00f2 */
[----:B------:R-:W-:Y:S01]  /*37e0*/  ISETP.GE.AND P3, PT, R27, UR10, PT ;  /* 0x0000000a1b007c0c */ /* 0x000fe2000bf66270 */
[----:B------:R-:W-:Y:S01]  /*37f0*/  UIMAD UR15, UR9, UR20, URZ ;  /* 0x00000014090f72a4 */ /* 0x000fe2000f8e023f */
[----:B------:R-:W-:-:S03]  /*3800*/  IADD3 R2, P1, R2, UR23, RZ ;  /* 0x0000001702027c10 */ /* 0x000fc6000ff3e0ff */
[----:B------:R-:W-:-:S06]  /*3810*/  UIMAD UR15, UR34, UR21, UR15 ;  /* 0x00000015220f72a4 */ /* 0x000fcc000f8e020f */
[----:B------:R-:W-:Y:S02]  /*3820*/  IMAD.U32 R0, RZ, RZ, UR15 ;  /* 0x0000000fff007e24 */ /* 0x000fe4000f8e00ff */
[----:B------:R2:W-:Y:S03]  /*3830*/  @P3 STS.128 [R236+0x18000], RZ ;  /* 0x018000ffec003388 */ /* 0x0005e60000000c00 */
[----:B------:R-:W-:Y:S01]  /*3840*/  IADD3.X R3, R3, UR33, R0, P1, !PT ;  /* 0x0000002103037c10 */ /* 0x000fe20008ffe400 */
[----:B------:R2:W-:Y:S01]  /*3850*/  @P3 STS.128 [R236+0x1a000], RZ ;  /* 0x01a000ffec003388 */ /* 0x0005e20000000c00 */
[----:B------:R-:W-:-:S03]  /*3860*/  IMAD R0, R22, UR26, RZ ;  /* 0x0000001a16007c24 */ /* 0x000fc6000f8e02ff */
[----:B------:R2:W-:Y:S01]  /*3870*/  @P3 STS.128 [R236+0x1c000], RZ ;  /* 0x01c000ffec003388 */ /* 0x0005e20000000c00 */
[C---:B------:R-:W-:Y:S02]  /*3880*/  IMAD R12, R16.reuse, UR27, R0 ;  /* 0x0000001b100c7c24 */ /* 0x040fe4000f8e0200 */
[----:B------:R-:W-:Y:S01]  /*3890*/  IMAD.WIDE.U32 R10, R16, UR26, R2 ;  /* 0x0000001a100a7c25 */ /* 0x000fe2000f8e0002 */
[----:B------:R2:W-:Y:S04]  /*38a0*/  @P3 STS.128 [R236+0x1e000], RZ ;  /* 0x01e000ffec003388 */ /* 0x0005e80000000c00 */
[----:B------:R-:W-:Y:S02]  /*38b0*/  IADD3 R13, R11, R12, RZ ;  /* 0x0000000c0b0d7210 */ /* 0x000fe40007ffe0ff */
[----:B-----5:R-:W-:-:S02]  /*38c0*/  IADD3 R4, R84, 0x8, RZ ;  /* 0x0000000854047810 */ /* 0x020fc40007ffe0ff */
[----:B------:R-:W-:Y:S02]  /*38d0*/  ISETP.GE.AND P6, PT, R84, UR5, PT ;  /* 0x0000000554007c0c */ /* 0x000fe4000bfc6270 */
[----:B------:R-:W-:Y:S01]  /*38e0*/  ISETP.GE.AND P5, PT, R4, UR5, PT ;  /* 0x0000000504007c0c */ /* 0x000fe2000bfa6270 */
[----:B--2---:R-:W-:-:S12]  /*38f0*/  @P3 BRA `(.L_x_442) ;  /* 0x0000000000bc3947 */ /* 0x004fd80003800000 */
[----:B------:R-:W-:Y:S01]  /*3900*/  ULDC UR5, c[0x0][0x2d0] ;  /* 0x0000b40000057ab9 */ /* 0x000fe20000000800 */
[----:B------:R-:W2:Y:S01]  /*3910*/  LDC.64 R18, c[0x0][0x218] ;  /* 0x00008600ff127b82 */ /* 0x000ea20000000a00 */
        /* <DEDUP_REMOVED lines=16> */
[----:B------:R-:W-:-:S04]  /*3a20*/  IMAD.WIDE.U32 R4, R16, UR26, R2 ;  /* 0x0000001a10047c25 */ /* 0x000fc8000f8e0002 */
[----:B--2---:R-:W-:Y:S01]  /*3a30*/  IMAD.WIDE R2, R242, 0x2, R18 ;  /* 0x00000002f2027825 */ /* 0x004fe200078e0212 */
[----:B---3--:R-:W-:-:S04]  /*3a40*/  @!P2 LEA R8, P1, R6, R14, 0x1 ;  /* 0x0000000e0608a211 */ /* 0x008fc800078208ff */
        /* <DEDUP_REMOVED lines=26> */
.L_x_442:
[----:B------:R-:W-:Y:S05]  /*3bf0*/  BSYNC B0 ;  /* 0x0000000000007941 */ /* 0x000fea0003800000 */
.L_x_441:
        /* <DEDUP_REMOVED lines=9> */
[----:B------:R-:W-:Y:S01]  /*3c90*/  IADD3 R0, P1, R20, 0x20, RZ ;  /* 0x0000002014007810 */ /* 0x000fe20007f3e0ff */
[----:B------:R-:W5:Y:S01]  /*3ca0*/  LDC.64 R6, c[0x0][0x218] ;  /* 0x00008600ff067b82 */ /* 0x000f620000000a00 */
[----:B------:R-:W-:Y:S01]  /*3cb0*/  ISETP.GE.AND P2, PT, R242, UR5, PT ;  /* 0x00000005f2007c0c */ /* 0x000fe2000bf46270 */
[----:B-12---:R-:W-:Y:S01]  /*3cc0*/  IMAD.U32 R2, RZ, RZ, UR23 ;  /* 0x00000017ff027e24 */ /* 0x006fe2000f8e00ff */
[----:B------:R-:W-:Y:S01]  /*3cd0*/  IADD3.X R4, RZ, R21, RZ, P1, !PT ;  /* 0x00000015ff047210 */ /* 0x000fe20000ffe4ff */
[----:B------:R-:W-:Y:S01]  /*3ce0*/  IMAD.U32 R3, RZ, RZ, UR33 ;  /* 0x00000021ff037e24 */ /* 0x000fe2000f8e00ff */
[----:B------:R-:W-:-:S03]  /*3cf0*/  IADD3 R8, P1, R27, 0x20, RZ ;  /* 0x000000201b087810 */ /* 0x000fc60007f3e0ff */
[----:B------:R-:W-:Y:S02]  /*3d00*/  IMAD R4, R4, UR20, RZ ;  /* 0x0000001404047c24 */ /* 0x000fe4000f8e02ff */
[----:B------:R-:W-:-:S04]  /*3d10*/  IMAD.WIDE.U32 R2, R0, UR20, R2 ;  /* 0x0000001400027c25 */ /* 0x000fc8000f8e0002 */
[----:B------:R-:W1:Y:S01]  /*3d20*/  @!P2 LDC.64 R14, c[0x0][0x218] ;  /* 0x00008600ff0eab82 */ /* 0x000e620000000a00 */
[----:B------:R-:W-:Y:S01]  /*3d30*/  IMAD R0, R0, UR21, R4 ;  /* 0x0000001500007c24 */ /* 0x000fe2000f8e0204 */
[----:B------:R2:W-:Y:S01]  /*3d40*/  @P2 STS.128 [R236+0x19000], RZ ;  /* 0x019000ffec002388 */ /* 0x0005e20000000c00 */
[----:B------:R-:W-:-:S03]  /*3d50*/  IMAD.X R9, RZ, RZ, R24, P1 ;  /* 0x000000ffff097224 */ /* 0x000fc600008e0618 */
[----:B------:R-:W-:Y:S01]  /*3d60*/  IADD3 R3, R3, R0, RZ ;  /* 0x0000000003037210 */ /* 0x000fe20007ffe0ff */
[----:B------:R-:W-:Y:S02]  /*3d70*/  IMAD R9, R9, UR20, RZ ;  /* 0x0000001409097c24 */ /* 0x000fe4000f8e02ff */
[----:B------:R-:W-:-:S04]  /*3d80*/  IMAD.WIDE.U32 R4, R16, UR26, R2 ;  /* 0x0000001a10047c25 */ /* 0x000fc8000f8e0002 */
[----:B-----5:R-:W-:Y:S01]  /*3d90*/  IMAD.WIDE R2, R242, 0x2, R6 ;  /* 0x00000002f2027825 */ /* 0x020fe200078e0206 */
[----:B------:R-:W-:Y:S02]  /*3da0*/  MOV R6, R10 ;  /* 0x0000000a00067202 */ /* 0x000fe40000000f00 */
[----:B------:R-:W-:Y:S01]  /*3db0*/  IADD3 R0, R12, R5, RZ ;  /* 0x000000050c007210 */ /* 0x000fe20007ffe0ff */
[----:B------:R-:W-:Y:S01]  /*3dc0*/  IMAD.MOV.U32 R7, RZ, RZ, R13 ;  /* 0x000000ffff077224 */ /* 0x000fe200078e000d */
[----:B------:R-:W-:Y:S01]  /*3dd0*/  LEA R2, P1, R4, R2, 0x1 ;  /* 0x0000000204027211 */ /* 0x000fe200078208ff */
[----:B------:R-:W-:-:S03]  /*3de0*/  IMAD.WIDE.U32 R6, R8, UR20, R6 ;  /* 0x0000001408067c25 */ /* 0x000fc6000f8e0006 */
[----:B------:R-:W-:Y:S01]  /*3df0*/  LEA.HI.X R3, R4, R3, R0, 0x1, P1 ;  /* 0x0000000304037211 */ /* 0x000fe200008f0c00 */
[----:B------:R-:W-:Y:S01]  /*3e00*/  IMAD R8, R8, UR21, R9 ;  /* 0x0000001508087c24 */ /* 0x000fe2000f8e0209 */
[----:B-1----:R-:W-:-:S03]  /*3e10*/  @!P2 LEA R4, P1, R6, R14, 0x1 ;  /* 0x0000000e0604a211 */ /* 0x002fc600078208ff */
        /* <DEDUP_REMOVED lines=25> */
.L_x_444:
[----:B------:R-:W-:Y:S05]  /*3fb0*/  BSYNC B0 ;  /* 0x0000000000007941 */ /* 0x000fea0003800000 */
.L_x_443:
[----:B------:R-:W-:Y:S01]  /*3fc0*/  UIMAD UR5, UR9, UR24, URZ ;  /* 0x00000018090572a4 */ /* 0x000fe2000f8e023f */
[----:B------:R3:W-:Y:S01]  /*3fd0*/  @P3 STS.128 [R236+0x20000], RZ ;  /* 0x020000ffec003388 */ /* 0x0007e20000000c00 */
[----:B-12---:R-:W-:Y:S01]  /*3fe0*/  IMAD.WIDE.U32 R2, R17, UR34, R242 ;  /* 0x0000002211027c25 */ /* 0x006fe2000f8e00f2 */
[----:B------:R-:W-:Y:S01]  /*3ff0*/  ULDC.64 UR20, c[0x0][0x268] ;  /* 0x00009a0000147ab9 */ /* 0x000fe20000000a00 */
[----:B------:R-:W-:Y:S01]  /*4000*/  UIMAD UR5, UR34, UR25, UR5 ;  /* 0x00000019220572a4 */ /* 0x000fe2000f8e0205 */
[----:B------:R3:W-:Y:S01]  /*4010*/  @P3 STS.128 [R236+0x22000], RZ ;  /* 0x022000ffec003388 */ /* 0x0007e20000000c00 */
[----:B------:R-:W-:Y:S01]  /*4020*/  IMAD R0, R22, UR20, RZ ;  /* 0x0000001416007c24 */ /* 0x000fe2000f8e02ff */
[----:B------:R-:W-:Y:S01]  /*4030*/  IADD3 R2, P1, R2, UR32, RZ ;  /* 0x0000002002027c10 */ /* 0x000fe2000ff3e0ff */
[----:B------:R-:W-:Y:S01]  /*4040*/  BSSY B0, `(.L_x_445) ;  /* 0x0000038000007945 */ /* 0x000fe20003800000 */
[----:B------:R3:W-:Y:S01]  /*4050*/  @P3 STS.128 [R236+0x24000], RZ ;  /* 0x024000ffec003388 */ /* 0x0007e20000000c00 */
[----:B------:R-:W-:Y:S01]  /*4060*/  MOV R4, UR5 ;  /* 0x0000000500047c02 */ /* 0x000fe20008000f00 */
[----:B------:R-:W-:-:S02]  /*4070*/  IMAD R13, R16, UR21, R0 ;  /* 0x00000015100d7c24 */ /* 0x000fc4000f8e0200 */
[----:B------:R3:W-:Y:S01]  /*4080*/  @P3 STS.128 [R236+0x26000], RZ ;  /* 0x026000ffec003388 */ /* 0x0007e20000000c00 */
[----:B------:R-:W-:-:S03]  /*4090*/  IADD3.X R3, R3, UR35, R4, P1, !PT ;  /* 0x0000002303037c10 */ /* 0x000fc60008ffe404 */
[----:B------:R-:W-:-:S05]  /*40a0*/  IMAD.WIDE.U32 R8, R16, UR20, R2 ;  /* 0x0000001410087c25 */ /* 0x000fca000f8e0002 */
[----:B------:R-:W-:Y:S01]  /*40b0*/  IADD3 R12, R9, R13, RZ ;  /* 0x0000000d090c7210 */ /* 0x000fe20007ffe0ff */
        /* <DEDUP_REMOVED lines=10> */
[----:B------:R-:W2:Y:S01]  /*4160*/  @!P2 LDC.64 R14, c[0x0][0x220] ;  /* 0x00008800ff0eab82 */ /* 0x000ea20000000a00 */
        /* <DEDUP_REMOVED lines=9> */
[----:B-1----:R-:W-:Y:S01]  /*4200*/  IMAD.WIDE R2, R242, 0x2, R18 ;  /* 0x00000002f2027825 */ /* 0x002fe200078e0212 */
[----:B--2---:R-:W-:-:S04]  /*4210*/  @!P2 LEA R10, P1, R6, R14, 0x1 ;  /* 0x0000000e060aa211 */ /* 0x004fc800078208ff */
        /* <DEDUP_REMOVED lines=26> */
.L_x_446:
[----:B------:R-:W-:Y:S05]  /*43c0*/  BSYNC B0 ;  /* 0x0000000000007941 */ /* 0x000fea0003800000 */
.L_x_445:
        /* <DEDUP_REMOVED lines=11> */
[----:B------:R-:W-:Y:S01]  /*4480*/  IADD3 R6, P3, R27, 0x20, RZ ;  /* 0x000000201b067810 */ /* 0x000fe20007f7e0ff */
[----:B------:R-:W-:Y:S01]  /*4490*/  IMAD.U32 R3, RZ, RZ, UR35 ;  /* 0x00000023ff037e24 */ /* 0x000fe2000f8e00ff */
[----:B------:R-:W-:Y:S01]  /*44a0*/  IADD3.X R7, RZ, R21, RZ, P2, !PT ;  /* 0x00000015ff077210 */ /* 0x000fe200017fe4ff */
[----:B------:R-:W-:Y:S01]  /*44b0*/  IMAD.MOV.U32 R4, RZ, RZ, R8 ;  /* 0x000000ffff047224 */ /* 0x000fe200078e0008 */
[----:B------:R-:W-:Y:S01]  /*44c0*/  IADD3.X R9, RZ, R24, RZ, P3, !PT ;  /* 0x00000018ff097210 */ /* 0x000fe20001ffe4ff */
[----:B------:R-:W-:Y:S01]  /*44d0*/  IMAD.WIDE.U32 R2, R0, UR24, R2 ;  /* 0x0000001800027c25 */ /* 0x000fe2000f8e0002 */
[----:B------:R-:W-:-:S02]  /*44e0*/  MOV R5, R12 ;  /* 0x0000000c00057202 */ /* 0x000fc40000000f00 */
[----:B------:R-:W-:Y:S01]  /*44f0*/  ISETP.GE.AND P3, PT, R250, UR5, PT ;  /* 0x00000005fa007c0c */ /* 0x000fe2000bf66270 */
[----:B------:R-:W-:Y:S02]  /*4500*/  IMAD R7, R7, UR24, RZ ;  /* 0x0000001807077c24 */ /* 0x000fe4000f8e02ff */
[----:B------:R-:W1:Y:S01]  /*4510*/  @!P1 LDC.64 R10, c[0x0][0x220] ;  /* 0x00008800ff0a9b82 */ /* 0x000e620000000a00 */
[----:B------:R-:W-:Y:S01]  /*4520*/  IMAD R9, R9, UR24, RZ ;  /* 0x0000001809097c24 */ /* 0x000fe2000f8e02ff */
[----:B------:R2:W-:Y:S01]  /*4530*/  @P1 STS.128 [R236+0x21000], RZ ;  /* 0x021000ffec001388 */ /* 0x0005e20000000c00 */
[----:B------:R-:W-:Y:S02]  /*4540*/  IMAD R0, R0, UR25, R7 ;  /* 0x0000001900007c24 */ /* 0x000fe4000f8e0207 */
[----:B------:R-:W-:-:S04]  /*4550*/  IMAD.WIDE.U32 R4, R6, UR24, R4 ;  /* 0x0000001806047c25 */ /* 0x000fc8000f8e0004 */
[----:B------:R-:W-:Y:S02]  /*4560*/  IMAD R7, R6, UR25, R9 ;  /* 0x0000001906077c24 */ /* 0x000fe4000f8e0209 */
[----:B------:R-:W-:-:S03]  /*4570*/  IMAD.IADD R3, R3, 0x1, R0 ;  /* 0x0000000103037824 */ /* 0x000fc600078e0200 */
[----:B------:R-:W-:Y:S02]  /*4580*/  IADD3 R7, R5, R7, RZ ;  /* 0x0000000705077210 */ /* 0x000fe40007ffe0ff */
[----:B-1----:R-:W-:-:S04]  /*4590*/  @!P1 LEA R6, P2, R4, R10, 0x1 ;  /* 0x0000000a04069211 */ /* 0x002fc800078408ff */
[----:B------:R-:W-:Y:S01]  /*45a0*/  @!P1 LEA.HI.X R7, R4, R11, R7, 0x1, P2 ;  /* 0x0000000b04079211 */ /* 0x000fe200010f0c07 */
[----:B------:R-:W-:Y:S01]  /*45b0*/  IMAD.WIDE.U32 R4, R16, UR20, R2 ;  /* 0x0000001410047c25 */ /* 0x000fe2000f8e0002 */
[----:B------:R-:W-:-:S03]  /*45c0*/  ISETP.GE.AND P2, PT, R251, UR5, PT ;  /* 0x00000005fb007c0c */ /* 0x000fc6000bf46270 */
[----:B-----5:R-:W-:Y:S01]  /*45d0*/  IMAD.WIDE R2, R242, 0x2, R14 ;  /* 0x00000002f2027825 */ /* 0x020fe200078e020e */
[----:B------:R-:W-:Y:S01]  /*45e0*/  @!PT LDS RZ, [RZ] ;  /* 0x00000000fffff984 */ /* 0x000fe20000000800 */
[----:B------:R-:W-:Y:S01]  /*45f0*/  @!PT LDS RZ, [RZ] ;  /* 0x00000000fffff984 */ /* 0x000fe20000000800 */
[----:B------:R-:W-:Y:S01]  /*4600*/  @!PT LDS RZ, [RZ] ;  /* 0x00000000fffff984 */ /* 0x000fe20000000800 */
[----:B------:R2:W-:Y:S01]  /*4610*/  @!P1 LDGSTS.E.BYPASS.LTC128B.128 [R236+0x21000], desc[UR6][R6.64] ;  /* 0x2100000006ec9fae */ /* 0x0005e2000b901d46 */
[----:B------:R-:W-:Y:S02]  /*4620*/  ISETP.GE.AND P1, PT, R252, UR5, PT ;  /* 0x00000005fc007c0c */ /* 0x000fe4000bf26270 */
        /* <DEDUP_REMOVED lines=19> */
.L_x_448:
[----:B------:R-:W-:Y:S05]  /*4760*/  BSYNC B0 ;  /* 0x0000000000007941 */ /* 0x000fea0003800000 */
.L_x_447:
[----:B------:R-:W-:Y:S01]  /*4770*/  ULDC.64 UR24, c[0x0][0x3c8] ;  /* 0x0000f20000187ab9 */ /* 0x000fe20000000a00 */
[----:B------:R-:W-:Y:S01]  /*4780*/  USHF.R.S32.HI UR9, URZ, 0x1f, UR55 ;  /* 0x0000001f3f097899 */ /* 0x000fe20008011437 */
[----:B------:R-:W0:Y:S01]  /*4790*/  LDGDEPBAR ;  /* 0x00000000000079af */ /* 0x000e220000000000 */
[----:B------:R-:W-:Y:S01]  /*47a0*/  UISETP.NE.U32.AND UP1, UPT, UR24, URZ, UPT ;  /* 0x0000003f1800728c */ /* 0x000fe2000bf25070 */
[----:B--2---:R-:W-:Y:S01]  /*47b0*/  SHF.R.S32.HI R7, RZ, 0x1f, R84 ;  /* 0x0000001fff077819 */ /* 0x004fe20000011454 */
[----:B------:R-:W-:Y:S01]  /*47c0*/  IMAD.MOV.U32 R248, RZ, RZ, 0x7f800000 ;  /* 0x7f800000fff87424 */ /* 0x000fe200078e00ff */
[----:B------:R-:W-:Y:S01]  /*47d0*/  ULDC UR19, c[0x0][0x2d0] ;  /* 0x0000b40000137ab9 */ /* 0x000fe20000000800 */
[----:B------:R-:W-:Y:S01]  /*47e0*/  UISETP.NE.AND.EX UP1, UPT, UR25, URZ, UPT, UP1 ;  /* 0x0000003f1900728c */ /* 0x000fe2000bf25310 */
[----:B------:R-:W-:Y:S02]  /*47f0*/  IMAD.MOV.U32 R249, RZ, RZ, 0x7f800000 ;  /* 0x7f800000fff97424 */ /* 0x000fe400078e00ff */
[----:B------:R-:W-:-:S02]  /*4800*/  VIADD R4, R84, 0x1 ;  /* 0x0000000154047836 */ /* 0x000fc40000000000 */
[----:B------:R-:W-:Y:S01]  /*4810*/  IMAD.MOV.U32 R225, RZ, RZ, 0x20 ;  /* 0x00000020ffe17424 */ /* 0x000fe200078e00ff */
[----:B------:R-:W-:Y:S01]  /*4820*/  PLOP3.LUT P3, PT, PT, PT, UP1, 0x80, 0x0 ;  /* 0x000000000000781c */ /* 0x000fe20003f6f018 */
[----:B------:R-:W-:Y:S01]  /*4830*/  IMAD.MOV.U32 R224, RZ, RZ, 0x40 ;  /* 0x00000040ffe07424 */ /* 0x000fe200078e00ff */
[----:B------:R-:W-:Y:S01]  /*4840*/  CS2R R190, SRZ ;  /* 0x0000000000be7805 */ /* 0x000fe2000001ff00 */
[----:B------:R-:W-:Y:S01]  /*4850*/  IMAD.MOV.U32 R237, RZ, RZ, R234 ;  /* 0x000000ffffed7224 */ /* 0x000fe200078e00ea */
[----:B------:R-:W-:Y:S01]  /*4860*/  CS2R R188, SRZ ;  /* 0x0000000000bc7805 */ /* 0x000fe2000001ff00 */
[----:B------:R-:W-:Y:S01]  /*4870*/  @UP1 ULDC.64 UR26, c[0x0][0x3d0] ;  /* 0x0000f400001a1ab9 */ /* 0x000fe20000000a00 */
[----:B------:R-:W-:Y:S01]  /*4880*/  @UP1 UMOV UR20, UR55 ;  /* 0x0000003700141c82 */ /* 0x000fe20008000000 */
[----:B------:R-:W-:Y:S01]  /*4890*/  @UP1 UIMAD UR5, UR56, UR26, URZ ;  /* 0x0000001a380512a4 */ /* 0x000fe2000f8e023f */
[----:B------:R-:W-:Y:S01]  /*48a0*/  @UP1 UMOV UR21, UR9 ;  /* 0x0000000900151c82 */ /* 0x000fe20008000000 */
[----:B------:R-:W-:Y:S01]  /*48b0*/  CS2R R194, SRZ ;  /* 0x0000000000c27805 */ /* 0x000fe2000001ff00 */
[----:B------:R-:W-:-:S02]  /*48c0*/  @UP1 UIMAD.WIDE.U32 UR20, UR46, UR26, UR20 ;  /* 0x0000001a2e1412a5 */ /* 0x000fc4000f8e0014 */
[----:B------:R-:W-:Y:S02]  /*48d0*/  @UP1 UIMAD UR5, UR46, UR27, UR5 ;  /* 0x0000001b2e0512a4 */ /* 0x000fe4000f8e0205 */
[----:B------:R-:W-:Y:S02]  /*48e0*/  @UP1 ULEA UR24, UP0, UR20, UR24, 0x2 ;  /* 0x0000001814181291 */ /* 0x000fe4000f80103f */
[----:B------:R-:W-:Y:S01]  /*48f0*/  @UP1 UIADD3 UR5, UR21, UR5, URZ ;  /* 0x0000000515051290 */ /* 0x000fe2000fffe03f */
[----:B------:R-:W-:Y:S02]  /*4900*/  SHF.L.U64.HI R0, R84, 0x2, R7 ;  /* 0x0000000254007819 */ /* 0x000fe40000010207 */
[----:B------:R-:W-:Y:S02]  /*4910*/  CS2R R192, SRZ ;  /* 0x0000000000c07805 */ /* 0x000fe4000001ff00 */
[----:B------:R-:W-:Y:S01]  /*4920*/  CS2R R186, SRZ ;  /* 0x0000000000ba7805 */ /* 0x000fe2000001ff00 */
[----:B------:R-:W-:Y:S01]  /*4930*/  @UP1 ULEA.HI.X UR25, UR20, UR25, UR5, 0x2, UP0 ;  /* 0x0000001914191291 */ /* 0x000fe200080f1405 */
[----:B-1----:R-:W-:Y:S01]  /*4940*/  IMAD.U32 R2, RZ, RZ, UR24 ;  /* 0x00000018ff027e24 */ /* 0x002fe2000f8e00ff */
[----:B------:R-:W-:Y:S01]  /*4950*/  CS2R R184, SRZ ;  /* 0x0000000000b87805 */ /* 0x000fe2000001ff00 */
[----:B------:R-:W-:Y:S01]  /*4960*/  @UP1 ULDC UR5, c[0x0][0x2e8] ;  /* 0x0000ba0000051ab9 */ /* 0x000fe20000000800 */
[----:B------:R-:W-:-:S02]  /*4970*/  CS2R R182, SRZ ;  /* 0x0000000000b67805 */ /* 0x000fc4000001ff00 */
[----:B------:R-:W-:Y:S01]  /*4980*/  CS2R R180, SRZ ;  /* 0x0000000000b47805 */ /* 0x000fe2000001ff00 */
[----:B------:R-:W-:Y:S01]  /*4990*/  IMAD.U32 R3, RZ, RZ, UR25 ;  /* 0x00000019ff037e24 */ /* 0x000fe2000f8e00ff */
[----:B------:R-:W-:Y:S02]  /*49a0*/  CS2R R174, SRZ ;  /* 0x0000000000ae7805 */ /* 0x000fe4000001ff00 */
[----:B------:R-:W-:Y:S02]  /*49b0*/  CS2R R172, SRZ ;  /* 0x0000000000ac7805 */ /* 0x000fe4000001ff00 */
[----:B------:R-:W-:Y:S02]  /*49c0*/  CS2R R178, SRZ ;  /* 0x0000000000b27805 */ /* 0x000fe4000001ff00 */
[----:B------:R-:W-:Y:S01]  /*49d0*/  CS2R R176, SRZ ;  /* 0x0000000000b07805 */ /* 0x000fe2000001ff00 */
[----:B------:R1:W2:Y:S01]  /*49e0*/  @P3 LDG.E R6, desc[UR6][R2.64] ;  /* 0x0000000602063981 */ /* 0x0002a2000c1e1900 */
        /* <DEDUP_REMOVED lines=24> */
[----:B-1----:R-:W-:Y:S01]  /*4b70*/  IMAD.SHL.U32 R2, R84, 0x4, RZ ;  /* 0x0000000454027824 */ /* 0x002fe200078e00ff */
[----:B------:R-:W-:-:S02]  /*4b80*/  CS2R R74, SRZ ;  /* 0x00000000004a7805 */ /* 0x000fc4000001ff00 */
[----:B------:R-:W-:Y:S02]  /*4b90*/  CS2R R72, SRZ ;  /* 0x0000000000487805 */ /* 0x000fe4000001ff00 */
[----:B------:R-:W-:Y:S02]  /*4ba0*/  CS2R R70, SRZ ;  /* 0x0000000000467805 */ /* 0x000fe4000001ff00 */
[----:B------:R-:W-:Y:S02]  /*4bb0*/  CS2R R68, SRZ ;  /* 0x0000000000447805 */ /* 0x000fe4000001ff00 */
[----:B------:R-:W-:Y:S02]  /*4bc0*/  IADD3 R2, P1, R2, UR12, RZ ;  /* 0x0000000c02027c10 */ /* 0x000fe4000ff3e0ff */
[----:B------:R-:W-:Y:S02]  /*4bd0*/  CS2R R62, SRZ ;  /* 0x00000000003e7805 */ /* 0x000fe4000001ff00 */
[----:B------:R-:W-:-:S02]  /*4be0*/  CS2R R60, SRZ ;  /* 0x00000000003c7805 */ /* 0x000fc4000001ff00 */
[----:B------:R-:W-:Y:S02]  /*4bf0*/  CS2R R66, SRZ ;  /* 0x0000000000427805 */ /* 0x000fe4000001ff00 */
[----:B------:R-:W-:Y:S02]  /*4c00*/  IADD3.X R3, R0, UR11, RZ, P1, !PT ;  /* 0x0000000b00037c10 */ /* 0x000fe40008ffe4ff */
[----:B------:R-:W-:Y:S02]  /*4c10*/  CS2R R64, SRZ ;  /* 0x0000000000407805 */ /* 0x000fe4000001ff00 */
[----:B------:R-:W-:Y:S02]  /*4c20*/  LEA.HI R0, R25, R26, RZ, 0x4 ;  /* 0x0000001a19007211 */ /* 0x000fe400078f20ff */
[----:B------:R-:W-:Y:S02]  /*4c30*/  CS2R R58, SRZ ;  /* 0x00000000003a7805 */ /* 0x000fe4000001ff00 */
[----:B------:R-:W-:Y:S01]  /*4c40*/  CS2R R56, SRZ ;  /* 0x0000000000387805 */ /* 0x000fe2000001ff00 */
[----:B------:R-:W5:Y:S01]  /*4c50*/  @!P6 LDG.E R248, desc[UR6][R2.64] ;  /* 0x0000000602f8e981 */ /* 0x000f62000c1e1900 */
[----:B------:R-:W-:-:S02]  /*4c60*/  LOP3.LUT R0, R0, 0xfffffff0, RZ, 0xc0, !PT ;  /* 0xfffffff000007812 */ /* 0x000fc400078ec0ff */
[----:B------:R-:W-:Y:S02]  /*4c70*/  CS2R R54, SRZ ;  /* 0x0000000000367805 */ /* 0x000fe4000001ff00 */
[----:B------:R-:W-:Y:S01]  /*4c80*/  CS2R R52, SRZ ;  /* 0x0000000000347805 */ /* 0x000fe2000001ff00 */
[----:B------:R1:W5:Y:S01]  /*4c90*/  @!P5 LDG.E R249, desc[UR6][R2.64+0x20] ;  /* 0x0000200602f9d981 */ /* 0x000362000c1e1900 */
[----:B------:R-:W2:Y:S01]  /*4ca0*/  @P3 MUFU.RCP R5, UR5 ;  /* 0x0000000500053d08 */ /* 0x000ea20008001000 */
[----:B------:R-:W-:Y:S01]  /*4cb0*/  IMAD.IADD R0, R26, 0x1, -R0 ;  /* 0x000000011a007824 */ /* 0x000fe200078e0a00 */
[----:B------:R-:W-:Y:S01]  /*4cc0*/  UIADD3 UR20, UR38, 0x40, UR34 ;  /* 0x0000004026147890 */ /* 0x000fe2000fffe022 */
        /* <DEDUP_REMOVED lines=15> */
[----:B------:R-:W-:Y:S01]  /*4dc0*/  CS2R R20, SRZ ;  /* 0x0000000000147805 */ /* 0x000fe2000001ff00 */
[----:B------:R-:W-:Y:S01]  /*4dd0*/  UMOV UR5, URZ ;  /* 0x0000003f00057c82 */ /* 0x000fe20008000000 */
[----:B------:R-:W-:Y:S01]  /*4de0*/  UIADD3 UR20, UR20, -UR16, URZ ;  /* 0x8000001014147290 */ /* 0x000fe2000fffe03f */
[----:B------:R-:W-:Y:S01]  /*4df0*/  ULDC UR21, c[0x0][0x2dc] ;  /* 0x0000b70000157ab9 */ /* 0x000fe20000000800 */
[----:B------:R-:W-:Y:S01]  /*4e00*/  ULDC UR15, c[0x0][0x2ec] ;  /* 0x0000bb00000f7ab9 */ /* 0x000fe20000000800 */
[----:B-1----:R-:W-:-:S04]  /*4e10*/  SHF.R.S32.HI R2, RZ, 0x1f, R0 ;  /* 0x0000001fff027819 */ /* 0x002fc80000011400 */
[----:B------:R-:W-:-:S04]  /*4e20*/  LEA.HI R2, R2, R0, RZ, 0x3 ;  /* 0x0000000002027211 */ /* 0x000fc800078f18ff */
[----:B------:R-:W-:-:S05]  /*4e30*/  LOP3.LUT R2, R2, 0xfffffff8, RZ, 0xc0, !PT ;  /* 0xfffffff802027812 */ /* 0x000fca00078ec0ff */
[----:B------:R-:W-:Y:S02]  /*4e40*/  IMAD.IADD R3, R0, 0x1, -R2 ;  /* 0x0000000100037824 */ /* 0x000fe400078e0a02 */
[----:B------:R-:W-:-:S03]  /*4e50*/  IMAD.U32 R2, RZ, RZ, UR38 ;  /* 0x00000026ff027e24 */ /* 0x000fc6000f8e00ff */
[----:B------:R-:W-:Y:S01]  /*4e60*/  R2P PR, R3, 0x6 ;  /* 0x0000000603007804 */ /* 0x000fe20000000000 */
[----:B------:R-:W-:Y:S01]  /*4e70*/  IMAD.SHL.U32 R3, R84, 0x4, RZ ;  /* 0x0000000454037824 */ /* 0x000fe200078e00ff */
[----:B------:R-:W-:-:S03]  /*4e80*/  IADD3 R2, R4, UR16, -R2 ;  /* 0x0000001004027c10 */ /* 0x000fc6000fffe802 */
[----:B------:R-:W-:Y:S02]  /*4e90*/  SEL R225, R225, 0xffffffe0, !P1 ;  /* 0xffffffe0e1e17807 */ /* 0x000fe40004800000 */
[----:B------:R1:W-:Y:S01]  /*4ea0*/  STL [R1+0x10], R2 ;  /* 0x0000100201007387 */ /* 0x0003e20000100800 */
[----:B------:R-:W-:Y:S02]  /*4eb0*/  SEL R224, R224, 0xffffffc0, !P2 ;  /* 0xffffffc0e0e07807 */ /* 0x000fe40005000000 */
[C---:B------:R-:W-:Y:S01]  /*4ec0*/  IMAD.IADD R227, R226.reuse, 0x1, R225 ;  /* 0x00000001e2e37824 */ /* 0x040fe200078e02e1 */
[----:B------:R3:W-:Y:S02]  /*4ed0*/  STL [R1+0x4], R3 ;  /* 0x0000040301007387 */ /* 0x0007e40000100800 */
[----:B------:R-:W-:Y:S02]  /*4ee0*/  IMAD.IADD R228, R226, 0x1, R224 ;  /* 0x00000001e2e47824 */ /* 0x000fe400078e02e0 */
[----:B------:R-:W-:-:S02]  /*4ef0*/  IMAD.IADD R229, R224, 0x1, R227 ;  /* 0x00000001e0e57824 */ /* 0x000fc400078e02e3 */
[----:B-1----:R-:W-:Y:S01]  /*4f00*/  VIADD R2, R230, 0x4000 ;  /* 0x00004000e6027836 */ /* 0x002fe20000000000 */
[----:B---3--:R-:W-:-:S04]  /*4f10*/  SHF.L.U64.HI R3, R84, 0x2, R7 ;  /* 0x0000000254037819 */ /* 0x008fc80000010207 */
[----:B------:R-:W-:Y:S01]  /*4f20*/  SEL R2, R2, R230, !P0 ;  /* 0x000000e602027207 */ /* 0x000fe20004000000 */
[----:B------:R1:W-:Y:S03]  /*4f30*/  STL [R1], R3 ;  /* 0x0000000301007387 */ /* 0x0003e60000100800 */
[----:B------:R-:W-:Y:S01]  /*4f40*/  LEA R221, R2, UR4, 0x1 ;  /* 0x0000000402dd7c11 */ /* 0x000fe2000f8e08ff */
[----:B--2---:R-:W-:-:S05]  /*4f50*/  @P3 FMUL.FTZ R0, R6, R5 ;  /* 0x0000000506003220 */ /* 0x004fca0000410000 */
[----:B------:R-:W-:Y:S01]  /*4f60*/  @P3 R2UR UR9, R0 ;  /* 0x00000000000932ca */ /* 0x000fe200000e0000 */
[----:B------:R-:W-:-:S05]  /*4f70*/  VIADD R0, R231, 0x4000 ;  /* 0x00004000e7007836 */ /* 0x000fca0000000000 */
[----:B------:R-:W-:-:S04]  /*4f80*/  SEL R0, R0, R231, !P0 ;  /* 0x000000e700007207 */ /* 0x000fc80004000000 */
[----:B------:R-:W-:-:S03]  /*4f90*/  LEA R216, R0, UR4, 0x1 ;  /* 0x0000000400d87c11 */ /* 0x000fc6000f8e08ff */
[----:B-1----:R-:W-:-:S05]  /*4fa0*/  @UP1 UMOV UR5, UR9 ;  /* 0x0000000900051c82 */ /* 0x002fca0008000000 */
.L_x_451:
[----:B------:R-:W0:Y:S01]  /*4fb0*/  LDGDEPBAR ;  /* 0x00000000000079af */ /* 0x000e220000000000 */
[C---:B------:R-:W-:Y:S01]  /*4fc0*/  IADD3 R3, R221.reuse, R225, RZ ;  /* 0x000000e1dd037210 */ /* 0x040fe20007ffe0ff */
[----:B------:R-:W-:Y:S01]  /*4fd0*/  IMAD.IADD R2, R221, 0x1, R224 ;  /* 0x00000001dd027824 */ /* 0x000fe200078e02e0 */
[----:B-----5:R-:W-:Y:S01]  /*4fe0*/  FSETP.NEU.FTZ.AND P1, PT, R248, -INF , PT ;  /* 0xff800000f800780b */ /* 0x020fe20003f3d000 */
[----:B------:R-:W2:Y:S01]  /*4ff0*/  LDL R113, [R1+0x14] ;  /* 0x0000140001717983 */ /* 0x000ea20000100800 */
[----:B------:R-:W-:Y:S01]  /*5000*/  IADD3 R0, R3, R224, RZ ;  /* 0x000000e003007210 */ /* 0x000fe20007ffe0ff */
[----:B------:R-:W-:Y:S02]  /*5010*/  USHF.L.U32 UR9, UR8, 0x6, URZ ;  /* 0x0000000608097899 */ /* 0x000fe4000800063f */
[----:B------:R-:W3:Y:S01]  /*5020*/  LDL R112, [R1+0x10] ;  /* 0x0000100001707983 */ /* 0x000ee20000100800 */
[----:B------:R-:W-:Y:S02]  /*5030*/  USHF.L.U32 UR10, UR18, 0x6, URZ ;  /* 0x00000006120a7899 */ /* 0x000fe4000800063f */
[----:B------:R-:W-:Y:S01]  /*5040*/  UISETP.GE.AND UP0, UPT, UR9, UR20, UPT ;  /* 0x000000140900728c */ /* 0x000fe2000bf06270 */
[----:B------:R-:W4:Y:S01]  /*5050*/  LDL R197, [R1+0x4] ;  /* 0x0000040001c57983 */ /* 0x000f220000100800 */
[----:B------:R-:W-:Y:S02]  /*5060*/  UIADD3 UR10, UR10, 0x40, URZ ;  /* 0x000000400a0a7890 */ /* 0x000fe4000fffe03f */
[----:B------:R-:W-:Y:S01]  /*5070*/  UISETP.GT.AND UP3, UPT, UR8, UR17, UPT ;  /* 0x000000110800728c */ /* 0x000fe2000bf64270 */
[----:B------:R-:W4:Y:S01]  /*5080*/  LDL R196, [R1] ;  /* 0x0000000001c47983 */ /* 0x000f220000100800 */
[----:B------:R-:W-:Y:S06]  /*5090*/  UISETP.LT.AND UP0, UPT, UR10, UR16, UP0 ;  /* 0x000000100a00728c */ /* 0x000fec0008701270 */
[----:B------:R-:W-:Y:S01]  /*50a0*/  PLOP3.LUT P0, PT, PT, PT, UP0, 0x80, 0x0 ;  /* 0x000000000000781c */ /* 0x000fe20003f0f008 */
        /* <DEDUP_REMOVED lines=9> */
[----:B------:R-:W1:Y:S04]  /*5140*/  LDSM.16.M88.4 R104, [R220] ;  /* 0x00000000dc68783b */ /* 0x000e680000000200 */
[----:B------:R-:W-:Y:S01]  /*5150*/  LDSM.16.M88.4 R108, [R219] ;  /* 0x00000000db6c783b */ /* 0x000fe20000000200 */
[C---:B-1----:R-:W-:Y:S06]  /*5160*/  HMMA.16816.F32 R4, R16.reuse, R8, RZ ;  /* 0x000000081004723c */ /* 0x042fec00000018ff */
[C---:B------:R-:W-:Y:S06]  /*5170*/  HMMA.16816.F32 R8, R16.reuse, R10, RZ ;  /* 0x0000000a1008723c */ /* 0x040fec00000018ff */
[C---:B------:R-:W-:Y:S06]  /*5180*/  HMMA.16816.F32 R12, R16.reuse, R84, RZ ;  /* 0x00000054100c723c */ /* 0x040fec00000018ff */
[----:B------:R-:W-:Y:S01]  /*5190*/  HMMA.16816.F32 R16, R16, R86, RZ ;  /* 0x000000561010723c */ /* 0x000fe200000018ff */
[----:B------:R-:W1:Y:S05]  /*51a0*/  LDSM.16.M88.4 R84, [R220+0x800] ;  /* 0x00080000dc54783b */ /* 0x000e6a0000000200 */
[C---:B------:R-:W-:Y:S06]  /*51b0*/  HMMA.16816.F32 R4, R88.reuse, R92, R4 ;  /* 0x0000005c5804723c */ /* 0x040fec0000001804 */
[C---:B------:R-:W-:Y:S01]  /*51c0*/  HMMA.16816.F32 R8, R88.reuse, R94, R8 ;  /* 0x0000005e5808723c */ /* 0x040fe20000001808 */
[----:B------:R-:W1:Y:S05]  /*51d0*/  LDSM.16.M88.4 R92, [R0] ;  /* 0x00000000005c783b */ /* 0x000e6a0000000200 */
[C---:B------:R-:W-:Y:S06]  /*51e0*/  HMMA.16816.F32 R12, R88.reuse, R96, R12 ;  /* 0x00000060580c723c */ /* 0x040fec000000180c */
[----:B------:R-:W-:Y:S01]  /*51f0*/  HMMA.16816.F32 R16, R88, R98, R16 ;  /* 0x000000625810723c */ /* 0x000fe20000001810 */
[----:B------:R-:W1:Y:S04]  /*5200*/  LDSM.16.M88.4 R88, [R219+0x800] ;  /* 0x00080000db58783b */ /* 0x000e680000000200 */
[----:B------:R-:W-:Y:S01]  /*5210*/  LDSM.16.M88.4 R96, [R221+0x2000] ;  /* 0x00200000dd60783b */ /* 0x000fe20000000200 */
[C---:B------:R-:W-:Y:S06]  /*5220*/  HMMA.16816.F32 R4, R100.reuse, R104, R4 ;  /* 0x000000686404723c */ /* 0x040fec0000001804 */
[C---:B------:R-:W-:Y:S01]  /*5230*/  HMMA.16816.F32 R8, R100.reuse, R106, R8 ;  /* 0x0000006a6408723c */ /* 0x040fe20000001808 */
[----:B------:R-:W1:Y:S05]  /*5240*/  LDSM.16.M88.4 R104, [R218+UR4+0x1a000] ;  /* 0x01a00004da68783b */ /* 0x000e6a0008000200 */
[C---:B-1----:R-:W-:Y:S06]  /*5250*/  HMMA.16816.F32 R12, R100.reuse, R84, R12 ;  /* 0x00000054640c723c */ /* 0x042fec000000180c */
[----:B------:R-:W-:Y:S01]  /*5260*/  HMMA.16816.F32 R16, R100, R86, R16 ;  /* 0x000000566410723c */ /* 0x000fe20000001810 */
[----:B------:R-:W1:Y:S04]  /*5270*/  LDSM.16.M88.4 R84, [R218+UR4+0x1a800] ;  /* 0x01a80004da54783b */ /* 0x000e680008000200 */
[----:B------:R-:W-:Y:S01]  /*5280*/  LDSM.16.M88.4 R100, [R3+0x2000] ;  /* 0x002000000364783b */ /* 0x000fe20000000200 */
[C---:B------:R-:W-:Y:S06]  /*5290*/  HMMA.16816.F32 R4, R92.reuse, R108, R4 ;  /* 0x0000006c5c04723c */ /* 0x040fec0000001804 */
[C---:B------:R-:W-:Y:S01]  /*52a0*/  HMMA.16816.F32 R8, R92.reuse, R110, R8 ;  /* 0x0000006e5c08723c */ /* 0x040fe20000001808 */
[----:B------:R-:W1:Y:S05]  /*52b0*/  LDSM.16.M88.4 R108, [R217+0x2000] ;  /* 0x00200000d96c783b */ /* 0x000e6a0000000200 */
[C---:B------:R-:W-:Y:S06]  /*52c0*/  HMMA.16816.F32 R12, R92.reuse, R88, R12 ;  /* 0x000000585c0c723c */ /* 0x040fec000000180c */
[----:B------:R-:W-:Y:S01]  /*52d0*/  HMMA.16816.F32 R16, R92, R90, R16 ;  /* 0x0000005a5c10723c */ /* 0x000fe20000001810 */
[----:B------:R-:W1:Y:S04]  /*52e0*/  LDSM.16.M88.4 R88, [R217+0x2800] ;  /* 0x00280000d958783b */ /* 0x000e680000000200 */
[----:B------:R-:W-:Y:S01]  /*52f0*/  LDSM.16.M88.4 R92, [R2+0x2000] ;  /* 0x00200000025c783b */ /* 0x000fe20000000200 */
[C---:B------:R-:W-:Y:S06]  /*5300*/  HMMA.16816.F32 R4, R96.reuse, R104, R4 ;  /* 0x000000686004723c */ /* 0x040fec0000001804 */
[C---:B------:R-:W-:Y:S01]  /*5310*/  HMMA.16816.F32 R8, R96.reuse, R106, R8 ;  /* 0x0000006a6008723c */ /* 0x040fe20000001808 */
[----:B------:R-:W1:Y:S05]  /*5320*/  LDSM.16.M88.4 R104, [R220+0x2000] ;  /* 0x00200000dc68783b */ /* 0x000e6a0000000200 */
[C---:B-1----:R-:W-:Y:S06]  /*5330*/  HMMA.16816.F32 R12, R96.reuse, R84, R12 ;  /* 0x00000054600c723c */ /* 0x042fec000000180c */
[----:B------:R-:W-:Y:S01]  /*5340*/  HMMA.16816.F32 R16, R96, R86, R16 ;  /* 0x000000566010723c */ /* 0x000fe20000001810 */
[----:B------:R-:W1:Y:S04]  /*5350*/  LDSM.16.M88.4 R84, [R220+0x2800] ;  /* 0x00280000dc54783b */ /* 0x000e680000000200 */
        /* <DEDUP_REMOVED lines=25> */
[C---:B-1----:R-:W-:Y:S06]  /*54f0*/  HMMA.16816.F32 R12, R100.reuse, R84, R12 ;  /* 0x00000054640c723c */ /* 0x042fec000000180c */
[----:B------:R-:W-:Y:S01]  /*5500*/  HMMA.16816.F32 R16, R100, R86, R16 ;  /* 0x000000566410723c */ /* 0x000fe20000001810 */
[----:B------:R-:W1:Y:S04]  /*5510*/  LDSM.16.M88.4 R84, [R220+0x4800] ;  /* 0x00480000dc54783b */ /* 0x000e680000000200 */
[----:B------:R-:W-:Y:S01]  /*5520*/  LDSM.16.M88.4 R100, [R0+0x4000] ;  /* 0x004000000064783b */ /* 0x000fe20000000200 */
[C---:B------:R-:W-:Y:S06]  /*5530*/  HMMA.16816.F32 R4, R92.reuse, R108, R4 ;  /* 0x0000006c5c04723c */ /* 0x040fec0000001804 */
[C---:B------:R-:W-:Y:S01]  /*5540*/  HMMA.16816.F32 R8, R92.reuse, R110, R8 ;  /* 0x0000006e5c08723c */ /* 0x040fe20000001808 */
[----:B------:R-:W4:Y:S05]  /*5550*/  LDSM.16.M88.4 R108, [R219+0x4000] ;  /* 0x00400000db6c783b */ /* 0x000f2a0000000200 */
[C---:B---3--:R-:W-:Y:S06]  /*5560*/  HMMA.16816.F32 R12, R92.reuse, R88, R12 ;  /* 0x000000585c0c723c */ /* 0x048fec000000180c */
[----:B------:R-:W-:Y:S01]  /*5570*/  HMMA.16816.F32 R16, R92, R90, R16 ;  /* 0x0000005a5c10723c */ /* 0x000fe20000001810 */
[----:B------:R-:W3:Y:S04]  /*5580*/  LDSM.16.M88.4 R88, [R219+0x4800] ;  /* 0x00480000db58783b */ /* 0x000ee80000000200 */
[----:B------:R-:W-:Y:S01]  /*5590*/  LDSM.16.M88.4 R92, [R221+0x6000] ;  /* 0x00600000dd5c783b */ /* 0x000fe20000000200 */
[C---:B--2---:R-:W-:Y:S06]  /*55a0*/  HMMA.16816.F32 R4, R96.reuse, R104, R4 ;  /* 0x000000686004723c */ /* 0x044fec0000001804 */
[C---:B------:R-:W-:Y:S01]  /*55b0*/  HMMA.16816.F32 R8, R96.reuse, R106, R8 ;  /* 0x0000006a6008723c */ /* 0x040fe20000001808 */
[----:B------:R-:W2:Y:S05]  /*55c0*/  LDSM.16.M88.4 R104, [R218+UR4+0x1e000] ;  /* 0x01e00004da68783b */ /* 0x000eaa0008000200 */
[C---:B-1----:R-:W-:Y:S06]  /*55d0*/  HMMA.16816.F32 R12, R96.reuse, R84, R12 ;  /* 0x00000054600c723c */ /* 0x042fec000000180c */
[----:B------:R-:W-:Y:S01]  /*55e0*/  HMMA.16816.F32 R16, R96, R86, R16 ;  /* 0x000000566010723c */ /* 0x000fe20000001810 */
[----:B------:R-:W1:Y:S04]  /*55f0*/  LDSM.16.M88.4 R84, [R218+UR4+0x1e800] ;  /* 0x01e80004da54783b */ /* 0x000e680008000200 */
[----:B------:R-:W-:Y:S01]  /*5600*/  LDSM.16.M88.4 R96, [R3+0x6000] ;  /* 0x006000000360783b */ /* 0x000fe20000000200 */
[C---:B----4-:R-:W-:Y:S06]  /*5610*/  HMMA.16816.F32 R4, R100.reuse, R108, R4 ;  /* 0x0000006c6404723c */ /* 0x050fec0000001804 */
        /* <DEDUP_REMOVED lines=12> */
[----:B------:R2:W-:Y:S01]  /*56e0*/  LDSM.16.M88.4 R92, [R0+0x6000] ;  /* 0x00600000005c783b */ /* 0x0005e20000000200 */
[C---:B----4-:R-:W-:Y:S06]  /*56f0*/  HMMA.16816.F32 R4, R96.reuse, R108, R4 ;  /* 0x0000006c6004723c */ /* 0x050fec0000001804 */
[C---:B------:R-:W-:Y:S01]  /*5700*/  HMMA.16816.F32 R8, R96.reuse, R110, R8 ;  /* 0x0000006e6008723c */ /* 0x040fe20000001808 */
[----:B------:R-:W4:Y:S05]  /*5710*/  LDSM.16.M88.4 R108, [R219+0x6000] ;  /* 0x00600000db6c783b */ /* 0x000f2a0000000200 */
[C---:B---3--:R-:W-:Y:S06]  /*5720*/  HMMA.16816.F32 R12, R96.reuse, R88, R12 ;  /* 0x00000058600c723c */ /* 0x048fec000000180c */
[----:B------:R-:W-:Y:S01]  /*5730*/  HMMA.16816.F32 R16, R96, R90, R16 ;  /* 0x0000005a6010723c */ /* 0x000fe20000001810 */
[----:B--2---:R-:W-:Y:S05]  /*5740*/  IMAD.U32 R0, RZ, RZ, UR18 ;  /* 0x00000012ff007e24 */ /* 0x004fea000f8e00ff */
[C---:B------:R-:W-:Y:S05]  /*5750*/  HMMA.16816.F32 R4, R100.reuse, R104, R4 ;  /* 0x000000686404723c */ /* 0x040fea0000001804 */
[----:B------:R-:W-:Y:S01]  /*5760*/  LEA R0, R0, R113, 0x6 ;  /* 0x0000007100007211 */ /* 0x000fe200078e30ff */
[C---:B------:R-:W-:Y:S05]  /*5770*/  HMMA.16816.F32 R8, R100.reuse, R106, R8 ;  /* 0x0000006a6408723c */ /* 0x040fea0000001808 */
[----:B------:R-:W-:Y:S01]  /*5780*/  IADD3 R2, R0, 0x1, RZ ;  /* 0x0000000100027810 */ /* 0x000fe20007ffe0ff */
[C---:B-1----:R-:W-:Y:S05]  /*5790*/  HMMA.16816.F32 R12, R100.reuse, R84, R12 ;  /* 0x00000054640c723c */ /* 0x042fea000000180c */
[----:B------:R-:W-:Y:S01]  /*57a0*/  I2FP.F32.S32 R91, R2 ;  /* 0x00000002005b7245 */ /* 0x000fe20000201400 */
[----:B------:R-:W-:Y:S01]  /*57b0*/  HMMA.16816.F32 R16, R100, R86, R16 ;  /* 0x000000566410723c */ /* 0x000fe20000001810 */
[----:B------:R-:W1:Y:S04]  /*57c0*/  LDSM.16.M88.4 R84, [R219+0x6800] ;  /* 0x00680000db54783b */ /* 0x000e680000000200 */
[----:B------:R-:W-:Y:S01]  /*57d0*/  @!P0 VIADD R90, R112, UR9 ;  /* 0x00000009705a8c36 */ /* 0x000fe20008000000 */
[C---:B----4-:R-:W-:Y:S01]  /*57e0*/  HMMA.16816.F32 R4, R92.reuse, R108, R4 ;  /* 0x0000006c5c04723c */ /* 0x050fe20000001804 */
[----:B------:R-:W-:Y:S04]  /*57f0*/  IMAD.MOV.U32 R112, RZ, RZ, 0x8 ;  /* 0x00000008ff707424 */ /* 0x000fe800078e00ff */
[----:B------:R-:W-:Y:S01]  /*5800*/  I2FP.F32.S32 R3, R0 ;  /* 0x0000000000037245 */ /* 0x000fe20000201400 */
[C---:B------:R-:W-:Y:S05]  /*5810*/  HMMA.16816.F32 R8, R92.reuse, R110, R8 ;  /* 0x0000006e5c08723c */ /* 0x040fea0000001808 */
[----:B------:R-:W-:Y:S01]  /*5820*/  @!P0 VIMNMX R89, R90, UR16, PT ;  /* 0x000000105a598c48 */ /* 0x000fe2000bfe0100 */
[----:B------:R-:W-:Y:S03]  /*5830*/  FMUL.FTZ R88, R248, 1.4426950216293334961 ;  /* 0x3fb8aa3bf8587820 */ /* 0x000fe60000410000 */
[-C--:B------:R-:W-:Y:S02]  /*5840*/  @!P0 ISETP.GE.AND P2, PT, R0, R89.reuse, PT ;  /* 0x000000590000820c */ /* 0x080fe40003f46270 */
[----:B------:R-:W-:Y:S02]  /*5850*/  FSEL R88, R88, RZ, P1 ;  /* 0x000000ff58587208 */ /* 0x000fe40000800000 */
[----:B------:R-:W-:Y:S05]  /*5860*/  @!P0 ISETP.GE.AND P1, PT, R2, R89, PT ;  /* 0x000000590200820c */ /* 0x000fea0003f26270 */
[----:B------:R-:W-:Y:S01]  /*5870*/  FFMA.FTZ R4, R3, UR5, R4 ;  /* 0x0000000503047c23 */ /* 0x000fe20008010004 */
[----:B------:R-:W-:Y:S01]  /*5880*/  FFMA.FTZ R5, R91, UR5, R5 ;  /* 0x000000055b057c23 */ /* 0x000fe20008010005 */
[----:B------:R-:W-:Y:S01]  /*5890*/  FFMA.FTZ R6, R3, UR5, R6 ;  /* 0x0000000503067c23 */ /* 0x000fe20008010006 */
[----:B------:R-:W-:Y:S01]  /*58a0*/  @!P0 VIADDMNMX R3, R90, R112, UR16, PT ;  /* 0x000000105a038e46 */ /* 0x000fe2000b800170 */
[----:B------:R-:W-:Y:S01]  /*58b0*/  FFMA.FTZ R7, R91, UR5, R7 ;  /* 0x000000055b077c23 */ /* 0x000fe20008010007 */
[----:B------:R-:W-:Y:S02]  /*58c0*/  @!P0 FSEL R4, R4, -INF , !P2 ;  /* 0xff80000004048808 */ /* 0x000fe40005000000 */
[----:B------:R-:W-:Y:S02]  /*58d0*/  @!P0 FSEL R5, R5, -INF , !P1 ;  /* 0xff80000005058808 */ /* 0x000fe40004800000 */
[----:B------:R-:W-:Y:S01]  /*58e0*/  FSETP.NEU.FTZ.AND P1, PT, R249, -INF , PT ;  /* 0xff800000f900780b */ /* 0x000fe20003f3d000 */
[--C-:B------:R-:W-:Y:S01]  /*58f0*/  FFMA.FTZ R4, R4, UR15, -R88.reuse ;  /* 0x0000000f04047c23 */ /* 0x100fe20008010858 */
[C---:B-1----:R-:W-:Y:S03]  /*5900*/  HMMA.16816.F32 R12, R92.reuse, R84, R12 ;  /* 0x000000545c0c723c */ /* 0x042fe6000000180c */
[----:B------:R1:W-:Y:S01]  /*5910*/  MUFU.EX2 R129, R4 ;  /* 0x0000000400817308 */ /* 0x0003e20000000800 */
[-C--:B------:R-:W-:Y:S01]  /*5920*/  @!P0 ISETP.GE.AND P3, PT, R0, R3.reuse, PT ;  /* 0x000000030000820c */ /* 0x080fe20003f66270 */
[----:B------:R-:W-:Y:S01]  /*5930*/  FFMA.FTZ R5, R5, UR15, -R88 ;  /* 0x0000000f05057c23 */ /* 0x000fe20008010858 */
[----:B------:R-:W-:Y:S03]  /*5940*/  HMMA.16816.F32 R16, R92, R86, R16 ;  /* 0x000000565c10723c */ /* 0x000fe60000001810 */
[----:B------:R-:W-:Y:S02]  /*5950*/  @!P0 ISETP.GE.AND P2, PT, R2, R3, PT ;  /* 0x000000030200820c */ /* 0x000fe40003f46270 */
[----:B------:R-:W-:Y:S02]  /*5960*/  @!P0 FSEL R6, R6, -INF , !P3 ;  /* 0xff80000006068808 */ /* 0x000fe40005800000 */
[----:B------:R2:W3:Y:S01]  /*5970*/  MUFU.EX2 R128, R5 ;  /* 0x0000000500807308 */ /* 0x0004e20000000800 */
[----:B------:R-:W-:Y:S03]  /*5980*/  @!P0 FSEL R7, R7, -INF , !P2 ;  /* 0xff80000007078808 */ /* 0x000fe60005000000 */
[----:B-1----:R-:W-:Y:S05]  /*5990*/  FMUL.FTZ R4, R249, 1.4426950216293334961 ;  /* 0x3fb8aa3bf9047820 */ /* 0x002fea0000410000 */
[----:B------:R-:W-:Y:S01]  /*59a0*/  FSEL R2, R4, RZ, P1 ;  /* 0x000000ff04027208 */ /* 0x000fe20000800000 */
[C---:B------:R-:W-:Y:S01]  /*59b0*/  VIADD R4, R0.reuse, 0x9 ;  /* 0x0000000900047836 */ /* 0x040fe20000000000 */
[----:B--2---:R-:W-:Y:S03]  /*59c0*/  IADD3 R5, R0, 0x8, RZ ;  /* 0x0000000800057810 */ /* 0x004fe60007ffe0ff */
[--C-:B------:R-:W-:Y:S01]  /*59d0*/  FFMA.FTZ R90, R6, UR15, -R2.reuse ;  /* 0x0000000f065a7c23 */ /* 0x100fe20008010802 */
[----:B------:R-:W-:Y:S01]  /*59e0*/  FFMA.FTZ R7, R7, UR15, -R2 ;  /* 0x0000000f07077c23 */ /* 0x000fe20008010802 */
[----:B------:R-:W-:Y:S02]  /*59f0*/  I2FP.F32.S32 R6, R5 ;  /* 0x0000000500067245 */ /* 0x000fe40000201400 */
[----:B------:R1:W-:Y:S01]  /*5a00*/  MUFU.EX2 R131, R90 ;  /* 0x0000005a00837308 */ /* 0x0003e20000000800 */
[C---:B------:R-:W-:Y:S02]  /*5a10*/  @!P0 ISETP.GE.AND P1, PT, R5.reuse, R89, PT ;  /* 0x000000590500820c */ /* 0x040fe40003f26270 */
[----:B------:R-:W-:Y:S01]  /*5a20*/  @!P0 ISETP.GE.AND P2, PT, R5, R3, PT ;  /* 0x000000030500820c */ /* 0x000fe20003f46270 */
[C---:B------:R-:W-:Y:S01]  /*5a30*/  FFMA.FTZ R8, R6.reuse, UR5, R8 ;  /* 0x0000000506087c23 */ /* 0x040fe20008010008 */
[----:B------:R-:W-:Y:S01]  /*5a40*/  FFMA.FTZ R10, R6, UR5, R10 ;  /* 0x00000005060a7c23 */ /* 0x000fe2000801000a */
[----:B------:R-:W-:Y:S04]  /*5a50*/  VIADD R5, R0, 0x11 ;  /* 0x0000001100057836 */ /* 0x000fe80000000000 */
[----:B------:R2:W4:Y:S01]  /*5a60*/  MUFU.EX2 R130, R7 ;  /* 0x0000000700827308 */ /* 0x0005220000000800 */
[----:B------:R-:W-:Y:S02]  /*5a70*/  @!P0 FSEL R8, R8, -INF , !P1 ;  /* 0xff80000008088808 */ /* 0x000fe40004800000 */
[----:B------:R-:W-:Y:S02]  /*5a80*/  @!P0 ISETP.GE.AND P1, PT, R4, R89, PT ;  /* 0x000000590400820c */ /* 0x000fe40003f26270 */
[----:B------:R-:W-:Y:S01]  /*5a90*/  @!P0 FSEL R10, R10, -INF , !P2 ;  /* 0xff8000000a0a8808 */ /* 0x000fe20005000000 */
[----:B------:R-:W-:Y:S01]  /*5aa0*/  FFMA.FTZ R8, R8, UR15, -R88 ;  /* 0x0000000f08087c23 */ /* 0x000fe20008010858 */
[----:B-1----:R-:W-:Y:S03]  /*5ab0*/  I2FP.F32.S32 R90, R4 ;  /* 0x00000004005a7245 */ /* 0x002fe60000201400 */
[----:B------:R-:W-:Y:S01]  /*5ac0*/  FFMA.FTZ R10, R10, UR15, -R2 ;  /* 0x0000000f0a0a7c23 */ /* 0x000fe20008010802 */
[----:B------:R-:W-:Y:S01]  /*5ad0*/  MUFU.EX2 R126, R8 ;  /* 0x00000008007e7308 */ /* 0x000fe20000000800 */
[C---:B------:R-:W-:Y:S01]  /*5ae0*/  FFMA.FTZ R9, R90.reuse, UR5, R9 ;  /* 0x000000055a097c23 */ /* 0x040fe20008010009 */
[----:B------:R-:W-:Y:S01]  /*5af0*/  FFMA.FTZ R11, R90, UR5, R11 ;  /* 0x000000055a0b7c23 */ /* 0x000fe2000801000b */
[----:B--2---:R-:W-:Y:S03]  /*5b00*/  I2FP.F32.S32 R7, R5 ;  /* 0x0000000500077245 */ /* 0x004fe60000201400 */
[----:B------:R-:W-:Y:S04]  /*5b10*/  @!P0 FSEL R9, R9, -INF , !P1 ;  /* 0xff80000009098808 */ /* 0x000fe80004800000 */
[----:B------:R-:W-:Y:S01]  /*5b20*/  MUFU.EX2 R127, R10 ;  /* 0x0000000a007f7308 */ /* 0x000fe20000000800 */
[----:B------:R-:W-:Y:S01]  /*5b30*/  @!P0 ISETP.GE.AND P1, PT, R4, R3, PT ;  /* 0x000000030400820c */ /* 0x000fe20003f26270 */
[C---:B------:R-:W-:Y:S01]  /*5b40*/  FFMA.FTZ R13, R7.reuse, UR5, R13 ;  /* 0x00000005070d7c23 */ /* 0x040fe2000801000d */
[----:B------:R-:W-:Y:S01]  /*5b50*/  IADD3 R4, R0, 0x10, RZ ;  /* 0x0000001000047810 */ /* 0x000fe20007ffe0ff */
[----:B------:R-:W-:Y:S01]  /*5b60*/  FFMA.FTZ R15, R7, UR5, R15 ;  /* 0x00000005070f7c23 */ /* 0x000fe2000801000f */
[----:B------:R-:W-:Y:S01]  /*5b70*/  @!P0 FSEL R11, R11, -INF , !P1 ;  /* 0xff8000000b0b8808 */ /* 0x000fe20004800000 */
[----:B------:R-:W-:Y:S01]  /*5b80*/  FFMA.FTZ R9, R9, UR15, -R88 ;  /* 0x0000000f09097c23 */ /* 0x000fe20008010858 */
[----:B------:R-:W-:Y:S02]  /*5b90*/  I2FP.F32.S32 R6, R4 ;  /* 0x0000000400067245 */ /* 0x000fe40000201400 */
[-C--:B------:R-:W-:Y:S01]  /*5ba0*/  @!P0 ISETP.GE.AND P1, PT, R4, R89.reuse, PT ;  /* 0x000000590400820c */ /* 0x080fe20003f26270 */
[----:B------:R-:W-:Y:S01]  /*5bb0*/  FFMA.FTZ R11, R11, UR15, -R2 ;  /* 0x0000000f0b0b7c23 */ /* 0x000fe20008010802 */
[----:B------:R-:W-:Y:S01]  /*5bc0*/  MUFU.EX2 R124, R9 ;  /* 0x00000009007c7308 */ /* 0x000fe20000000800 */
[C---:B------:R-:W-:Y:S01]  /*5bd0*/  FFMA.FTZ R12, R6.reuse, UR5, R12 ;  /* 0x00000005060c7c23 */ /* 0x040fe2000801000c */
[----:B------:R-:W-:Y:S04]  /*5be0*/  FFMA.FTZ R14, R6, UR5, R14 ;  /* 0x00000005060e7c23 */ /* 0x000fe8000801000e */
[----:B------:R-:W-:Y:S02]  /*5bf0*/  @!P0 FSEL R12, R12, -INF , !P1 ;  /* 0xff8000000c0c8808 */ /* 0x000fe40004800000 */
[----:B------:R-:W-:Y:S02]  /*5c00*/  @!P0 ISETP.GE.AND P1, PT, R5, R89, PT ;  /* 0x000000590500820c */ /* 0x000fe40003f26270 */
[----:B------:R-:W1:Y:S01]  /*5c10*/  MUFU.EX2 R125, R11 ;  /* 0x0000000b007d7308 */ /* 0x000e620000000800 */
[--C-:B------:R-:W-:Y:S01]  /*5c20*/  FFMA.FTZ R12, R12, UR15, -R88.reuse ;  /* 0x0000000f0c0c7c23 */ /* 0x100fe20008010858 */
[----:B------:R-:W-:Y:S02]  /*5c30*/  @!P0 FSEL R13, R13, -INF , !P1 ;  /* 0xff8000000d0d8808 */ /* 0x000fe40004800000 */
[-C--:B------:R-:W-:Y:S02]  /*5c40*/  @!P0 ISETP.GE.AND P1, PT, R4, R3.reuse, PT ;  /* 0x000000030400820c */ /* 0x080fe40003f26270 */
[----:B------:R-:W-:Y:S01]  /*5c50*/  IADD3 R4, R0, 0x18, RZ ;  /* 0x0000001800047810 */ /* 0x000fe20007ffe0ff */
[----:B------:R-:W-:Y:S01]  /*5c60*/  FFMA.FTZ R13, R13, UR15, -R88 ;  /* 0x0000000f0d0d7c23 */ /* 0x000fe20008010858 */
[----:B------:R-:W-:Y:S02]  /*5c70*/  @!P0 FSEL R14, R14, -INF , !P1 ;  /* 0xff8000000e0e8808 */ /* 0x000fe40004800000 */
[----:B------:R-:W-:Y:S01]  /*5c80*/  MUFU.EX2 R121, R12 ;  /* 0x0000000c00797308 */ /* 0x000fe20000000800 */
[----:B------:R-:W-:Y:S02]  /*5c90*/  I2FP.F32.S32 R6, R4 ;  /* 0x0000000400067245 */ /* 0x000fe40000201400 */
[----:B------:R-:W-:Y:S01]  /*5ca0*/  @!P0 ISETP.GE.AND P1, PT, R5, R3, PT ;  /* 0x000000030500820c */ /* 0x000fe20003f26270 */
[----:B------:R-:W-:Y:S01]  /*5cb0*/  FFMA.FTZ R14, R14, UR15, -R2 ;  /* 0x0000000f0e0e7c23 */ /* 0x000fe20008010802 */
[----:B------:R-:W-:Y:S01]  /*5cc0*/  IADD3 R0, R0, 0x19, RZ ;  /* 0x0000001900007810 */ /* 0x000fe20007ffe0ff */
[C---:B------:R-:W-:Y:S01]  /*5cd0*/  FFMA.FTZ R16, R6.reuse, UR5, R16 ;  /* 0x0000000506107c23 */ /* 0x040fe20008010010 */
[----:B------:R-:W-:Y:S01]  /*5ce0*/  @!P0 FSEL R15, R15, -INF , !P1 ;  /* 0xff8000000f0f8808 */ /* 0x000fe20004800000 */
[----:B------:R-:W-:Y:S01]  /*5cf0*/  FFMA.FTZ R18, R6, UR5, R18 ;  /* 0x0000000506127c23 */ /* 0x000fe20008010012 */
[----:B------:R-:W-:Y:S01]  /*5d00*/  I2FP.F32.S32 R5, R0 ;  /* 0x0000000000057245 */ /* 0x000fe20000201400 */
[----:B------:R-:W2:Y:S01]  /*5d10*/  MUFU.EX2 R120, R13 ;  /* 0x0000000d00787308 */ /* 0x000ea20000000800 */
[C---:B------:R-:W-:Y:S01]  /*5d20*/  @!P0 ISETP.GE.AND P1, PT, R4.reuse, R89, PT ;  /* 0x000000590400820c */ /* 0x040fe20003f26270 */
[----:B------:R-:W-:Y:S01]  /*5d30*/  FFMA.FTZ R15, R15, UR15, -R2 ;  /* 0x0000000f0f0f7c23 */ /* 0x000fe20008010802 */
[----:B------:R-:W-:Y:S01]  /*5d40*/  @!P0 ISETP.GE.AND P2, PT, R4, R3, PT ;  /* 0x000000030400820c */ /* 0x000fe20003f46270 */
[C---:B------:R-:W-:Y:S01]  /*5d50*/  FFMA.FTZ R17, R5.reuse, UR5, R17 ;  /* 0x0000000505117c23 */ /* 0x040fe20008010011 */
[----:B------:R-:W-:Y:S01]  /*5d60*/  @!P0 FSEL R16, R16, -INF , !P1 ;  /* 0xff80000010108808 */ /* 0x000fe20004800000 */
[----:B------:R-:W-:Y:S01]  /*5d70*/  FFMA.FTZ R19, R5, UR5, R19 ;  /* 0x0000000505137c23 */ /* 0x000fe20008010013 */
[----:B------:R-:W-:Y:S03]  /*5d80*/  @!P0 ISETP.GE.AND P1, PT, R0, R89, PT ;  /* 0x000000590000820c */ /* 0x000fe60003f26270 */
[----:B------:R-:W-:Y:S01]  /*5d90*/  MUFU.EX2 R123, R14 ;  /* 0x0000000e007b7308 */ /* 0x000fe20000000800 */
[----:B------:R-:W-:Y:S01]  /*5da0*/  @!P0 FSEL R18, R18, -INF , !P2 ;  /* 0xff80000012128808 */ /* 0x000fe20005000000 */
[----:B------:R-:W-:Y:S01]  /*5db0*/  FFMA.FTZ R16, R16, UR15, -R88 ;  /* 0x0000000f10107c23 */ /* 0x000fe20008010858 */
[----:B------:R-:W-:Y:S02]  /*5dc0*/  @!P0 FSEL R17, R17, -INF , !P1 ;  /* 0xff80000011118808 */ /* 0x000fe40004800000 */
[----:B------:R-:W-:Y:S01]  /*5dd0*/  @!P0 ISETP.GE.AND P1, PT, R0, R3, PT ;  /* 0x000000030000820c */ /* 0x000fe20003f26270 */
[----:B------:R-:W-:Y:S01]  /*5de0*/  FFMA.FTZ R18, R18, UR15, -R2 ;  /* 0x0000000f12127c23 */ /* 0x000fe20008010802 */
[----:B---3--:R-:W-:Y:S03]  /*5df0*/  F2FP.F16.F32.PACK_AB R4, R128, R129 ;  /* 0x000000818004723e */ /* 0x008fe600000000ff */
[----:B------:R-:W3:Y:S01]  /*5e00*/  MUFU.EX2 R122, R15 ;  /* 0x0000000f007a7308 */ /* 0x000ee20000000800 */
[----:B------:R-:W-:Y:S01]  /*5e10*/  @!P0 FSEL R19, R19, -INF , !P1 ;  /* 0xff80000013138808 */ /* 0x000fe20004800000 */
[----:B------:R-:W-:Y:S01]  /*5e20*/  FFMA.FTZ R88, R17, UR15, -R88 ;  /* 0x0000000f11587c23 */ /* 0x000fe20008010858 */
[----:B----4-:R-:W-:Y:S01]  /*5e30*/  F2FP.F16.F32.PACK_AB R3, R130, R131 ;  /* 0x000000838203723e */ /* 0x010fe200000000ff */
[----:B------:R3:W-:Y:S01]  /*5e40*/  STS [R244+0x2a000], R4 ;  /* 0x02a00004f4007388 */ /* 0x0007e20000000800 */
[----:B-1----:R-:W-:Y:S01]  /*5e50*/  F2FP.F16.F32.PACK_AB R0, R125, R127 ;  /* 0x0000007f7d00723e */ /* 0x002fe200000000ff */
[----:B------:R-:W-:Y:S01]  /*5e60*/  FFMA.FTZ R2, R19, UR15, -R2 ;  /* 0x0000000f13027c23 */ /* 0x000fe20008010802 */
[----:B--2---:R-:W-:Y:S01]  /*5e70*/  F2FP.F16.F32.PACK_AB R5, R120, R121 ;  /* 0x000000797805723e */ /* 0x004fe200000000ff */
[----:B------:R-:W-:Y:S02]  /*5e80*/  STS [R244+0x2a400], R3 ;  /* 0x02a40003f4007388 */ /* 0x000fe40000000800 */
[----:B------:R-:W-:Y:S01]  /*5e90*/  MUFU.EX2 R119, R18 ;  /* 0x0000001200777308 */ /* 0x000fe20000000800 */
[----:B------:R-:W-:Y:S01]  /*5ea0*/  IADD3 R114, P0, R197, UR14, RZ ;  /* 0x0000000ec5727c10 */ /* 0x000fe2000ff1e0ff */
[----:B------:R1:W-:Y:S03]  /*5eb0*/  STS [R247+0x2a400], R0 ;  /* 0x02a40000f7007388 */ /* 0x0003e60000000800 */
[----:B------:R-:W-:Y:S02]  /*5ec0*/  IADD3.X R115, R196, UR13, RZ, P0, !PT ;  /* 0x0000000dc4737c10 */ /* 0x000fe400087fe4ff */
[----:B------:R-:W-:Y:S03]  /*5ed0*/  PLOP3.LUT P0, PT, PT, PT, UP3, 0x80, 0x0 ;  /* 0x000000000000781c */ /* 0x000fe60003f0f038 */
[----:B------:R2:W-:Y:S01]  /*5ee0*/  MUFU.EX2 R118, R2 ;  /* 0x0000000200767308 */ /* 0x0005e20000000800 */
[----:B------:R-:W4:Y:S09]  /*5ef0*/  LDG.E R113, desc[UR6][R114.64] ;  /* 0x0000000672717981 */ /* 0x000f32000c1e1900 */
[----:B------:R-:W-:Y:S01]  /*5f00*/  MUFU.EX2 R117, R16 ;  /* 0x0000001000757308 */ /* 0x000fe20000000800 */
[----:B---3--:R-:W-:Y:S09]  /*5f10*/  F2FP.F16.F32.PACK_AB R4, R122, R123 ;  /* 0x0000007b7a04723e */ /* 0x008ff200000000ff */
[----:B------:R-:W3:Y:S01]  /*5f20*/  MUFU.EX2 R116, R88 ;  /* 0x0000005800747308 */ /* 0x000ee20000000800 */
[----:B--2---:R-:W-:Y:S02]  /*5f30*/  F2FP.F16.F32.PACK_AB R2, R124, R126 ;  /* 0x0000007e7c02723e */ /* 0x004fe400000000ff */
[----:B-1----:R-:W-:Y:S03]  /*5f40*/  LEA R0, R230, UR4, 0x1 ;  /* 0x00000004e6007c11 */ /* 0x002fe6000f8e08ff */
[----:B------:R1:W-:Y:S04]  /*5f50*/  STS [R247+0x2a000], R2 ;  /* 0x02a00002f7007388 */ /* 0x0003e80000000800 */
[----:B------:R-:W-:Y:S04]  /*5f60*/  STS [R245+0x2a000], R5 ;  /* 0x02a00005f5007388 */ /* 0x000fe80000000800 */
[----:B------:R-:W-:Y:S01]  /*5f70*/  STS [R245+0x2a400], R4 ;  /* 0x02a40004f5007388 */ /* 0x000fe20000000800 */
[----:B---3--:R-:W-:Y:S03]  /*5f80*/  F2FP.F16.F32.PACK_AB R3, R116, R117 ;  /* 0x000000757403723e */ /* 0x008fe600000000ff */
[----:B------:R-:W2:Y:S04]  /*5f90*/  LDG.E R114, desc[UR6][R114.64+0x20] ;  /* 0x0000200672727981 */ /* 0x000ea8000c1e1900 */
[----:B------:R3:W-:Y:S01]  /*5fa0*/  STS [R246+0x2a000], R3 ;  /* 0x02a00003f6007388 */ /* 0x0007e20000000800 */
[----:B-1----:R-:W-:Y:S05]  /*5fb0*/  F2FP.F16.F32.PACK_AB R2, R118, R119 ;  /* 0x000000777602723e */ /* 0x002fea00000000ff */
[----:B------:R1:W-:Y:S04]  /*5fc0*/  STS [R246+0x2a400], R2 ;  /* 0x02a40002f6007388 */ /* 0x0003e80000000800 */
[----:B------:R-:W-:Y:S04]  /*5fd0*/  LDSM.16.M88.4 R16, [R0+0x10000] ;  /* 0x010000000010783b */ /* 0x000fe80000000200 */
[----:B------:R-:W1:Y:S01]  /*5fe0*/  LDSM.16.M88.4 R8, [R218+UR4+0x20000] ;  /* 0x02000004da08783b */ /* 0x000e620008000200 */
[C---:B---3--:R-:W-:Y:S03]  /*5ff0*/  IADD3 R3, R224.reuse, R0, RZ ;  /* 0x00000000e0037210 */ /* 0x048fe60007ffe0ff */
[----:B------:R-:W3:Y:S04]  /*6000*/  LDSM.16.M88.4 R84, [R218+UR4+0x20800] ;  /* 0x02080004da54783b */ /* 0x000ee80008000200 */
[----:B------:R-:W-:Y:S04]  /*6010*/  LDSM.16.M88.4 R92, [R217+0x8000] ;  /* 0x00800000d95c783b */ /* 0x000fe80000000200 */
[----:B------:R-:W-:Y:S04]  /*6020*/  LDSM.16.M88.4 R96, [R217+0x8800] ;  /* 0x00880000d960783b */ /* 0x000fe80000000200 */
[----:B------:R-:W-:Y:S01]  /*6030*/  LDSM.16.M88.4 R100, [R3+0x10000] ;  /* 0x010000000364783b */ /* 0x000fe20000000200 */
[----:B-1----:R-:W-:Y:S03]  /*6040*/  IMAD.IADD R2, R225, 0x1, R0 ;  /* 0x00000001e1027824 */ /* 0x002fe600078e0200 */
[----:B------:R-:W-:Y:S02]  /*6050*/  LDSM.16.M88.4 R104, [R220+0x8000] ;  /* 0x00800000dc68783b */ /* 0x000fe40000000200 */
[----:B------:R-:W-:Y:S02]  /*6060*/  IADD3 R112, R224, R2, RZ ;  /* 0x00000002e0707210 */ /* 0x000fe40007ffe0ff */
[----:B------:R-:W1:Y:S04]  /*6070*/  LDSM.16.M88.4 R88, [R2+0x10000] ;  /* 0x010000000258783b */ /* 0x000e680000000200 */
[----:B------:R-:W-:Y:S01]  /*6080*/  LDSM.16.M88.4 R108, [R219+0x8000] ;  /* 0x00800000db6c783b */ /* 0x000fe20000000200 */
[C---:B------:R-:W-:Y:S06]  /*6090*/  HMMA.16816.F32 R4, R16.reuse, R8, RZ ;  /* 0x000000081004723c */ /* 0x040fec00000018ff */
[C---:B------:R-:W-:Y:S06]  /*60a0*/  HMMA.16816.F32 R8, R16.reuse, R10, RZ ;  /* 0x0000000a1008723c */ /* 0x040fec00000018ff */
[C---:B---3--:R-:W-:Y:S06]  /*60b0*/  HMMA.16816.F32 R12, R16.reuse, R84, RZ ;  /* 0x00000054100c723c */ /* 0x048fec00000018ff */
[----:B------:R-:W-:Y:S01]  /*60c0*/  HMMA.16816.F32 R16, R16, R86, RZ ;  /* 0x000000561010723c */ /* 0x000fe200000018ff */
[----:B------:R-:W3:Y:S05]  /*60d0*/  LDSM.16.M88.4 R84, [R220+0x8800] ;  /* 0x00880000dc54783b */ /* 0x000eea0000000200 */
[C---:B-1----:R-:W-:Y:S06]  /*60e0*/  HMMA.16816.F32 R4, R88.reuse, R92, R4 ;  /* 0x0000005c5804723c */ /* 0x042fec0000001804 */
        /* <DEDUP_REMOVED lines=8> */
[----:B------:R-:W1:Y:S05]  /*6170*/  LDSM.16.M88.4 R104, [R218+UR4+0x22000] ;  /* 0x02200004da68783b */ /* 0x000e6a0008000200 */
[C---:B---3--:R-:W-:Y:S06]  /*6180*/  HMMA.16816.F32 R12, R100.reuse, R84, R12 ;  /* 0x00000054640c723c */ /* 0x048fec000000180c */
[----:B------:R-:W-:Y:S01]  /*6190*/  HMMA.16816.F32 R16, R100, R86, R16 ;  /* 0x000000566410723c */ /* 0x000fe20000001810 */
[----:B------:R-:W3:Y:S04]  /*61a0*/  LDSM.16.M88.4 R84, [R218+UR4+0x22800] ;  /* 0x02280004da54783b */ /* 0x000ee80008000200 */
        /* <DEDUP_REMOVED lines=11> */
[C---:B---3--:R-:W-:Y:S06]  /*6260*/  HMMA.16816.F32 R12, R96.reuse, R84, R12 ;  /* 0x00000054600c723c */ /* 0x048fec000000180c */
[----:B------:R-:W-:Y:S01]  /*6270*/  HMMA.16816.F32 R16, R96, R86, R16 ;  /* 0x000000566010723c */ /* 0x000fe20000001810 */
[----:B------:R-:W3:Y:S04]  /*6280*/  LDSM.16.M88.4 R84, [R220+0xa800] ;  /* 0x00a80000dc54783b */ /* 0x000ee80000000200 */
        /* <DEDUP_REMOVED lines=10> */
[----:B------:R-:W4:Y:S05]  /*6330*/  LDSM.16.M88.4 R104, [R218+UR4+0x24000] ;  /* 0x02400004da68783b */ /* 0x000f2a0008000200 */
        /* <DEDUP_REMOVED lines=18> */
[C---:B-1----:R-:W-:Y:S06]  /*6460*/  HMMA.16816.F32 R4, R92.reuse, R108, R4 ;  /* 0x0000006c5c04723c */ /* 0x042fec0000001804 */
[C---:B------:R-:W-:Y:S01]  /*6470*/  HMMA.16816.F32 R8, R92.reuse, R110, R8 ;  /* 0x0000006e5c08723c */ /* 0x040fe20000001808 */
[----:B------:R-:W1:Y:S05]  /*6480*/  LDSM.16.M88.4 R108, [R219+0xc000] ;  /* 0x00c00000db6c783b */ /* 0x000e6a0000000200 */
[C---:B--2---:R-:W-:Y:S06]  /*6490*/  HMMA.16816.F32 R12, R92.reuse, R88, R12 ;  /* 0x000000585c0c723c */ /* 0x044fec000000180c */
[----:B------:R-:W-:Y:S01]  /*64a0*/  HMMA.16816.F32 R16, R92, R90, R16 ;  /* 0x0000005a5c10723c */ /* 0x000fe20000001810 */
[----:B------:R-:W2:Y:S04]  /*64b0*/  LDSM.16.M88.4 R88, [R219+0xc800] ;  /* 0x00c80000db58783b */ /* 0x000ea80000000200 */
[----:B------:R-:W-:Y:S01]  /*64c0*/  LDSM.16.M88.4 R92, [R0+0x16000] ;  /* 0x01600000005c783b */ /* 0x000fe20000000200 */
[C---:B----4-:R-:W-:Y:S06]  /*64d0*/  HMMA.16816.F32 R4, R96.reuse, R104, R4 ;  /* 0x000000686004723c */ /* 0x050fec0000001804 */
        /* <DEDUP_REMOVED lines=25> */
[----:B------:R-:W2:Y:S05]  /*6670*/  LDSM.16.M88.4 R88, [R219+0xe800] ;  /* 0x00e80000db58783b */ /* 0x000eaa0000000200 */
[C---:B----4-:R-:W-:Y:S06]  /*6680*/  HMMA.16816.F32 R4, R100.reuse, R104, R4 ;  /* 0x000000686404723c */ /* 0x050fec0000001804 */
[C---:B------:R-:W-:Y:S06]  /*6690*/  HMMA.16816.F32 R8, R100.reuse, R106, R8 ;  /* 0x0000006a6408723c */ /* 0x040fec0000001808 */
[C---:B---3--:R-:W-:Y:S06]  /*66a0*/  HMMA.16816.F32 R12, R100.reuse, R84, R12 ;  /* 0x00000054640c723c */ /* 0x048fec000000180c */
[----:B------:R-:W-:Y:S06]  /*66b0*/  HMMA.16816.F32 R16, R100, R86, R16 ;  /* 0x000000566410723c */ /* 0x000fec0000001810 */
[C---:B-1----:R-:W-:Y:S06]  /*66c0*/  HMMA.16816.F32 R4, R92.reuse, R108, R4 ;  /* 0x0000006c5c04723c */ /* 0x042fec0000001804 */
[C---:B------:R-:W-:Y:S06]  /*66d0*/  HMMA.16816.F32 R8, R92.reuse, R110, R8 ;  /* 0x0000006e5c08723c */ /* 0x040fec0000001808 */
[C---:B--2---:R-:W-:Y:S06]  /*66e0*/  HMMA.16816.F32 R12, R92.reuse, R88, R12 ;  /* 0x000000585c0c723c */ /* 0x044fec000000180c */
[----:B------:R-:W-:Y:S06]  /*66f0*/  HMMA.16816.F32 R16, R92, R90, R16 ;  /* 0x0000005a5c10723c */ /* 0x000fec0000001810 */
[C---:B------:R-:W-:Y:S01]  /*6700*/  FADD.FTZ R0, -R113.reuse, R4 ;  /* 0x0000000471007221 */ /* 0x040fe20000010100 */
[----:B------:R-:W-:Y:S01]  /*6710*/  FADD.FTZ R5, -R113, R5 ;  /* 0x0000000571057221 */ /* 0x000fe20000010100 */
[----:B------:R-:W-:Y:S03]  /*6720*/  FADD.FTZ R7, -R114, R7 ;  /* 0x0000000772077221 */ /* 0x000fe60000010100 */
[----:B------:R-:W-:Y:S01]  /*6730*/  FMUL.FTZ R0, R129, R0 ;  /* 0x0000000081007220 */ /* 0x000fe20000410000 */
[----:B------:R-:W-:Y:S01]  /*6740*/  FMUL.FTZ R85, R128, R5 ;  /* 0x0000000580557220 */ /* 0x000fe20000410000 */
[C---:B------:R-:W-:Y:S01]  /*6750*/  FADD.FTZ R3, -R113.reuse, R8 ;  /* 0x0000000871037221 */ /* 0x040fe20000010100 */
[----:B------:R-:W-:Y:S01]  /*6760*/  FADD.FTZ R9, -R113, R9 ;  /* 0x0000000971097221 */ /* 0x000fe20000010100 */
[C---:B------:R-:W-:Y:S01]  /*6770*/  FADD.FTZ R10, -R114.reuse, R10 ;  /* 0x0000000a720a7221 */ /* 0x040fe20000010100 */
[----:B------:R-:W-:Y:S01]  /*6780*/  FADD.FTZ R11, -R114, R11 ;  /* 0x0000000b720b7221 */ /* 0x000fe20000010100 */
[----:B------:R-:W-:Y:S01]  /*6790*/  F2FP.F16.F32.PACK_AB R85, R85, R0 ;  /* 0x000000005555723e */ /* 0x000fe200000000ff */
[----:B------:R-:W-:Y:S01]  /*67a0*/  FMUL.FTZ R3, R126, R3 ;  /* 0x000000037e037220 */ /* 0x000fe20000410000 */
[----:B------:R-:W-:Y:S01]  /*67b0*/  FMUL.FTZ R84, R124, R9 ;  /* 0x000000097c547220 */ /* 0x000fe20000410000 */
[C---:B------:R-:W-:Y:S01]  /*67c0*/  FADD.FTZ R2, -R113.reuse, R12 ;  /* 0x0000000c71027221 */ /* 0x040fe20000010100 */
[----:B------:R-:W-:Y:S01]  /*67d0*/  FADD.FTZ R5, -R113, R13 ;  /* 0x0000000d71057221 */ /* 0x000fe20000010100 */
[----:B------:R-:W-:Y:S01]  /*67e0*/  FMUL.FTZ R87, R127, R10 ;  /* 0x0000000a7f577220 */ /* 0x000fe20000410000 */
[----:B------:R-:W-:Y:S01]  /*67f0*/  FMUL.FTZ R86, R125, R11 ;  /* 0x0000000b7d567220 */ /* 0x000fe20000410000 */
[C---:B------:R-:W-:Y:S01]  /*6800*/  FADD.FTZ R0, -R113.reuse, R16 ;  /* 0x0000001071007221 */ /* 0x040fe20000010100 */
[----:B------:R-:W-:Y:S01]  /*6810*/  FADD.FTZ R17, -R113, R17 ;  /* 0x0000001171117221 */ /* 0x000fe20000010100 */
[----:B------:R-:W-:Y:S01]  /*6820*/  FMUL.FTZ R2, R121, R2 ;  /* 0x0000000279027220 */ /* 0x000fe20000410000 */
[----:B------:R-:W-:Y:S01]  /*6830*/  FMUL.FTZ R5, R120, R5 ;  /* 0x0000000578057220 */ /* 0x000fe20000410000 */
[----:B------:R-:W-:Y:S01]  /*6840*/  FMUL.FTZ R0, R117, R0 ;  /* 0x0000000075007220 */ /* 0x000fe20000410000 */
[----:B------:R-:W-:Y:S01]  /*6850*/  FMUL.FTZ R17, R116, R17 ;  /* 0x0000001174117220 */ /* 0x000fe20000410000 */
[----:B------:R-:W-:Y:S01]  /*6860*/  F2FP.F16.F32.PACK_AB R84, R84, R3 ;  /* 0x000000035454723e */ /* 0x000fe200000000ff */
[----:B------:R-:W-:Y:S01]  /*6870*/  FADD.FTZ R3, -R114, R6 ;  /* 0x0000000672037221 */ /* 0x000fe20000010100 */
[----:B------:R-:W-:Y:S01]  /*6880*/  F2FP.F16.F32.PACK_AB R5, R5, R2 ;  /* 0x000000020505723e */ /* 0x000fe200000000ff */
[----:B------:R-:W-:Y:S01]  /*6890*/  FMUL.FTZ R16, R130, R7 ;  /* 0x0000000782107220 */ /* 0x000fe20000410000 */
[----:B------:R-:W-:Y:S01]  /*68a0*/  F2FP.F16.F32.PACK_AB R17, R17, R0 ;  /* 0x000000001111723e */ /* 0x000fe200000000ff */
[----:B------:R-:W-:Y:S01]  /*68b0*/  FMUL.FTZ R3, R131, R3 ;  /* 0x0000000383037220 */ /* 0x000fe20000410000 */
        /* <DEDUP_REMOVED lines=10> */
[----:B------:R-:W1:Y:S01]  /*6960*/  LDC R6, c[0x0][0x240] ;  /* 0x00009000ff067b82 */ /* 0x000e620000000800 */
[----:B------:R-:W-:Y:S01]  /*6970*/  ISETP.GE.AND P6, PT, R242, UR19, PT ;  /* 0x00000013f2007c0c */ /* 0x000fe2000bfc6270 */
[----:B------:R-:W-:Y:S01]  /*6980*/  IMAD.MOV.U32 R2, RZ, RZ, R238 ;  /* 0x000000ffff027224 */ /* 0x000fe200078e00ee */
[----:B------:R-:W-:Y:S01]  /*6990*/  ISETP.GE.AND P5, PT, R250, UR19, PT ;  /* 0x00000013fa007c0c */ /* 0x000fe2000bfa6270 */
[----:B------:R-:W-:Y:S01]  /*69a0*/  IMAD.MOV.U32 R3, RZ, RZ, R240 ;  /* 0x000000ffff037224 */ /* 0x000fe200078e00f0 */
[----:B------:R-:W-:Y:S01]  /*69b0*/  ISETP.GE.AND P4, PT, R251, UR19, PT ;  /* 0x00000013fb007c0c */ /* 0x000fe2000bf86270 */
[----:B------:R-:W-:Y:S01]  /*69c0*/  ULOP3.LUT UR9, UR8, 0x1, URZ, 0xc0, !UPT ;  /* 0x0000000108097892 */ /* 0x000fe2000f8ec03f */
[----:B------:R-:W-:Y:S01]  /*69d0*/  ISETP.GE.AND P3, PT, R252, UR19, PT ;  /* 0x00000013fc007c0c */ /* 0x000fe2000bf66270 */
[----:B------:R-:W2:Y:S02]  /*69e0*/  LDC R7, c[0x0][0x244] ;  /* 0x00009100ff077b82 */ /* 0x000ea40000000800 */
[----:B------:R-:W-:Y:S04]  /*69f0*/  UISETP.NE.U32.AND UP0, UPT, UR9, 0x1, UPT ;  /* 0x000000010900788c */ /* 0x000fe8000bf05070 */
[----:B------:R-:W-:Y:S06]  /*6a00*/  USEL UR9, UR59, 0x8000, !UP0 ;  /* 0x000080003b097887 */ /* 0x000fec000c000000 */
[----:B------:R-:W-:Y:S02]  /*6a10*/  VIADD R234, R234, UR9 ;  /* 0x00000009eaea7c36 */ /* 0x000fe40008000000 */
[----:B------:R-:W-:Y:S02]  /*6a20*/  VIADD R237, R237, UR9 ;  /* 0x00000009eded7c36 */ /* 0x000fe40008000000 */
[----:B------:R-:W-:Y:S01]  /*6a30*/  VIADD R221, R221, UR9 ;  /* 0x00000009dddd7c36 */ /* 0x000fe20008000000 */
[----:B------:R3:W-:Y:S04]  /*6a40*/  @P6 STS [R234], RZ ;  /* 0x000000ffea006388 */ /* 0x0007e80000000800 */
[----:B------:R3:W-:Y:S04]  /*6a50*/  @P6 STS [R234+0x4], RZ ;  /* 0x000004ffea006388 */ /* 0x0007e80000000800 */
[----:B------:R3:W-:Y:S01]  /*6a60*/  @P6 STS [R234+0x8], RZ ;  /* 0x000008ffea006388 */ /* 0x0007e20000000800 */
[----:B-1----:R-:W-:Y:S03]  /*6a70*/  IMAD.U32 R0, R6, -0x40, RZ ;  /* 0xffffffc006007824 */ /* 0x002fe600078e00ff */
[----:B------:R3:W-:Y:S02]  /*6a80*/  @P6 STS [R234+0xc], RZ ;  /* 0x00000cffea006388 */ /* 0x0007e40000000800 */
        /* <DEDUP_REMOVED lines=9> */
[--C-:B--2---:R-:W-:Y:S02]  /*6b20*/  @!P6 LEA.HI.X R13, R6, R3, R7.reuse, 0x6, P1 ;  /* 0x00000003060de211 */ /* 0x104fe400008f3407 */
[----:B------:R-:W-:Y:S01]  /*6b30*/  @!P5 LEA R10, P1, R0, R238, 0x1 ;  /* 0x000000ee000ad211 */ /* 0x000fe200078208ff */
[----:B------:R3:W-:Y:S01]  /*6b40*/  @P5 STS [R234+0x2000], RZ ;  /* 0x002000ffea005388 */ /* 0x0007e20000000800 */
[----:B------:R-:W-:Y:S02]  /*6b50*/  LEA.HI.X R4, R6, R4, R7, 0x5, P2 ;  /* 0x0000000406047211 */ /* 0x000fe400010f2c07 */
[C---:B------:R-:W-:Y:S01]  /*6b60*/  @!P4 LEA R8, P2, R0.reuse, R238, 0x1 ;  /* 0x000000ee0008c211 */ /* 0x040fe200078408ff */
[----:B------:R3:W-:Y:S01]  /*6b70*/  @P5 STS [R234+0x2004], RZ ;  /* 0x002004ffea005388 */ /* 0x0007e20000000800 */
[CCC-:B------:R-:W-:Y:S02]  /*6b80*/  @!P5 LEA.HI.X R11, R0.reuse, R240.reuse, R4.reuse, 0x1, P1 ;  /* 0x000000f0000bd211 */ /* 0x1c0fe400008f0c04 */
[C---:B------:R-:W-:Y:S01]  /*6b90*/  @!P4 LEA.HI.X R9, R0.reuse, R240, R4, 0x1, P2 ;  /* 0x000000f00009c211 */ /* 0x040fe200010f0c04 */
[----:B------:R3:W-:Y:S01]  /*6ba0*/  @P5 STS [R234+0x2008], RZ ;  /* 0x002008ffea005388 */ /* 0x0007e20000000800 */
[C---:B------:R-:W-:Y:S01]  /*6bb0*/  @!P3 LEA R6, P1, R0.reuse, R238, 0x1 ;  /* 0x000000ee0006b211 */ /* 0x040fe200078208ff */
[----:B------:R-:W-:Y:S02]  /*6bc0*/  IMAD.MOV.U32 R238, RZ, RZ, R2 ;  /* 0x000000ffffee7224 */ /* 0x000fe400078e0002 */
[----:B------:R3:W-:Y:S01]  /*6bd0*/  @P5 STS [R234+0x200c], RZ ;  /* 0x00200cffea005388 */ /* 0x0007e20000000800 */
[----:B------:R-:W-:Y:S01]  /*6be0*/  @!P3 LEA.HI.X R7, R0, R240, R4, 0x1, P1 ;  /* 0x000000f00007b211 */ /* 0x000fe200008f0c04 */
[----:B------:R-:W-:Y:S02]  /*6bf0*/  IMAD.MOV.U32 R240, RZ, RZ, R3 ;  /* 0x000000fffff07224 */ /* 0x000fe400078e0003 */
        /* <DEDUP_REMOVED lines=52> */
[----:B------:R-:W0:Y:S02]  /*6f40*/  LDGDEPBAR ;  /* 0x00000000000079af */ /* 0x000e240000000000 */
.L_x_449:
[----:B---3--:R-:W-:Y:S01]  /*6f50*/  F2FP.F16.F32.PACK_AB R2, R86, R87 ;  /* 0x000000575602723e */ /* 0x008fe200000000ff */
[----:B------:R-:W-:Y:S01]  /*6f60*/  STS [R244+0x28000], R85 ;  /* 0x02800055f4007388 */ /* 0x000fe20000000800 */
[----:B------:R-:W-:Y:S01]  /*6f70*/  F2FP.F16.F32.PACK_AB R0, R14, R15 ;  /* 0x0000000f0e00723e */ /* 0x000fe200000000ff */
[----:B------:R-:W1:Y:S01]  /*6f80*/  LDC R116, c[0x0][0x270] ;  /* 0x00009c00ff747b82 */ /* 0x000e620000000800 */
[----:B------:R-:W-:Y:S02]  /*6f90*/  F2FP.F16.F32.PACK_AB R3, R18, R19 ;  /* 0x000000131203723e */ /* 0x000fe400000000ff */
[----:B------:R-:W-:Y:S05]  /*6fa0*/  STS [R244+0x28400], R16 ;  /* 0x02840010f4007388 */ /* 0x000fea0000000800 */
[----:B------:R-:W-:Y:S05]  /*6fb0*/  STS [R247+0x28000], R84 ;  /* 0x02800054f7007388 */ /* 0x000fea0000000800 */
[----:B------:R2:W-:Y:S05]  /*6fc0*/  STS [R247+0x28400], R2 ;  /* 0x02840002f7007388 */ /* 0x0005ea0000000800 */
[----:B------:R-:W-:Y:S05]  /*6fd0*/  STS [R245+0x28000], R5 ;  /* 0x02800005f5007388 */ /* 0x000fea0000000800 */
[----:B------:R3:W-:Y:S05]  /*6fe0*/  STS [R245+0x28400], R0 ;  /* 0x02840000f5007388 */ /* 0x0007ea0000000800 */
[----:B------:R-:W-:Y:S01]  /*6ff0*/  STS [R246+0x28000], R17 ;  /* 0x02800011f6007388 */ /* 0x000fe20000000800 */
[----:B-1----:R-:W-:Y:S04]  /*7000*/  IMAD R235, R116, UR21, RZ ;  /* 0x0000001574eb7c24 */ /* 0x002fe8000f8e02ff */
[----:B------:R-:W-:Y:S01]  /*7010*/  STS [R246+0x28400], R3 ;  /* 0x02840003f6007388 */ /* 0x000fe20000000800 */
[----:B------:R-:W-:Y:S01]  /*7020*/  BAR.SYNC.DEFER_BLOCKING 0x0 ;  /* 0x0000000000007b1d */ /* 0x000fe20000010000 */
[----:B--2---:R-:W-:Y:S05]  /*7030*/  IMAD.U32 R2, R235, -0x40, RZ ;  /* 0xffffffc0eb027824 */ /* 0x004fea00078e00ff */
[C---:B------:R-:W-:Y:S02]  /*7040*/  LEA R232, P1, R2.reuse, R232, 0x2 ;  /* 0x000000e802e87211 */ /* 0x040fe400078210ff */
[----:B---3--:R-:W-:Y:S02]  /*7050*/  LEA R0, R231, UR4, 0x1 ;  /* 0x00000004e7007c11 */ /* 0x008fe4000f8e08ff */
[----:B------:R-:W-:Y:S01]  /*7060*/  LEA.HI.X.SX32 R233, R2, R233, 0x2, P1 ;  /* 0x000000e902e97211 */ /* 0x000fe200008f16ff */
        /* <DEDUP_REMOVED lines=157> */
.L_x_450:
[----:B------:R-:W-:Y:S01]  /*7a40*/  LDSM.16.M88.4 R128, [R226] ;  /* 0x00000000e280783b */ /* 0x000fe20000000200 */
[----:B---3--:R-:W-:Y:S01]  /*7a50*/  IMAD.MOV.U32 R2, RZ, RZ, R197 ;  /* 0x000000ffff027224 */ /* 0x008fe200078e00c5 */
[----:B------:R-:W-:Y:S01]  /*7a60*/  ULOP3.LUT UR9, UR8, 0x1, URZ, 0xc0, !UPT ;  /* 0x0000000108097892 */ /* 0x000fe2000f8ec03f */
[----:B------:R-:W-:Y:S01]  /*7a70*/  IMAD.MOV.U32 R3, RZ, RZ, R196 ;  /* 0x000000ffff037224 */ /* 0x000fe200078e00c4 */
[----:B------:R-:W1:Y:S01]  /*7a80*/  LDSM.16.MT88.4 R16, [R0+0x18000] ;  /* 0x018000000010783b */ /* 0x000e620000004200 */
[----:B------:R-:W-:Y:S01]  /*7a90*/  UISETP.GT.AND UP2, UPT, UR8, UR17, UPT ;  /* 0x000000110800728c */ /* 0x000fe2000bf44270 */
[----:B------:R-:W-:Y:S01]  /*7aa0*/  @P0 IADD3 R2, P1, R2, UR12, RZ ;  /* 0x0000000c02020c10 */ /* 0x000fe2000ff3e0ff */
[----:B------:R-:W-:Y:S01]  /*7ab0*/  UISETP.NE.U32.AND UP0, UPT, UR9, 0x1, UPT ;  /* 0x000000010900788c */ /* 0x000fe2000bf05070 */
[----:B------:R-:W2:Y:S01]  /*7ac0*/  LDSM.16.M88.4 R124, [R226+0x1000] ;  /* 0x00100000e27c783b */ /* 0x000ea20000000200 */
[----:B------:R-:W-:Y:S02]  /*7ad0*/  @UP3 UIADD3 UR10, UP1, UR12, -0x100, URZ ;  /* 0xffffff000c0a3890 */ /* 0x000fe4000ff3e03f */
[----:B------:R-:W-:Y:S01]  /*7ae0*/  UIADD3 UR8, UR8, -0x1, URZ ;  /* 0xffffffff08087890 */ /* 0x000fe2000fffe03f */
[----:B------:R-:W3:Y:S01]  /*7af0*/  LDSM.16.MT88.4 R96, [R0+0x1a000] ;  /* 0x01a000000060783b */ /* 0x000ee20000004200 */
[----:B------:R-:W-:Y:S03]  /*7b00*/  @UP3 UIADD3.X UR9, UR11, -0x1, URZ, UP1, !UPT ;  /* 0xffffffff0b093890 */ /* 0x000fe60008ffe43f */
[----:B------:R-:W4:Y:S01]  /*7b10*/  LDSM.16.MT88.4 R112, [R0+0x1c000] ;  /* 0x01c000000070783b */ /* 0x000f220000004200 */
[----:B------:R-:W-:Y:S03]  /*7b20*/  @UP3 UMOV UR12, UR10 ;  /* 0x0000000a000c3c82 */ /* 0x000fe60008000000 */
[----:B------:R-:W4:Y:S04]  /*7b30*/  LDSM.16.MT88.4 R196, [R0+0x1e000] ;  /* 0x01e0000000c4783b */ /* 0x000f280000004200 */
[----:B------:R-:W-:Y:S04]  /*7b40*/  LDSM.16.M88.4 R200, [R227] ;  /* 0x00000000e3c8783b */ /* 0x000fe80000000200 */
[----:B------:R-:W4:Y:S04]  /*7b50*/  LDSM.16.MT88.4 R204, [R0+0x18800] ;  /* 0x0188000000cc783b */ /* 0x000f280000004200 */
[----:B------:R-:W4:Y:S04]  /*7b60*/  LDSM.16.M88.4 R208, [R227+0x1000] ;  /* 0x00100000e3d0783b */ /* 0x000f280000000200 */
[----:B------:R-:W4:Y:S01]  /*7b70*/  LDSM.16.MT88.4 R212, [R0+0x1a800] ;  /* 0x01a8000000d4783b */ /* 0x000f220000004200 */
        /* <DEDUP_REMOVED lines=26> */
[----:B------:R-:W-:Y:S05]  /*7d20*/  LDSM.16.M88.4 R212, [R228+0x1000] ;  /* 0x00100000e4d4783b */ /* 0x000fea0000000200 */
[-C--:B-1----:R-:W-:Y:S06]  /*7d30*/  HMMA.16816.F32 R100, R200, R196.reuse, R100 ;  /* 0x000000c4c864723c */ /* 0x082fec0000001864 */
[C---:B------:R-:W-:Y:S06]  /*7d40*/  HMMA.16816.F32 R104, R208.reuse, R196, R104 ;  /* 0x000000c4d068723c */ /* 0x040fec0000001868 */
[-C--:B------:R-:W-:Y:S06]  /*7d50*/  HMMA.16816.F32 R108, R208, R198.reuse, R108 ;  /* 0x000000c6d06c723c */ /* 0x080fec000000186c */
[C---:B------:R-:W-:Y:S01]  /*7d60*/  HMMA.16816.F32 R112, R200.reuse, R198, R112 ;  /* 0x000000c6c870723c */ /* 0x040fe20000001870 */
[----:B------:R-:W-:Y:S05]  /*7d70*/  LDSM.16.M88.4 R196, [R228] ;  /* 0x00000000e4c4783b */ /* 0x000fea0000000200 */
[-C--:B--2---:R-:W-:Y:S06]  /*7d80*/  HMMA.16816.F32 R116, R200, R204.reuse, R116 ;  /* 0x000000ccc874723c */ /* 0x084fec0000001874 */
[C---:B------:R-:W-:Y:S06]  /*7d90*/  HMMA.16816.F32 R120, R208.reuse, R204, R120 ;  /* 0x000000ccd078723c */ /* 0x040fec0000001878 */
[-C--:B------:R-:W-:Y:S01]  /*7da0*/  HMMA.16816.F32 R124, R208, R206.reuse, R124 ;  /* 0x000000ced07c723c */ /* 0x080fe2000000187c */
[----:B------:R-:W1:Y:S05]  /*7db0*/  LDSM.16.MT88.4 R208, [R0+0x19000] ;  /* 0x0190000000d0783b */ /* 0x000e6a0000004200 */
[----:B------:R-:W-:Y:S01]  /*7dc0*/  HMMA.16816.F32 R128, R200, R206, R128 ;  /* 0x000000cec880723c */ /* 0x000fe20000001880 */
[----:B------:R-:W2:Y:S04]  /*7dd0*/  LDSM.16.MT88.4 R200, [R0+0x1b000] ;  /* 0x01b0000000c8783b */ /* 0x000ea80000004200 */
[----:B------:R-:W3:Y:S01]  /*7de0*/  LDSM.16.MT88.4 R204, [R0+0x1d000] ;  /* 0x01d0000000cc783b */ /* 0x000ee20000004200 */
        /* <DEDUP_REMOVED lines=10> */
[-C--:B---3--:R-:W-:Y:S06]  /*7e90*/  HMMA.16816.F32 R100, R196, R204.reuse, R100 ;  /* 0x000000ccc464723c */ /* 0x088fec0000001864 */
        /* <DEDUP_REMOVED lines=15> */
[----:B------:R1:W2:Y:S05]  /*7f90*/  LDSM.16.MT88.4 R204, [R0+0x1f800] ;  /* 0x01f8000000cc783b */ /* 0x0002aa0000004200 */
[-C--:B---3--:R-:W-:Y:S06]  /*7fa0*/  HMMA.16816.F32 R84, R200, R196.reuse, R84 ;  /* 0x000000c4c854723c */ /* 0x088fec0000001854 */
[C---:B------:R-:W-:Y:S06]  /*7fb0*/  HMMA.16816.F32 R88, R212.reuse, R196, R88 ;  /* 0x000000c4d458723c */ /* 0x040fec0000001858 */
[-C--:B------:R-:W-:Y:S05]  /*7fc0*/  HMMA.16816.F32 R92, R212, R198.reuse, R92 ;  /* 0x000000c6d45c723c */ /* 0x080fea000000185c */
[C---:B------:R-:W-:Y:S01]  /*7fd0*/  IMAD.SHL.U32 R197, R235.reuse, 0x20, RZ ;  /* 0x00000020ebc57824 */ /* 0x040fe200078e00ff */
[C---:B------:R-:W-:Y:S05]  /*7fe0*/  HMMA.16816.F32 R96, R200.reuse, R198, R96 ;  /* 0x000000c6c860723c */ /* 0x040fea0000001860 */
[----:B-1----:R-:W-:Y:S01]  /*7ff0*/  IMAD.MOV.U32 R0, RZ, RZ, R3 ;  /* 0x000000ffff007224 */ /* 0x002fe200078e0003 */
[-C--:B----4-:R-:W-:Y:S05]  /*8000*/  HMMA.16816.F32 R100, R200, R208.reuse, R100 ;  /* 0x000000d0c864723c */ /* 0x090fea0000001864 */
[----:B------:R-:W-:Y:S01]  /*8010*/  @P0 IADD3.X R3, R0, UR11, RZ, P1, !PT ;  /* 0x0000000b00030c10 */ /* 0x000fe20008ffe4ff */
[C---:B------:R-:W-:Y:S01]  /*8020*/  HMMA.16816.F32 R104, R212.reuse, R208, R104 ;  /* 0x000000d0d468723c */ /* 0x040fe20000001868 */
[----:B------:R-:W-:Y:S03]  /*8030*/  @UP3 UMOV UR11, UR9 ;  /* 0x00000009000b3c82 */ /* 0x000fe60008000000 */
[----:B------:R-:W5:Y:S01]  /*8040*/  @P0 LDG.E R248, desc[UR6][R2.64+-0x100] ;  /* 0xffff000602f80981 */ /* 0x000f62000c1e1900 */
[C---:B------:R-:W-:Y:S01]  /*8050*/  IMAD R0, R235.reuse, 0x18, RZ ;  /* 0x00000018eb007824 */ /* 0x040fe200078e02ff */
[-C--:B------:R-:W-:Y:S02]  /*8060*/  HMMA.16816.F32 R108, R212, R210.reuse, R108 ;  /* 0x000000d2d46c723c */ /* 0x080fe4000000186c */
[----:B------:R1:W5:Y:S04]  /*8070*/  @P0 LDG.E R249, desc[UR6][R2.64+-0xe0] ;  /* 0xffff200602f90981 */ /* 0x000368000c1e1900 */
[C---:B------:R-:W-:Y:S01]  /*8080*/  HMMA.16816.F32 R112, R200.reuse, R210, R112 ;  /* 0x000000d2c870723c */ /* 0x040fe20000001870 */
[----:B------:R3:W-:Y:S05]  /*8090*/  REDG.E.ADD.F32.FTZ.RN.STRONG.GPU desc[UR6][R232.64], R4 ;  /* 0x00000004e80079a6 */ /* 0x0007ea000c10f386 */
[-C--:B--2---:R-:W-:Y:S06]  /*80a0*/  HMMA.16816.F32 R116, R200, R204.reuse, R116 ;  /* 0x000000ccc874723c */ /* 0x084fec0000001874 */
[C---:B------:R-:W-:Y:S06]  /*80b0*/  HMMA.16816.F32 R120, R212.reuse, R204, R120 ;  /* 0x000000ccd478723c */ /* 0x040fec0000001878 */
[-C--:B------:R-:W-:Y:S05]  /*80c0*/  HMMA.16816.F32 R124, R212, R206.reuse, R124 ;  /* 0x000000ced47c723c */ /* 0x080fea000000187c */
[----:B------:R-:W-:Y:S01]  /*80d0*/  IMAD.SHL.U32 R205, R235, 0x8, RZ ;  /* 0x00000008ebcd7824 */ /* 0x000fe200078e00ff */
[----:B------:R-:W-:Y:S05]  /*80e0*/  HMMA.16816.F32 R128, R200, R206, R128 ;  /* 0x000000cec880723c */ /* 0x000fea0000001880 */
[-C--:B-1----:R-:W-:Y:S01]  /*80f0*/  LEA R2, P0, R205, R232.reuse, 0x2 ;  /* 0x000000e8cd027211 */ /* 0x082fe200078010ff */
[C---:B------:R-:W-:Y:S02]  /*8100*/  IMAD.SHL.U32 R204, R235.reuse, 0x10, RZ ;  /* 0x00000010ebcc7824 */ /* 0x040fe400078e00ff */
[----:B------:R-:W-:Y:S03]  /*8110*/  IMAD R200, R235, 0x28, RZ ;  /* 0x00000028ebc87824 */ /* 0x000fe600078e02ff */
[-C--:B------:R-:W-:Y:S02]  /*8120*/  LEA.HI.X.SX32 R3, R205, R233.reuse, 0x2, P0 ;  /* 0x000000e9cd037211 */ /* 0x080fe400000f16ff */
[-C--:B------:R-:W-:Y:S02]  /*8130*/  LEA R198, P1, R204, R232.reuse, 0x2 ;  /* 0x000000e8ccc67211 */ /* 0x080fe400078210ff */
[-C--:B---3--:R-:W-:Y:S01]  /*8140*/  LEA R4, P0, R0, R232.reuse, 0x2 ;  /* 0x000000e800047211 */ /* 0x088fe200078010ff */
        /* <DEDUP_REMOVED lines=12> */
[CC--:B------:R-:W-:Y:S02]  /*8210*/  LEA R4, P1, R0.reuse, R232.reuse, 0x2 ;  /* 0x000000e800047211 */ /* 0x0c0fe400078210ff */
[CC--:B--2---:R-:W-:Y:S01]  /*8220*/  LEA R8, P0, R235.reuse, R232.reuse, 0x2 ;  /* 0x000000e8eb087211 */ /* 0x0c4fe200078010ff */
[----:B------:R1:W-:Y:S01]  /*8230*/  REDG.E.ADD.F32.FTZ.RN.STRONG.GPU desc[UR6][R6.64], R9 ;  /* 0x00000009060079a6 */ /* 0x0003e2000c10f386 */
[-C--:B------:R-:W-:Y:S05]  /*8240*/  LEA.HI.X.SX32 R5, R0, R233.reuse, 0x2, P1 ;  /* 0x000000e900057211 */ /* 0x080fea00008f16ff */
[----:B------:R2:W-:Y:S01]  /*8250*/  REDG.E.ADD.F32.FTZ.RN.STRONG.GPU desc[UR6][R4.64], R10 ;  /* 0x0000000a040079a6 */ /* 0x0005e2000c10f386 */
[-C--:B-1----:R-:W-:Y:S01]  /*8260*/  LEA.HI.X.SX32 R9, R235, R233.reuse, 0x2, P0 ;  /* 0x000000e9eb097211 */ /* 0x082fe200000f16ff */
[----:B------:R-:W-:Y:S04]  /*8270*/  VIADD R7, R204, 0x20 ;  /* 0x00000020cc077836 */ /* 0x000fe80000000000 */
[----:B------:R1:W-:Y:S01]  /*8280*/  REDG.E.ADD.F32.FTZ.RN.STRONG.GPU desc[UR6][R8.64], R11 ;  /* 0x0000000b080079a6 */ /* 0x0003e2000c10f386 */
[-C--:B------:R-:W-:Y:S01]  /*8290*/  LEA R6, P0, R7, R232.reuse, 0x2 ;  /* 0x000000e807067211 */ /* 0x080fe200078010ff */
[----:B------:R-:W-:Y:S02]  /*82a0*/  IMAD.IADD R0, R205, 0x1, R7 ;  /* 0x00000001cd007824 */ /* 0x000fe400078e0207 */
[----:B------:R-:W-:Y:S01]  /*82b0*/  REDG.E.ADD.F32.FTZ.RN.STRONG.GPU desc[UR6][R232.64+0x80], R16 ;  /* 0x00008010e80079a6 */ /* 0x000fe2000c10f386 */
[-C--:B------:R-:W-:Y:S01]  /*82c0*/  LEA.HI.X.SX32 R7, R7, R233.reuse, 0x2, P0 ;  /* 0x000000e907077211 */ /* 0x080fe200000f16ff */
[C---:B--2---:R-:W-:Y:S01]  /*82d0*/  IMAD.IADD R5, R205.reuse, 0x1, R0 ;  /* 0x00000001cd057824 */ /* 0x044fe200078e0200 */
[CC--:B------:R-:W-:Y:S01]  /*82e0*/  LEA R196, P0, R0.reuse, R232.reuse, 0x2 ;  /* 0x000000e800c47211 */ /* 0x0c0fe200078010ff */
[----:B------:R-:W-:Y:S02]  /*82f0*/  REDG.E.ADD.F32.FTZ.RN.STRONG.GPU desc[UR6][R2.64+0x80], R17 ;  /* 0x00008011020079a6 */ /* 0x000fe4000c10f386 */
[C---:B------:R-:W-:Y:S01]  /*8300*/  IMAD.IADD R4, R205.reuse, 0x1, R5 ;  /* 0x00000001cd047824 */ /* 0x040fe200078e0205 */
        /* <DEDUP_REMOVED lines=21> */
[C---:B------:R-:W-:Y:S01]  /*8460*/  IMAD.IADD R0, R205.reuse, 0x1, R8 ;  /* 0x00000001cd007824 */ /* 0x040fe200078e0208 */
[CC--:B--2---:R-:W-:Y:S04]  /*8470*/  LEA R6, P0, R8.reuse, R232.reuse, 0x2 ;  /* 0x000000e808067211 */ /* 0x0c4fe800078010ff */
[-C--:B------:R-:W-:Y:S01]  /*8480*/  LEA.HI.X.SX32 R7, R8, R233.reuse, 0x2, P0 ;  /* 0x000000e908077211 */ /* 0x080fe200000f16ff */
[C---:B---3--:R-:W-:Y:S01]  /*8490*/  IMAD.IADD R5, R205.reuse, 0x1, R0 ;  /* 0x00000001cd057824 */ /* 0x048fe200078e0200 */
[CC--:B------:R-:W-:Y:S03]  /*84a0*/  LEA R12, P0, R0.reuse, R232.reuse, 0x2 ;  /* 0x000000e8000c7211 */ /* 0x0c0fe600078010ff */
[----:B------:R1:W-:Y:S01]  /*84b0*/  REDG.E.ADD.F32.FTZ.RN.STRONG.GPU desc[UR6][R6.64], R86 ;  /* 0x00000056060079a6 */ /* 0x0003e2000c10f386 */
[----:B------:R-:W-:Y:S01]  /*84c0*/  IMAD.IADD R4, R205, 0x1, R5 ;  /* 0x00000001cd047824 */ /* 0x000fe200078e0205 */
[-C--:B------:R-:W-:Y:S02]  /*84d0*/  LEA.HI.X.SX32 R13, R0, R233.reuse, 0x2, P0 ;  /* 0x000000e9000d7211 */ /* 0x080fe400000f16ff */
[-C--:B------:R-:W-:Y:S01]  /*84e0*/  LEA R8, P1, R5, R232.reuse, 0x2 ;  /* 0x000000e805087211 */ /* 0x080fe200078210ff */
[----:B------:R-:W-:Y:S01]  /*84f0*/  IMAD.IADD R0, R205, 0x1, R4 ;  /* 0x00000001cd007824 */ /* 0x000fe200078e0204 */
[CC--:B------:R-:W-:Y:S01]  /*8500*/  LEA R10, P0, R4.reuse, R232.reuse, 0x2 ;  /* 0x000000e8040a7211 */ /* 0x0c0fe200078010ff */
        /* <DEDUP_REMOVED lines=15> */
[C---:B------:R-:W-:Y:S03]  /*8600*/  IMAD.IADD R0, R205.reuse, 0x1, R8 ;  /* 0x00000001cd007824 */ /* 0x040fe600078e0208 */
[----:B------:R-:W-:Y:S04]  /*8610*/  REDG.E.ADD.F32.FTZ.RN.STRONG.GPU desc[UR6][R2.64+0x180], R97 ;  /* 0x00018061020079a6 */ /* 0x000fe8000c10f386 */
[----:B------:R-:W-:Y:S01]  /*8620*/  LDSM.16.MT88.4 R88, [R216+0x6000] ;  /* 0x00600000d858783b */ /* 0x000fe20000004200 */
[CC--:B-1----:R-:W-:Y:S04]  /*8630*/  LEA R6, P0, R8.reuse, R232.reuse, 0x2 ;  /* 0x000000e808067211 */ /* 0x0c2fe800078010ff */
        /* <DEDUP_REMOVED lines=105> */
[C---:B--2---:R-:W-:Y:S04]  /*8cd0*/  IMAD.IADD R8, R205.reuse, 0x1, R0 ;  /* 0x00000001cd087824 */ /* 0x044fe800078e0200 */
[----:B------:R2:W-:Y:S04]  /*8ce0*/  REDG.E.ADD.F32.FTZ.RN.STRONG.GPU desc[UR6][R4.64], R123 ;  /* 0x0000007b040079a6 */ /* 0x0005e8000c10f386 */
[----:B------:R-:W-:Y:S04]  /*8cf0*/  REDG.E.ADD.F32.FTZ.RN.STRONG.GPU desc[UR6][R232.64+0x380], R128 ;  /* 0x00038080e80079a6 */ /* 0x000fe8000c10f386 */
[----:B------:R3:W-:Y:S01]  /*8d00*/  REDG.E.ADD.F32.FTZ.RN.STRONG.GPU desc[UR6][R2.64+0x380], R129 ;  /* 0x00038081020079a6 */ /* 0x0007e2000c10f386 */
[CC--:B-1----:R-:W-:Y:S04]  /*8d10*/  LEA R6, P0, R0.reuse, R232.reuse, 0x2 ;  /* 0x000000e800067211 */ /* 0x0c2fe800078010ff */
[-C--:B------:R-:W-:Y:S01]  /*8d20*/  LEA.HI.X.SX32 R7, R0, R233.reuse, 0x2, P0 ;  /* 0x000000e900077211 */ /* 0x080fe200000f16ff */
[C---:B--2---:R-:W-:Y:S01]  /*8d30*/  IMAD.IADD R5, R205.reuse, 0x1, R8 ;  /* 0x00000001cd057824 */ /* 0x044fe200078e0208 */
        /* <DEDUP_REMOVED lines=111> */
[----:B------:R-:W-:Y:S01]  /*9430*/  F2FP.F16.F32.PACK_AB R84, R33, R32 ;  /* 0x000000202154723e */ /* 0x000fe200000000ff */
[----:B------:R-:W-:Y:S01]  /*9440*/  FMUL.FTZ R132, R132, UR5 ;  /* 0x0000000584847c20 */ /* 0x000fe20008410000 */
        /* <DEDUP_REMOVED lines=99> */
[----:B------:R-:W-:-:S02]  /*9a80*/  F2FP.F16.F32.PACK_AB R3, R3, R194 ;  /* 0x000000c20303723e */ /* 0x000fc400000000ff */
[----:B------:R-:W-:Y:S02]  /*9a90*/  F2FP.F16.F32.PACK_AB R6, R6, R184 ;  /* 0x000000b80606723e */ /* 0x000fe400000000ff */
        /* <DEDUP_REMOVED lines=112> */
.L_x_452:
[----:B-1----:R-:W2:Y:S01]  /*a1a0*/  LDL R0, [R1+0x1c] ;  /* 0x00001c0001007983 */ /* 0x002ea20000100800 */
[----:B------:R-:W-:Y:S01]  /*a1b0*/  @UP0 UIADD3 UR14, UR22, UR39, URZ ;  /* 0x00000027160e0290 */ /* 0x000fe2000fffe03f */
[----:B------:R-:W-:Y:S01]  /*a1c0*/  @UP0 ULDC.64 UR10, c[0x0][0x458] ;  /* 0x00011600000a0ab9 */ /* 0x000fe20000000a00 */
[----:B------:R-:W-:Y:S02]  /*a1d0*/  USHF.L.U32 UR5, UR18, 0x6, URZ ;  /* 0x0000000612057899 */ /* 0x000fe4000800063f */
[----:B------:R-:W-:Y:S02]  /*a1e0*/  @UP0 UIMAD.WIDE.U32 UR12, UR14, UR10, URZ ;  /* 0x0000000a0e0c02a5 */ /* 0x000fe4000f8e003f */
[----:B------:R-:W-:-:S04]  /*a1f0*/  @UP0 UIMAD UR14, UR14, UR11, URZ ;  /* 0x0000000b0e0e02a4 */ /* 0x000fc8000f8e023f */
[----:B------:R-:W-:-:S03]  /*a200*/  @UP0 UIADD3 UR19, UR13, UR14, URZ ;  /* 0x0000000e0d130290 */ /* 0x000fc6000fffe03f */
[----:B------:R-:W-:Y:S01]  /*a210*/  @UP0 UMOV UR13, UR12 ;  /* 0x0000000c000d0c82 */ /* 0x000fe20008000000 */
[----:B--2---:R-:W-:Y:S01]  /*a220*/  LEA R0, R0, UR4, 0x1 ;  /* 0x0000000400007c11 */ /* 0x004fe2000f8e08ff */
[----:B------:R-:W-:Y:S07]  /*a230*/  @P0 BRA `(.L_x_453) ;  /* 0x0000000000340947 */ /* 0x000fee0003800000 */
        /* <DEDUP_REMOVED lines=11> */
[----:B------:R-:W-:-:S03]  /*a2f0*/  UIADD3 UR19, UR13, UR15, URZ ;  /* 0x0000000f0d137290 */ /* 0x000fc6000fffe03f */
[----:B------:R-:W-:-:S09]  /*a300*/  UMOV UR13, UR12 ;  /* 0x0000000c000d7c82 */ /* 0x000fd20008000000 */
.L_x_453:
[----:B------:R-:W-:Y:S01]  /*a310*/  BAR.SYNC.DEFER_BLOCKING 0x0 ;  /* 0x0000000000007b1d */ /* 0x000fe20000010000 */
[----:B------:R-:W-:Y:S01]  /*a320*/  USHF.R.S32.HI UR12, URZ, 0x1f, UR5 ;  /* 0x0000001f3f0c7899 */ /* 0x000fe20008011405 */
[--C-:B------:R-:W-:Y:S01]  /*a330*/  SHF.R.S32.HI R5, RZ, 0x1f, R242.reuse ;  /* 0x0000001fff057819 */ /* 0x100fe200000114f2 */
[----:B------:R-:W-:Y:S01]  /*a340*/  IMAD.U32 R2, RZ, RZ, UR8 ;  /* 0x00000008ff027e24 */ /* 0x000fe2000f8e00ff */
[----:B------:R-:W-:Y:S01]  /*a350*/  UIMAD UR16, UR18, -0x40, UR16 ;  /* 0xffffffc0121078a4 */ /* 0x000fe2000f8e0210 */
[----:B------:R-:W-:Y:S01]  /*a360*/  IMAD.MOV.U32 R4, RZ, RZ, R242 ;  /* 0x000000ffff047224 */ /* 0x000fe200078e00f2 */
[----:B------:R-:W-:Y:S01]  /*a370*/  UIMAD UR14, UR12, UR8, URZ ;  /* 0x000000080c0e72a4 */ /* 0x000fe2000f8e023f */
[----:B------:R-:W-:Y:S01]  /*a380*/  BSSY B0, `(.L_x_454) ;  /* 0x0000037000007945 */ /* 0x000fe20003800000 */
[----:B------:R-:W1:Y:S01]  /*a390*/  S2R R31, SR_TID.X ;  /* 0x00000000001f7919 */ /* 0x000e620000002100 */
[----:B------:R-:W-:Y:S01]  /*a3a0*/  IMAD.WIDE.U32 R2, R2, UR5, R4 ;  /* 0x0000000502027c25 */ /* 0x000fe2000f8e0004 */
[----:B------:R-:W-:Y:S01]  /*a3b0*/  UIMAD UR14, UR5, UR9, UR14 ;  /* 0x00000009050e72a4 */ /* 0x000fe2000f8e020e */
[----:B------:R-:W2:Y:S01]  /*a3c0*/  S2R R64, SR_TID.X ;  /* 0x0000000000407919 */ /* 0x000ea20000002100 */
[----:B------:R-:W-:Y:S01]  /*a3d0*/  USHF.R.S32.HI UR17, URZ, 0x1f, UR55 ;  /* 0x0000001f3f117899 */ /* 0x000fe20008011437 */
[----:B------:R-:W-:Y:S01]  /*a3e0*/  IADD3 R2, P0, R2, UR20, RZ ;  /* 0x0000001402027c10 */ /* 0x000fe2000ff1e0ff */
[----:B------:R-:W-:-:S02]  /*a3f0*/  VIADD R28, R242, 0x40 ;  /* 0x00000040f21c7836 */ /* 0x000fc40000000000 */
[----:B------:R-:W-:Y:S01]  /*a400*/  IMAD.U32 R6, RZ, RZ, UR14 ;  /* 0x0000000eff067e24 */ /* 0x000fe2000f8e00ff */
[----:B------:R-:W-:Y:S01]  /*a410*/  ULDC.64 UR14, c[0x0][0x468] ;  /* 0x00011a00000e7ab9 */ /* 0x000fe20000000a00 */
[----:B------:R-:W-:Y:S01]  /*a420*/  VIADD R11, R242, 0x80 ;  /* 0x00000080f20b7836 */ /* 0x000fe20000000000 */
[----:B------:R-:W-:Y:S02]  /*a430*/  UIMAD UR17, UR17, UR14, URZ ;  /* 0x0000000e111172a4 */ /* 0x000fe4000f8e023f */
[----:B------:R-:W-:Y:S01]  /*a440*/  IADD3.X R3, R3, UR21, R6, P0, !PT ;  /* 0x0000001503037c10 */ /* 0x000fe200087fe406 */
[----:B------:R3:W4:Y:S01]  /*a450*/  LDS.128 R44, [R0+0x19000] ;  /* 0x01900000002c7984 */ /* 0x0007220000000c00 */
[----:B------:R-:W-:Y:S01]  /*a460*/  MOV R6, UR14 ;  /* 0x0000000e00067c02 */ /* 0x000fe20008000f00 */
[----:B------:R-:W-:Y:S02]  /*a470*/  UIMAD UR15, UR55, UR15, UR17 ;  /* 0x0000000f370f72a4 */ /* 0x000fe4000f8e0211 */
[----:B------:R3:W3:Y:S04]  /*a480*/  LDS.128 R40, [R0+0x1b000] ;  /* 0x01b0000000287984 */ /* 0x0006e80000000c00 */
[----:B------:R3:W3:Y:S04]  /*a490*/  LDS.128 R36, [R0+0x1d000] ;  /* 0x01d0000000247984 */ /* 0x0006e80000000c00 */
[----:B------:R3:W3:Y:S04]  /*a4a0*/  LDS.128 R32, [R0+0x1f000] ;  /* 0x01f0000000207984 */ /* 0x0006e80000000c00 */
[----:B------:R3:W3:Y:S01]  /*a4b0*/  LDS.128 R60, [R0+0x21000] ;  /* 0x02100000003c7984 */ /* 0x0006e20000000c00 */
[----:B-1----:R-:W-:-:S03]  /*a4c0*/  SHF.R.S32.HI R31, RZ, 0x1f, R31 ;  /* 0x0000001fff1f7819 */ /* 0x002fc6000001141f */
[----:B------:R1:W1:Y:S01]  /*a4d0*/  LDS.128 R56, [R0+0x23000] ;  /* 0x0230000000387984 */ /* 0x0002620000000c00 */
[----:B--2---:R-:W-:-:S03]  /*a4e0*/  LEA.HI R31, R31, R64, RZ, 0x3 ;  /* 0x000000401f1f7211 */ /* 0x004fc600078f18ff */
[----:B------:R2:W1:Y:S01]  /*a4f0*/  LDS.128 R52, [R0+0x25000] ;  /* 0x0250000000347984 */ /* 0x0004620000000c00 */
[----:B------:R-:W-:-:S03]  /*a500*/  SHF.R.S32.HI R31, RZ, 0x3, R31 ;  /* 0x00000003ff1f7819 */ /* 0x000fc6000001141f */
[----:B------:R2:W1:Y:S01]  /*a510*/  LDS.128 R48, [R0+0x27000] ;  /* 0x0270000000307984 */ /* 0x0004620000000c00 */
[C---:B------:R-:W-:Y:S01]  /*a520*/  ISETP.GE.AND P5, PT, R31.reuse, UR16, PT ;  /* 0x000000101f007c0c */ /* 0x040fe2000bfa6270 */
[----:B------:R-:W-:Y:S01]  /*a530*/  VIADD R7, R31, 0x20 ;  /* 0x000000201f077836 */ /* 0x000fe20000000000 */
[----:B------:R-:W-:-:S04]  /*a540*/  SHF.R.S32.HI R30, RZ, 0x1f, R31 ;  /* 0x0000001fff1e7819 */ /* 0x000fc8000001141f */
[----:B------:R-:W-:Y:S01]  /*a550*/  ISETP.GE.AND P4, PT, R7, UR16, PT ;  /* 0x0000001007007c0c */ /* 0x000fe2000bf86270 */
[----:B------:R-:W-:-:S05]  /*a560*/  IMAD.WIDE.U32 R6, R6, UR55, R2 ;  /* 0x0000003706067c25 */ /* 0x000fca000f8e0002 */
[----:B------:R-:W-:Y:S01]  /*a570*/  IADD3 R10, R7, UR15, RZ ;  /* 0x0000000f070a7c10 */ /* 0x000fe2000fffe0ff */
[----:B----4-:R-:W-:Y:S06]  /*a580*/  @P5 BRA `(.L_x_455) ;  /* 0x0000000000585947 */ /* 0x010fec0003800000 */
[----:B------:R-:W-:Y:S01]  /*a590*/  ULDC UR17, c[0x0][0x2d0] ;  /* 0x0000b40000117ab9 */ /* 0x000fe20000000800 */
[----:B------:R-:W4:Y:S01]  /*a5a0*/  LDS.128 R24, [R0+0x1a000] ;  /* 0x01a0000000187984 */ /* 0x000f220000000c00 */
[----:B------:R-:W-:Y:S01]  /*a5b0*/  ISETP.GE.AND P3, PT, R242, UR17, PT ;  /* 0x00000011f2007c0c */ /* 0x000fe2000bf66270 */
[----:B------:R-:W-:Y:S01]  /*a5c0*/  IMAD.MOV.U32 R2, RZ, RZ, R6 ;  /* 0x000000ffff027224 */ /* 0x000fe200078e0006 */
[----:B------:R-:W-:Y:S01]  /*a5d0*/  ISETP.GE.AND P2, PT, R28, UR17, PT ;  /* 0x000000111c007c0c */ /* 0x000fe2000bf46270 */
[----:B------:R-:W2:Y:S01]  /*a5e0*/  LDS.128 R20, [R0+0x1c000] ;  /* 0x01c0000000147984 */ /* 0x000ea20000000c00 */
[----:B------:R-:W-:Y:S01]  /*a5f0*/  IMAD.MOV.U32 R3, RZ, RZ, R10 ;  /* 0x000000ffff037224 */ /* 0x000fe200078e000a */
[----:B------:R-:W-:Y:S01]  /*a600*/  ISETP.GE.AND P1, PT, R11, UR17, PT ;  /* 0x000000110b007c0c */ /* 0x000fe2000bf26270 */
[----:B------:R-:W-:Y:S01]  /*a610*/  IMAD R29, R30, UR8, RZ ;  /* 0x000000081e1d7c24 */ /* 0x000fe2000f8e02ff */
[----:B------:R-:W3:Y:S01]  /*a620*/  LDS.128 R16, [R0+0x1e000] ;  /* 0x01e0000000107984 */ /* 0x000ee20000000c00 */
[----:B------:R-:W-:Y:S01]  /*a630*/  IMAD.WIDE.U32 R8, R31, UR8, R2 ;  /* 0x000000081f087c25 */ /* 0x000fe2000f8e0002 */
[----:B------:R-:W-:Y:S01]  /*a640*/  ISETP.GE.AND P0, PT, R252, UR17, PT ;  /* 0x00000011fc007c0c */ /* 0x000fe2000bf06270 */
[----:B------:R-:W-:-:S02]  /*a650*/  ULDC.64 UR14, c[0x0][0x3f0] ;  /* 0x0000fc00000e7ab9 */ /* 0x000fc40000000a00 */
[----:B------:R-:W-:Y:S01]  /*a660*/  IMAD R2, R31, UR9, R29 ;  /* 0x000000091f027c24 */ /* 0x000fe2000f8e021d */
[----:B------:R-:W1:Y:S03]  /*a670*/  @!P3 LDS.128 R12, [R0+0x18000] ;  /* 0x01800000000cb984 */ /* 0x000e660000000c00 */
[----:B------:R-:W-:Y:S01]  /*a680*/  IMAD.IADD R3, R2, 0x1, R9 ;  /* 0x0000000102037824 */ /* 0x000fe200078e0209 */
[----:B------:R-:W-:-:S04]  /*a690*/  LEA R2, P6, R8, UR14, 0x1 ;  /* 0x0000000e08027c11 */ /* 0x000fc8000f8c08ff */
[----:B------:R-:W-:-:S05]  /*a6a0*/  LEA.HI.X R3, R8, UR15, R3, 0x1, P6 ;  /* 0x0000000f08037c11 */ /* 0x000fca000b0f0c03 */
[----:B----4-:R4:W-:Y:S04]  /*a6b0*/  @!P2 STG.E.128 desc[UR6][R2.64+0x80], R24 ;  /* 0x000080180200a986 */ /* 0x0109e8000c101d06 */
[----:B--2---:R4:W-:Y:S04]  /*a6c0*/  @!P1 STG.E.128 desc[UR6][R2.64+0x100], R20 ;  /* 0x0001001402009986 */ /* 0x0049e8000c101d06 */
[----:B---3--:R4:W-:Y:S04]  /*a6d0*/  @!P0 STG.E.128 desc[UR6][R2.64+0x180], R16 ;  /* 0x0001801002008986 */ /* 0x0089e8000c101d06 */
[----:B-1----:R4:W-:Y:S02]  /*a6e0*/  @!P3 STG.E.128 desc[UR6][R2.64], R12 ;  /* 0x0000000c0200b986 */ /* 0x0029e4000c101d06 */
.L_x_455:
[----:B------:R-:W-:Y:S05]  /*a6f0*/  BSYNC B0 ;  /* 0x0000000000007941 */ /* 0x000fea0003800000 */
.L_x_454:
[----:B------:R-:W-:Y:S04]  /*a700*/  BSSY B0, `(.L_x_456) ;  /* 0x0000015000007945 */ /* 0x000fe80003800000 */
[----:B------:R-:W-:Y:S05]  /*a710*/  @P4 BRA `(.L_x_457) ;  /* 0x00000000004c4947 */ /* 0x000fea0003800000 */
[----:B----4-:R-:W-:Y:S01]  /*a720*/  IADD3 R2, P0, R31, 0x20, RZ ;  /* 0x000000201f027810 */ /* 0x010fe20007f1e0ff */
        /* <DEDUP_REMOVED lines=14> */
[----:B------:R4:W-:Y:S04]  /*a810*/  @!P3 STG.E.128 desc[UR6][R2.64], R44 ;  /* 0x0000002c0200b986 */ /* 0x0009e8000c101d06 */
[----:B---3--:R4:W-:Y:S04]  /*a820*/  @!P2 STG.E.128 desc[UR6][R2.64+0x80], R40 ;  /* 0x000080280200a986 */ /* 0x0089e8000c101d06 */
[----:B------:R4:W-:Y:S04]  /*a830*/  @!P1 STG.E.128 desc[UR6][R2.64+0x100], R36 ;  /* 0x0001002402009986 */ /* 0x0009e8000c101d06 */
[----:B------:R4:W-:Y:S02]  /*a840*/  @!P0 STG.E.128 desc[UR6][R2.64+0x180], R32 ;  /* 0x0001802002008986 */ /* 0x0009e4000c101d06 */
.L_x_457:
[----:B------:R-:W-:Y:S05]  /*a850*/  BSYNC B0 ;  /* 0x0000000000007941 */ /* 0x000fea0003800000 */
.L_x_456:
[----:B----4-:R-:W-:Y:S01]  /*a860*/  IMAD.U32 R2, RZ, RZ, UR10 ;  /* 0x0000000aff027e24 */ /* 0x010fe2000f8e00ff */
[----:B------:R-:W-:Y:S01]  /*a870*/  UIMAD UR12, UR12, UR10, URZ ;  /* 0x0000000a0c0c72a4 */ /* 0x000fe2000f8e023f */
[----:B------:R-:W4:Y:S01]  /*a880*/  LDS.128 R24, [R0+0x20000] ;  /* 0x0200000000187984 */ /* 0x000f220000000c00 */
[----:B------:R-:W-:Y:S01]  /*a890*/  USHF.R.S32.HI UR14, URZ, 0x1f, UR55 ;  /* 0x0000001f3f0e7899 */ /* 0x000fe20008011437 */
[----:B------:R-:W-:Y:S01]  /*a8a0*/  IMAD.WIDE.U32 R2, R2, UR5, R4 ;  /* 0x0000000502027c25 */ /* 0x000fe2000f8e0004 */
[----:B------:R-:W-:Y:S01]  /*a8b0*/  UIMAD UR5, UR5, UR11, UR12 ;  /* 0x0000000b050572a4 */ /* 0x000fe2000f8e020c */
[----:B------:R-:W4:Y:S01]  /*a8c0*/  LDS.128 R20, [R0+0x22000] ;  /* 0x0220000000147984 */ /* 0x000f220000000c00 */
[----:B------:R-:W-:Y:S01]  /*a8d0*/  ULDC.64 UR8, c[0x0][0x470] ;  /* 0x00011c0000087ab9 */ /* 0x000fe20000000a00 */
[----:B------:R-:W-:Y:S01]  /*a8e0*/  BSSY B0, `(.L_x_458) ;  /* 0x000001e000007945 */ /* 0x000fe20003800000 */
[----:B------:R-:W-:Y:S01]  /*a8f0*/  IADD3 R2, P0, R2, UR13, RZ ;  /* 0x0000000d02027c10 */ /* 0x000fe2000ff1e0ff */
[----:B------:R-:W4:Y:S04]  /*a900*/  LDS.128 R16, [R0+0x24000] ;  /* 0x0240000000107984 */ /* 0x000f280000000c00 */
[----:B------:R1:W4:Y:S02]  /*a910*/  LDS.128 R12, [R0+0x26000] ;  /* 0x02600000000c7984 */ /* 0x0003240000000c00 */
[----:B-123--:R-:W-:Y:S01]  /*a920*/  IMAD.U32 R0, RZ, RZ, UR5 ;  /* 0x00000005ff007e24 */ /* 0x00efe2000f8e00ff */
[----:B------:R-:W-:-:S04]  /*a930*/  UIMAD UR5, UR14, UR8, URZ ;  /* 0x000000080e0572a4 */ /* 0x000fc8000f8e023f */
[----:B------:R-:W-:Y:S01]  /*a940*/  IADD3.X R3, R3, UR19, R0, P0, !PT ;  /* 0x0000001303037c10 */ /* 0x000fe200087fe400 */
[----:B------:R-:W-:Y:S01]  /*a950*/  UIMAD UR9, UR55, UR9, UR5 ;  /* 0x00000009370972a4 */ /* 0x000fe2000f8e0205 */
[----:B------:R-:W-:-:S05]  /*a960*/  MOV R0, UR8 ;  /* 0x0000000800007c02 */ /* 0x000fca0008000f00 */
[----:B------:R-:W-:-:S05]  /*a970*/  IMAD.WIDE.U32 R4, R0, UR55, R2 ;  /* 0x0000003700047c25 */ /* 0x000fca000f8e0002 */
[----:B------:R-:W-:Y:S01]  /*a980*/  IADD3 R8, R5, UR9, RZ ;  /* 0x0000000905087c10 */ /* 0x000fe2000fffe0ff */
[----:B----4-:R-:W-:Y:S06]  /*a990*/  @P5 BRA `(.L_x_459) ;  /* 0x0000000000485947 */ /* 0x010fec0003800000 */
        /* <DEDUP_REMOVED lines=14> */
[----:B------:R1:W-:Y:S04]  /*aa80*/  @!P3 STG.E.128 desc[UR6][R2.64], R24 ;  /* 0x000000180200b986 */ /* 0x0003e8000c101d06 */
[----:B------:R1:W-:Y:S04]  /*aa90*/  @!P2 STG.E.128 desc[UR6][R2.64+0x80], R20 ;  /* 0x000080140200a986 */ /* 0x0003e8000c101d06 */
[----:B------:R1:W-:Y:S04]  /*aaa0*/  @!P1 STG.E.128 desc[UR6][R2.64+0x100], R16 ;  /* 0x0001001002009986 */ /* 0x0003e8000c101d06 */
[----:B------:R1:W-:Y:S02]  /*aab0*/  @!P0 STG.E.128 desc[UR6][R2.64+0x180], R12 ;  /* 0x0001800c02008986 */ /* 0x0003e4000c101d06 */
.L_x_459:
[----:B------:R-:W-:Y:S05]  /*aac0*/  BSYNC B0 ;  /* 0x0000000000007941 */ /* 0x000fea0003800000 */
.L_x_458:
        /* <DEDUP_REMOVED lines=21> */
.L_x_430:
[----:B------:R-:W-:Y:S05]  /*ac20*/  BSYNC B1 ;  /* 0x0000000000017941 */ /* 0x000fea0003800000 */
.L_x_416:
[----:B------:R-:W3:Y:S01]  /*ac30*/  LDL R0, [R1+0x24] ;  /* 0x0000240001007983 */ /* 0x000ee20000100800 */
[----:B------:R-:W-:Y:S01]  /*ac40*/  ULDC UR5, c[0x0][0xc] ;  /* 0x0000030000057ab9 */ /* 0x000fe20000000800 */
[----:B------:R-:W-:Y:S02]  /*ac50*/  UIADD3 UR58, UR58, 0x1, URZ ;  /* 0x000000013a3a7890 */ /* 0x000fe4000fffe03f */
[----:B------:R-:W-:Y:S01]  /*ac60*/  UIADD3 UR18, UR5, UR18, URZ ;  /* 0x0000001205127290 */ /* 0x000fe2000fffe03f */
[----:B---3--:R-:W-:-:S13]  /*ac70*/  R2UR UR8, R0 ;  /* 0x00000000000872ca */ /* 0x008fda00000e0000 */
[----:B------:R-:W-:-:S06]  /*ac80*/  UISETP.GE.AND UP0, UPT, UR18, UR8, UPT ;  /* 0x000000081200728c */ /* 0x000fcc000bf06270 */
[----:B------:R-:W-:-:S13]  /*ac90*/  PLOP3.LUT P0, PT, PT, PT, UP0, 0x80, 0x0 ;  /* 0x000000000000781c */ /* 0x000fda0003f0f008 */
[----:B------:R-:W-:Y:S05]  /*aca0*/  @P0 BRA `(.L_x_460) ;  /* 0x0000000000040947 */ /* 0x000fea0003800000 */
[----:B------:R-:W-:Y:S05]  /*acb0*/  BRA `(.L_x_461) ;  /* 0xffffff5c004c7947 */ /* 0x000fea000383ffff */
.L_x_460:
[----:B------:R-:W-:Y:S05]  /*acc0*/  EXIT ;  /* 0x000000000000794d */ /* 0x000fea0003800000 */
.L_x_462:
        /* <DEDUP_REMOVED lines=11> */
.L_x_1043:


//--------------------- .text._ZN5flash27flash_bwd_convert_dq_kernelI23Flash_bwd_kernel_traitsILi256ELi64ELi64ELi8ELi4ELi2ELi2ELb0ELb1EN7cutlass6half_tE19Flash_kernel_traitsILi256ELi64ELi64ELi8ES3_EEEEvNS_16Flash_bwd_paramsEi --------------------------
	.section	.text._ZN5flash27flash_bwd_convert_dq_kernelI23Flash_bwd_kernel_traitsILi256ELi64ELi64ELi8ELi4ELi2ELi2ELb0ELb1EN7cutlass6half_tE19Flash_kernel_traitsILi256ELi64ELi64ELi8ES3_EEEEvNS_16Flash_bwd_paramsEi,"ax",@progbits
	.align	128
        .global         _ZN5flash27flash_bwd_convert_dq_kernelI23Flash_bwd_kernel_traitsILi256ELi64ELi64ELi8ELi4ELi2ELi2ELb0ELb1EN7cutlass6half_tE19Flash_kernel_traitsILi256ELi64ELi64ELi8ES3_EEEEvNS_16Flash_bwd_paramsEi
        .type           _ZN5flash27flash_bwd_convert_dq_kernelI23Flash_bwd_kernel_traitsILi256ELi64ELi64ELi8ELi4ELi2ELi2ELb0ELb1EN7cutlass6half_tE19Flash_kernel_traitsILi256ELi64ELi64ELi8ES3_EEEEvNS_16Flash_bwd_paramsEi,@function
        .size           _ZN5flash27flash_bwd_convert_dq_kernelI23Flash_bwd_kernel_traitsILi256ELi64ELi64ELi8ELi4ELi2ELi2ELb0ELb1EN7cutlass6half_tE19Flash_kernel_traitsILi256ELi64ELi64ELi8ES3_EEEEvNS_16Flash_bwd_paramsEi,(.L_x_1044 - _ZN5flash27flash_bwd_convert_dq_kernelI23Flash_bwd_kernel_traitsILi256ELi64ELi64ELi8ELi4ELi2ELi2ELb0ELb1EN7cutlass6half_tE19Flash_kernel_traitsILi256ELi64ELi64ELi8ES3_EEEEvNS_16Flash_bwd_paramsEi)
        .other          _ZN5flash27flash_bwd_convert_dq_kernelI23Flash_bwd_kernel_traitsILi256ELi64ELi64ELi8ELi4ELi2ELi2ELb0ELb1EN7cutlass6half_tE19Flash_kernel_traitsILi256ELi64ELi64ELi8ES3_EEEEvNS_16Flash_bwd_paramsEi,@"STO_CUDA_ENTRY STV_DEFAULT"
_ZN5flash27flash_bwd_convert_dq_kernelI23Flash_bwd_kernel_traitsILi256ELi64ELi64ELi8ELi4ELi2ELi2ELb0ELb1EN7cutlass6half_tE19Flash_kernel_traitsILi256ELi64ELi64ELi8ES3_EEEEvNS_16Flash_bwd_paramsEi:
.text._ZN5flash27flash_bwd_convert_dq_kernelI23Flash_bwd_kernel_traitsILi256ELi64ELi64ELi8ELi4ELi2ELi2ELb0ELb1EN7cutlass6half_tE19Flash_kernel_traitsILi256ELi64ELi64ELi8ES3_EEEEvNS_16Flash_bwd_paramsEi:
        /* <DEDUP_REMOVED lines=40> */
.L_x_463:
        /* <DEDUP_REMOVED lines=106> */
.L_x_465:
        /* <DEDUP_REMOVED lines=172> */
.L_x_464:
        /* <DEDUP_REMOVED lines=207> */
.L_x_467:
[----:B------:R-:W-:Y:S05]  /*20d0*/  BSYNC B0 ;  /* 0x0000000000007941 */ /* 0x000fea0003800000 */
.L_x_466:
        /* <DEDUP_REMOVED lines=24> */
.L_x_468:
        /* <DEDUP_REMOVED lines=10> */
.L_x_1044:


//--------------------- .text._ZN5flash44flash_bwd_dq_dk_dv_loop_seqk_parallel_kernelI23Flash_bwd_kernel_traitsILi256ELi64ELi64ELi8ELi4ELi2ELi2ELb0ELb1EN7cutlass6half_tE19Flash_kernel_traitsILi256ELi64ELi64ELi8ES3_EELb1ELb1ELb0ELb0ELb0ELb0ELb0EEEvNS_16Flash_bwd_paramsE --------------------------
	.section	.text._ZN5flash44flash_bwd_dq_dk_dv_loop_seqk_parallel_kernelI23Flash_bwd_kernel_traitsILi256ELi64ELi64ELi8ELi4ELi2ELi2ELb0ELb1EN7cutlass6half_tE19Flash_kernel_traitsILi256ELi64ELi64ELi8ES3_EELb1ELb1ELb0ELb0ELb0ELb0ELb0EEEvNS_16Flash_bwd_paramsE,"ax",@progbits
	.align	128
        .global         _ZN5flash44flash_bwd_dq_dk_dv_loop_seqk_parallel_kernelI23Flash_bwd_kernel_traitsILi256ELi64ELi64ELi8ELi4ELi2ELi2ELb0ELb1EN7cutlass6half_tE19Flash_kernel_traitsILi256ELi64ELi64ELi8ES3_EELb1ELb1ELb0ELb0ELb0ELb0ELb0EEEvNS_16Flash_bwd_paramsE
        .type           _ZN5flash44flash_bwd_dq_dk_dv_loop_seqk_parallel_kernelI23Flash_bwd_kernel_traitsILi256ELi64ELi64ELi8ELi4ELi2ELi2ELb0ELb1EN7cutlass6half_tE19Flash_kernel_traitsILi256ELi64ELi64ELi8ES3_EELb1ELb1ELb0ELb0ELb0ELb0ELb0EEEvNS_16Flash_bwd_paramsE,@function
        .size           _ZN5flash44flash_bwd_dq_dk_dv_loop_seqk_parallel_kernelI23Flash_bwd_kernel_traitsILi256ELi64ELi64ELi8ELi4ELi2ELi2ELb0ELb1EN7cutlass6half_tE19Flash_kernel_traitsILi256ELi64ELi64ELi8ES3_EELb1ELb1ELb0ELb0ELb0ELb0ELb0EEEvNS_16Flash_bwd_paramsE,(.L_x_1045 - _ZN5flash44flash_bwd_dq_dk_dv_loop_seqk_parallel_kernelI23Flash_bwd_kernel_traitsILi256ELi64ELi64ELi8ELi4ELi2ELi2ELb0ELb1EN7cutlass6half_tE19Flash_kernel_traitsILi256ELi64ELi64ELi8ES3_EELb1ELb1ELb0ELb0ELb0ELb0ELb0EEEvNS_16Flash_bwd_paramsE)
        .other          _ZN5flash44flash_bwd_dq_dk_dv_loop_seqk_parallel_kernelI23Flash_bwd_kernel_traitsILi256ELi64ELi64ELi8ELi4ELi2ELi2ELb0ELb1EN7cutlass6half_tE19Flash_kernel_traitsILi256ELi64ELi64ELi8ES3_EELb1ELb1ELb0ELb0ELb0ELb0ELb0EEEvNS_16Flash_bwd_paramsE,@"STO_CUDA_ENTRY STV_DEFAULT"
_ZN5flash44flash_bwd_dq_dk_dv_loop_seqk_parallel_kernelI23Flash_bwd_kernel_traitsILi256ELi64ELi64ELi8ELi4ELi2ELi2ELb0ELb1EN7cutlass6half_tE19Flash_kernel_traitsILi256ELi64ELi64ELi8ES3_EELb1ELb1ELb0ELb0ELb0ELb0ELb0EEEvNS_16Flash_bwd_paramsE:
.text._ZN5flash44flash_bwd_dq_dk_dv_loop_seqk_parallel_kernelI23Flash_bwd_kernel_traitsILi256ELi64ELi64ELi8ELi4ELi2ELi2ELb0ELb1EN7cutlass6half_tE19Flash_kernel_traitsILi256ELi64ELi64ELi8ES3_EELb1ELb1ELb0ELb0ELb0ELb0ELb0EEEvNS_16Flash_bwd_paramsE:
        /* <DEDUP_REMOVED lines=15> */
[----:B------:R-:W-:Y:S01]  /*00f0*/  UMOV UR60, URZ ;  /* 0x0000003f003c7c82 */ /* 0x000fe20008000000 */
[----:B------:R-:W-:Y:S02]  /*0100*/  IMAD.MOV.U32 R214, RZ, RZ, 0x40 ;  /* 0x00000040ffd67424 */ /* 0x000fe400078e00ff */
[----:B------:R-:W-:Y:S02]  /*0110*/  IMAD.MOV.U32 R236, RZ, RZ, -0x10 ;  /* 0xfffffff0ffec7424 */ /* 0x000fe400078e00ff */
[----:B------:R-:W3:Y:S08]  /*0120*/  S2UR UR50, SR_CTAID.Y ;  /* 0x00000000003279c3 */ /* 0x000ef00000002600 */
[----:B------:R-:W4:Y:S01]  /*0130*/  S2UR UR57, SR_CTAID.Z ;  /* 0x00000000003979c3 */ /* 0x000f220000002700 */
[----:B--2---:R-:W-:Y:S01]  /*0140*/  ULEA UR4, UR5, UR4, 0x18 ;  /* 0x0000000405047291 */ /* 0x004fe2000f8ec03f */
[----:B-1----:R-:W-:Y:S01]  /*0150*/  SHF.R.S32.HI R2, RZ, 0x1f, R8 ;  /* 0x0000001fff027819 */ /* 0x002fe20000011408 */
[----:B---3--:R-:W-:-:S02]  /*0160*/  USHF.L.U32 UR5, UR50, 0x7, URZ ;  /* 0x0000000732057899 */ /* 0x008fc4000800063f */
[----:B------:R-:W-:Y:S01]  /*0170*/  USHF.R.S32.HI UR6, URZ, 0x1f, UR50 ;  /* 0x0000001f3f067899 */ /* 0x000fe20008011432 */
[CC--:B------:R-:W-:Y:S02]  /*0180*/  LEA.HI R0, R2.reuse, R8.reuse, RZ, 0x5 ;  /* 0x0000000802007211 */ /* 0x0c0fe400078f28ff */
[CC--:B------:R-:W-:Y:S02]  /*0190*/  LEA.HI R11, R2.reuse, R8.reuse, RZ, 0x3 ;  /* 0x00000008020b7211 */ /* 0x0c0fe400078f18ff */
[CC--:B------:R-:W-:Y:S02]  /*01a0*/  LEA.HI R3, R2.reuse, R8.reuse, RZ, 0x4 ;  /* 0x0000000802037211 */ /* 0x0c0fe400078f20ff */
[CC--:B------:R-:W-:Y:S02]  /*01b0*/  LEA.HI R248, R2.reuse, R8.reuse, RZ, 0x7 ;  /* 0x0000000802f87211 */ /* 0x0c0fe400078f38ff */
[CC--:B------:R-:W-:Y:S02]  /*01c0*/  LEA.HI R15, R2.reuse, R8.reuse, RZ, 0x6 ;  /* 0x00000008020f7211 */ /* 0x0c0fe400078f30ff */
[----:B------:R-:W-:-:S02]  /*01d0*/  LEA.HI R2, R2, R8, RZ, 0x2 ;  /* 0x0000000802027211 */ /* 0x000fc400078f10ff */
[----:B------:R-:W-:Y:S02]  /*01e0*/  LOP3.LUT R4, R0, 0xffffffe0, RZ, 0xc0, !PT ;  /* 0xffffffe000047812 */ /* 0x000fe400078ec0ff */
[----:B------:R-:W-:Y:S02]  /*01f0*/  LOP3.LUT R5, R11, 0xfffffff8, RZ, 0xc0, !PT ;  /* 0xfffffff80b057812 */ /* 0x000fe400078ec0ff */
[----:B------:R-:W-:Y:S01]  /*0200*/  LOP3.LUT R6, R3, 0xfffffff0, RZ, 0xc0, !PT ;  /* 0xfffffff003067812 */ /* 0x000fe200078ec0ff */
[----:B------:R-:W-:Y:S01]  /*0210*/  IMAD.IADD R9, R8, 0x1, -R4 ;  /* 0x0000000108097824 */ /* 0x000fe200078e0a04 */
[----:B------:R-:W-:Y:S01]  /*0220*/  LOP3.LUT R7, R2, 0x7ffffffc, RZ, 0xc0, !PT ;  /* 0x7ffffffc02077812 */ /* 0x000fe200078ec0ff */
[C---:B------:R-:W-:Y:S01]  /*0230*/  IMAD.IADD R5, R8.reuse, 0x1, -R5 ;  /* 0x0000000108057824 */ /* 0x040fe200078e0a05 */
[----:B------:R-:W-:Y:S01]  /*0240*/  SHF.R.S32.HI R4, RZ, 0x5, R0 ;  /* 0x00000005ff047819 */ /* 0x000fe20000011400 */
[C---:B------:R-:W-:Y:S01]  /*0250*/  IMAD.IADD R10, R8.reuse, 0x1, -R6 ;  /* 0x00000001080a7824 */ /* 0x040fe200078e0a06 */
[----:B------:R-:W-:Y:S01]  /*0260*/  SHF.R.S32.HI R12, RZ, 0x3, R11 ;  /* 0x00000003ff0c7819 */ /* 0x000fe2000001140b */
[----:B------:R-:W-:Y:S01]  /*0270*/  IMAD.IADD R14, R8, 0x1, -R7 ;  /* 0x00000001080e7824 */ /* 0x000fe200078e0a07 */
[----:B------:R-:W-:Y:S01]  /*0280*/  SHF.R.S32.HI R8, RZ, 0x1f, R0 ;  /* 0x0000001fff087819 */ /* 0x000fe20000011400 */
[----:B------:R-:W-:Y:S01]  /*0290*/  IMAD.SHL.U32 R228, R5, 0x8, RZ ;  /* 0x0000000805e47824 */ /* 0x000fe200078e00ff */
[--C-:B------:R-:W-:Y:S01]  /*02a0*/  SHF.R.S32.HI R7, RZ, 0x2, R2.reuse ;  /* 0x00000002ff077819 */ /* 0x100fe20000011402 */
[----:B------:R-:W-:Y:S01]  /*02b0*/  IMAD.SHL.U32 R12, R12, 0x40, RZ ;  /* 0x000000400c0c7824 */ /* 0x000fe200078e00ff */
[----:B------:R-:W-:-:S02]  /*02c0*/  SHF.R.S32.HI R2, RZ, 0x1f, R2 ;  /* 0x0000001fff027819 */ /* 0x000fc40000011402 */
[----:B------:R-:W-:Y:S02]  /*02d0*/  SHF.R.S32.HI R6, RZ, 0x4, R3 ;  /* 0x00000004ff067819 */ /* 0x000fe40000011403 */
[-C--:B------:R-:W-:Y:S02]  /*02e0*/  LEA.HI R0, R0, R4.reuse, RZ, 0x1 ;  /* 0x0000000400007211 */ /* 0x080fe400078f08ff */
[----:B------:R-:W-:Y:S02]  /*02f0*/  LEA.HI R8, R8, R4, RZ, 0x2 ;  /* 0x0000000408087211 */ /* 0x000fe400078f10ff */
[----:B------:R-:W-:Y:S02]  /*0300*/  LEA.HI R3, R3, R6, RZ, 0x1 ;  /* 0x0000000603037211 */ /* 0x000fe400078f08ff */
[----:B------:R-:W-:Y:S02]  /*0310*/  LEA.HI R2, R2, R7, RZ, 0x3 ;  /* 0x0000000702027211 */ /* 0x000fe400078f18ff */
[----:B------:R-:W-:-:S02]  /*0320*/  LOP3.LUT R0, R0, 0xfffffffe, RZ, 0xc0, !PT ;  /* 0xfffffffe00007812 */ /* 0x000fc400078ec0ff */
[----:B------:R-:W-:Y:S02]  /*0330*/  LOP3.LUT R8, R8, 0xfffffffc, RZ, 0xc0, !PT ;  /* 0xfffffffc08087812 */ /* 0x000fe400078ec0ff */
[----:B------:R-:W-:Y:S01]  /*0340*/  LOP3.LUT R3, R3, 0xfffffffe, RZ, 0xc0, !PT ;  /* 0xfffffffe03037812 */ /* 0x000fe200078ec0ff */
[----:B------:R-:W-:Y:S01]  /*0350*/  IMAD.IADD R216, R4, 0x1, -R0 ;  /* 0x0000000104d87824 */ /* 0x000fe200078e0a00 */
[----:B------:R-:W-:Y:S01]  /*0360*/  LOP3.LUT R2, R2, 0xfffffff8, RZ, 0xc0, !PT ;  /* 0xfffffff802027812 */ /* 0x000fe200078ec0ff */
[----:B------:R-:W-:Y:S01]  /*0370*/  IMAD.IADD R250, R4, 0x1, -R8 ;  /* 0x0000000104fa7824 */ /* 0x000fe200078e0a08 */
[----:B------:R-:W-:Y:S01]  /*0380*/  LOP3.LUT R0, R12, 0x1c0, RZ, 0xc0, !PT ;  /* 0x000001c00c007812 */ /* 0x000fe200078ec0ff */
[----:B------:R-:W-:Y:S01]  /*0390*/  IMAD.IADD R13, R6, 0x1, -R3 ;  /* 0x00000001060d7824 */ /* 0x000fe200078e0a03 */
[----:B------:R-:W-:Y:S01]  /*03a0*/  SHF.R.S32.HI R4, RZ, 0x1f, R9 ;  /* 0x0000001fff047819 */ /* 0x000fe20000011409 */
[----:B------:R-:W-:Y:S01]  /*03b0*/  IMAD.IADD R7, R7, 0x1, -R2 ;  /* 0x0000000107077824 */ /* 0x000fe200078e0a02 */
[----:B------:R-:W-:Y:S01]  /*03c0*/  SHF.R.U32.HI R3, RZ, 0x3, R0 ;  /* 0x00000003ff037819 */ /* 0x000fe20000011600 */
[----:B------:R-:W-:Y:S01]  /*03d0*/  IMAD.SHL.U32 R211, R13, 0x200, RZ ;  /* 0x000002000dd37824 */ /* 0x000fe200078e00ff */
[----:B------:R-:W-:Y:S01]  /*03e0*/  LOP3.LUT R2, R0, 0x38, R228, 0xf8, !PT ;  /* 0x0000003800027812 */ /* 0x000fe200078ef8e4 */
[----:B------:R-:W-:Y:S01]  /*03f0*/  IMAD.SHL.U32 R0, R5, 0x40, RZ ;  /* 0x0000004005007824 */ /* 0x000fe200078e00ff */
[----:B------:R-:W-:-:S02]  /*0400*/  LEA.HI R233, R4, R9, RZ, 0x2 ;  /* 0x0000000904e97211 */ /* 0x000fc400078f10ff */
[----:B------:R-:W-:Y:S01]  /*0410*/  LOP3.LUT R9, R2, R3, RZ, 0x3c, !PT ;  /* 0x0000000302097212 */ /* 0x000fe200078e3cff */
[----:B------:R-:W-:Y:S01]  /*0420*/  IMAD.SHL.U32 R2, R216, 0x10, RZ ;  /* 0x00000010d8027824 */ /* 0x000fe200078e00ff */
[----:B------:R-:W-:Y:S02]  /*0430*/  LOP3.LUT R0, R0, 0x1c0, RZ, 0xc0, !PT ;  /* 0x000001c000007812 */ /* 0x000fe400078ec0ff */
[----:B------:R-:W-:Y:S02]  /*0440*/  SHF.R.S32.HI R3, RZ, 0x1f, R10 ;  /* 0x0000001fff037819 */ /* 0x000fe4000001140a */
[----:B------:R-:W-:Y:S02]  /*0450*/  LOP3.LUT R2, R0, 0x10, R2, 0xf8, !PT ;  /* 0x0000001000027812 */ /* 0x000fe400078ef802 */
[----:B------:R-:W-:Y:S02]  /*0460*/  SHF.R.S32.HI R248, RZ, 0x7, R248 ;  /* 0x00000007fff87819 */ /* 0x000fe400000114f8 */
[----:B------:R-:W-:-:S02]  /*0470*/  LEA.HI R12, R3, R10, RZ, 0x3 ;  /* 0x0000000a030c7211 */ /* 0x000fc400078f18ff */
[----:B------:R-:W-:Y:S01]  /*0480*/  LOP3.LUT R4, R0, 0x8, R11, 0xf8, !PT ;  /* 0x0000000800047812 */ /* 0x000fe200078ef80b */
[----:B------:R-:W-:Y:S01]  /*0490*/  IMAD R6, R248, 0x800, R211 ;  /* 0x00000800f8067824 */ /* 0x000fe200078e02d3 */
[----:B------:R-:W-:Y:S02]  /*04a0*/  SHF.R.U32.HI R0, RZ, 0x3, R0 ;  /* 0x00000003ff007819 */ /* 0x000fe40000011600 */
[----:B------:R-:W-:Y:S02]  /*04b0*/  LOP3.LUT R3, R2, 0x8, R11, 0xf8, !PT ;  /* 0x0000000802037812 */ /* 0x000fe400078ef80b */
[----:B------:R-:W-:Y:S02]  /*04c0*/  LOP3.LUT R4, R4, R0, RZ, 0x3c, !PT ;  /* 0x0000000004047212 */ /* 0x000fe400078e3cff */
[----:B------:R-:W-:Y:S02]  /*04d0*/  LOP3.LUT R211, R211, R3, R0, 0xf6, !PT ;  /* 0x00000003d3d37212 */ /* 0x000fe400078ef600 */
[----:B------:R-:W-:Y:S01]  /*04e0*/  SHF.R.S32.HI R0, RZ, 0x6, R15 ;  /* 0x00000006ff007819 */ /* 0x000fe2000001140f */
[----:B------:R-:W-:Y:S01]  /*04f0*/  IMAD.IADD R2, R6, 0x1, R4 ;  /* 0x0000000106027824 */ /* 0x000fe200078e0204 */
[----:B------:R-:W-:Y:S01]  /*0500*/  LOP3.LUT R8, R7, 0x1, RZ, 0xc0, !PT ;  /* 0x0000000107087812 */ /* 0x000fe200078ec0ff */
[----:B------:R-:W-:Y:S01]  /*0510*/  IMAD.SHL.U32 R6, R14, 0x2, RZ ;  /* 0x000000020e067824 */ /* 0x000fe200078e00ff */
[C---:B------:R-:W-:Y:S01]  /*0520*/  LOP3.LUT P4, RZ, R5.reuse, 0x4, RZ, 0xc0, !PT ;  /* 0x0000000405ff7812 */ /* 0x040fe2000788c0ff */
[C---:B------:R-:W-:Y:S01]  /*0530*/  IMAD R220, R0.reuse, 0x200, R9 ;  /* 0x0000020000dc7824 */ /* 0x040fe200078e0209 */
[----:B------:R-:W-:Y:S01]  /*0540*/  LOP3.LUT P3, RZ, R5, 0x2, RZ, 0xc0, !PT ;  /* 0x0000000205ff7812 */ /* 0x000fe2000786c0ff */
[----:B------:R-:W-:Y:S01]  /*0550*/  IMAD.SHL.U32 R3, R0, 0x8, RZ ;  /* 0x0000000800037824 */ /* 0x000fe200078e00ff */
[----:B------:R-:W-:Y:S01]  /*0560*/  LOP3.LUT R5, R12, 0xfffffff8, RZ, 0xc0, !PT ;  /* 0xfffffff80c057812 */ /* 0x000fe200078ec0ff */
[----:B------:R-:W-:Y:S01]  /*0570*/  IMAD.SHL.U32 R0, R7, 0x40, RZ ;  /* 0x0000004007007824 */ /* 0x000fe200078e00ff */
[----:B------:R-:W-:Y:S01]  /*0580*/  ISETP.NE.U32.AND P0, PT, R8, 0x1, PT ;  /* 0x000000010800780c */ /* 0x000fe20003f05070 */
[----:B------:R-:W-:Y:S01]  /*0590*/  IMAD.SHL.U32 R8, R248, 0x20, RZ ;  /* 0x00000020f8087824 */ /* 0x000fe200078e00ff */
[----:B------:R-:W-:Y:S01]  /*05a0*/  LOP3.LUT R3, R3, 0x18, RZ, 0xc0, !PT ;  /* 0x0000001803037812 */ /* 0x000fe200078ec0ff */
[----:B------:R-:W-:Y:S01]  /*05b0*/  IMAD.IADD R5, R10, 0x1, -R5 ;  /* 0x000000010a057824 */ /* 0x000fe200078e0a05 */
[----:B------:R-:W-:Y:S01]  /*05c0*/  LOP3.LUT R0, R0, 0x1c0, RZ, 0xc0, !PT ;  /* 0x000001c000007812 */ /* 0x000fe200078ec0ff */
[----:B------:R-:W-:Y:S01]  /*05d0*/  IMAD R10, R250, 0x400, R6 ;  /* 0x00000400fa0a7824 */ /* 0x000fe200078e0206 */
[----:B------:R-:W-:Y:S01]  /*05e0*/  R2P PR, R7, 0x6 ;  /* 0x0000000607007804 */ /* 0x000fe20000000000 */
[----:B------:R-:W-:Y:S01]  /*05f0*/  IMAD.SHL.U32 R9, R5, 0x40, RZ ;  /* 0x0000004005097824 */ /* 0x000fe200078e00ff */
[----:B------:R-:W-:Y:S01]  /*0600*/  LOP3.LUT R8, R0, 0x20, R8, 0xf8, !PT ;  /* 0x0000002000087812 */ /* 0x000fe200078ef808 */
[----:B------:R-:W-:Y:S01]  /*0610*/  IMAD.SHL.U32 R7, R13, 0x20, RZ ;  /* 0x000000200d077824 */ /* 0x000fe200078e00ff */
[----:B------:R-:W-:-:S02]  /*0620*/  SHF.R.U32.HI R4, RZ, 0x3, R0 ;  /* 0x00000003ff047819 */ /* 0x000fc40000011600 */
[C---:B------:R-:W-:Y:S02]  /*0630*/  LOP3.LUT P6, RZ, R5.reuse, 0x4, RZ, 0xc0, !PT ;  /* 0x0000000405ff7812 */ /* 0x040fe400078cc0ff */
[----:B------:R-:W-:Y:S02]  /*0640*/  LOP3.LUT P5, RZ, R5, 0x2, RZ, 0xc0, !PT ;  /* 0x0000000205ff7812 */ /* 0x000fe400078ac0ff */
[----:B------:R-:W-:Y:S02]  /*0650*/  LOP3.LUT R8, R8, R4, RZ, 0x3c, !PT ;  /* 0x0000000408087212 */ /* 0x000fe400078e3cff */
[----:B------:R-:W-:Y:S01]  /*0660*/  LOP3.LUT R5, R4, R0, R3, 0x1e, !PT ;  /* 0x0000000004057212 */ /* 0x000fe200078e1e03 */
[----:B------:R-:W-:Y:S01]  /*0670*/  IMAD R4, R216, 0x400, R6 ;  /* 0x00000400d8047824 */ /* 0x000fe200078e0206 */
[----:B------:R-:W-:Y:S01]  /*0680*/  LOP3.LUT R0, R9, 0x1c0, RZ, 0xc0, !PT ;  /* 0x000001c009007812 */ /* 0x000fe200078ec0ff */
[----:B------:R-:W-:Y:S01]  /*0690*/  IMAD.SHL.U32 R6, R13, 0x8, RZ ;  /* 0x000000080d067824 */ /* 0x000fe200078e00ff */
[----:B------:R-:W-:Y:S01]  /*06a0*/  LOP3.LUT R7, R3, 0x20, R7, 0xf8, !PT ;  /* 0x0000002003077812 */ /* 0x000fe200078ef807 */
[----:B------:R-:W-:Y:S01]  /*06b0*/  IMAD.IADD R245, R4, 0x1, R5 ;  /* 0x0000000104f57824 */ /* 0x000fe200078e0205 */
[----:B------:R-:W-:Y:S01]  /*06c0*/  SHF.R.U32.HI R3, RZ, 0x3, R0 ;  /* 0x00000003ff037819 */ /* 0x000fe20000011600 */
[----:B------:R-:W-:Y:S01]  /*06d0*/  IMAD.SHL.U32 R4, R12, 0x40, RZ ;  /* 0x000000400c047824 */ /* 0x000fe200078e00ff */
[----:B------:R-:W-:Y:S01]  /*06e0*/  LOP3.LUT R5, R0, 0x8, R6, 0xf8, !PT ;  /* 0x0000000800057812 */ /* 0x000fe200078ef806 */
[----:B------:R-:W-:Y:S01]  /*06f0*/  IMAD.IADD R8, R10, 0x1, R8 ;  /* 0x000000010a087824 */ /* 0x000fe200078e0208 */
[----:B------:R-:W-:-:S02]  /*0700*/  LOP3.LUT R6, R3, R7, R0, 0x1e, !PT ;  /* 0x0000000703067212 */ /* 0x000fc400078e1e00 */
[----:B------:R-:W-:Y:S02]  /*0710*/  LOP3.LUT R0, R4, 0xfffffe00, RZ, 0xc0, !PT ;  /* 0xfffffe0004007812 */ /* 0x000fe400078ec0ff */
[----:B------:R-:W-:Y:S02]  /*0720*/  LOP3.LUT R3, R5, R3, RZ, 0x3c, !PT ;  /* 0x0000000305037212 */ /* 0x000fe400078e3cff */
[----:B------:R-:W-:Y:S01]  /*0730*/  SEL R213, R214, 0xffffffc0, !P4 ;  /* 0xffffffc0d6d57807 */ /* 0x000fe20006000000 */
[--C-:B------:R-:W-:Y:S01]  /*0740*/  IMAD R210, R250, 0x400, R0.reuse ;  /* 0x00000400fad27824 */ /* 0x100fe200078e0200 */
[----:B------:R-:W-:Y:S01]  /*0750*/  LEA R2, R2, UR4, 0x1 ;  /* 0x0000000402027c11 */ /* 0x000fe2000f8e08ff */
[----:B------:R-:W-:Y:S01]  /*0760*/  IMAD R216, R216, 0x400, R0 ;  /* 0x00000400d8d87824 */ /* 0x000fe200078e0200 */
[----:B------:R-:W-:Y:S01]  /*0770*/  LEA R234, R8, UR4, 0x1 ;  /* 0x0000000408ea7c11 */ /* 0x000fe2000f8e08ff */
[----:B------:R-:W-:Y:S01]  /*0780*/  IMAD.IADD R210, R210, 0x1, R3 ;  /* 0x00000001d2d27824 */ /* 0x000fe200078e0203 */
[----:B------:R-:W-:Y:S01]  /*0790*/  SEL R214, R214, 0xffffffc0, !P6 ;  /* 0xffffffc0d6d67807 */ /* 0x000fe20007000000 */
[----:B------:R-:W-:Y:S01]  /*07a0*/  IMAD.IADD R216, R3, 0x1, R216 ;  /* 0x0000000103d87824 */ /* 0x000fe200078e02d8 */
[----:B------:R-:W-:Y:S01]  /*07b0*/  SEL R236, R236, 0x10, !P0 ;  /* 0x00000010ecec7807 */ /* 0x000fe20004000000 */
[----:B------:R-:W-:Y:S01]  /*07c0*/  IMAD.U32 R3, RZ, RZ, UR5 ;  /* 0x00000005ff037e24 */ /* 0x000fe2000f8e00ff */
[----:B----4-:R-:W-:Y:S01]  /*07d0*/  USHF.R.S32.HI UR5, URZ, 0x1f, UR57 ;  /* 0x0000001f3f057899 */ /* 0x010fe20008011439 */
[----:B------:R-:W-:Y:S01]  /*07e0*/  LEA R210, R210, UR4, 0x1 ;  /* 0x00000004d2d27c11 */ /* 0x000fe2000f8e08ff */
[C---:B------:R-:W-:Y:S01]  /*07f0*/  VIADD R235, R234.reuse, 0x20 ;  /* 0x00000020eaeb7836 */ /* 0x040fe20000000000 */
[----:B------:R-:W-:Y:S01]  /*0800*/  SHF.R.S32.HI R233, RZ, 0x2, R233 ;  /* 0x00000002ffe97819 */ /* 0x000fe200000114e9 */
[----:B------:R-:W-:Y:S01]  /*0810*/  @P1 VIADD R235, R234, 0xffffffe0 ;  /* 0xffffffe0eaeb1836 */ /* 0x000fe20000000000 */
[----:B------:R-:W-:Y:S01]  /*0820*/  LEA R211, R211, UR4, 0x1 ;  /* 0x00000004d3d37c11 */ /* 0x000fe2000f8e08ff */
[----:B------:R-:W-:Y:S01]  /*0830*/  IMAD.U32 R3, RZ, RZ, UR5 ;  /* 0x00000005ff037e24 */ /* 0x000fe2000f8e00ff */
[----:B------:R-:W-:Y:S01]  /*0840*/  LOP3.LUT R0, R6, R0, RZ, 0xfc, !PT ;  /* 0x0000000006007212 */ /* 0x000fe200078efcff */
[----:B------:R-:W-:Y:S01]  /*0850*/  IMAD.U32 R3, RZ, RZ, UR6 ;  /* 0x00000006ff037e24 */ /* 0x000fe2000f8e00ff */
[----:B------:R-:W-:Y:S01]  /*0860*/  UIADD3 UR6, UR4, 0x10000, URZ ;  /* 0x0001000004067890 */ /* 0x000fe2000fffe03f */
[----:B------:R-:W-:Y:S01]  /*0870*/  IMAD.U32 R3, RZ, RZ, UR5 ;  /* 0x00000005ff037e24 */ /* 0x000fe2000f8e00ff */
[----:B------:R-:W-:Y:S01]  /*0880*/  UIADD3 UR5, UR4, 0x20000, URZ ;  /* 0x0002000004057890 */ /* 0x000fe2000fffe03f */
[C---:B------:R-:W-:Y:S01]  /*0890*/  SEL R3, R218.reuse, 0xffffffe0, !P3 ;  /* 0xffffffe0da037807 */ /* 0x040fe20005800000 */
[----:B------:R-:W-:Y:S01]  /*08a0*/  IMAD.IADD R209, R213, 0x1, R2 ;  /* 0x00000001d5d17824 */ /* 0x000fe200078e0202 */
[----:B------:R-:W-:Y:S01]  /*08b0*/  SEL R218, R218, 0xffffffe0, !P5 ;  /* 0xffffffe0dada7807 */ /* 0x000fe20006800000 */
[----:B------:R-:W-:Y:S01]  /*08c0*/  IMAD.IADD R237, R234, 0x1, R236 ;  /* 0x00000001eaed7824 */ /* 0x000fe200078e02ec */
[----:B------:R-:W-:Y:S01]  /*08d0*/  LEA R245, R245, UR6, 0x1 ;  /* 0x00000006f5f57c11 */ /* 0x000fe2000f8e08ff */
[----:B------:R-:W-:Y:S01]  /*08e0*/  IMAD.IADD R3, R3, 0x1, R2 ;  /* 0x0000000103037824 */ /* 0x000fe200078e0202 */
[----:B------:R-:W-:Y:S01]  /*08f0*/  LEA R216, R216, UR5, 0x1 ;  /* 0x00000005d8d87c11 */ /* 0x000fe2000f8e08ff */
[----:B------:R-:W-:Y:S01]  /*0900*/  IMAD.IADD R212, R210, 0x1, R218 ;  /* 0x00000001d2d47824 */ /* 0x000fe200078e02da */
[----:B------:R-:W-:Y:S01]  /*0910*/  LEA R220, R220, UR4, 0x1 ;  /* 0x00000004dcdc7c11 */ /* 0x000fe2000f8e08ff */
[----:B------:R-:W-:Y:S01]  /*0920*/  IMAD.IADD R208, R213, 0x1, R3 ;  /* 0x00000001d5d07824 */ /* 0x000fe200078e0203 */
[----:B------:R-:W-:Y:S01]  /*0930*/  LEA R0, R0, UR4, 0x1 ;  /* 0x0000000400007c11 */ /* 0x000fe2000f8e08ff */
[----:B------:R-:W-:Y:S01]  /*0940*/  IMAD.IADD R217, R214, 0x1, R216 ;  /* 0x00000001d6d97824 */ /* 0x000fe200078e02d8 */
[----:B------:R-:W-:Y:S01]  /*0950*/  ULDC.64 UR4, c[0x0][0x208] ;  /* 0x0000820000047ab9 */ /* 0x000fe20000000a00 */
[----:B------:R-:W-:-:S02]  /*0960*/  VIADD R246, R245, 0x40 ;  /* 0x00000040f5f67836 */ /* 0x000fc40000000000 */
[----:B------:R-:W-:Y:S02]  /*0970*/  IMAD.IADD R215, R210, 0x1, R214 ;  /* 0x00000001d2d77824 */ /* 0x000fe400078e02d6 */
[----:B------:R-:W-:Y:S02]  /*0980*/  IMAD.IADD R219, R218, 0x1, R216 ;  /* 0x00000001dadb7824 */ /* 0x000fe400078e02d8 */
[----:B------:R-:W-:Y:S02]  /*0990*/  IMAD R233, R250, 0x10, R233 ;  /* 0x00000010fae97824 */ /* 0x000fe400078e02e9 */
[----:B------:R-:W-:Y:S02]  /*09a0*/  IMAD.IADD R213, R213, 0x1, R211 ;  /* 0x00000001d5d57824 */ /* 0x000fe400078e02d3 */
[----:B------:R-:W-:Y:S02]  /*09b0*/  @P2 VIADD R246, R245, 0xffffffc0 ;  /* 0xffffffc0f5f62836 */ /* 0x000fe40000000000 */
[----:B------:R-:W-:-:S02]  /*09c0*/  IMAD.IADD R236, R236, 0x1, R235 ;  /* 0x00000001ecec7824 */ /* 0x000fc400078e02eb */
[----:B------:R-:W-:Y:S02]  /*09d0*/  IMAD.IADD R214, R212, 0x1, R214 ;  /* 0x00000001d4d67824 */ /* 0x000fe400078e02d6 */
[----:B------:R-:W-:-:S07]  /*09e0*/  IMAD.IADD R218, R218, 0x1, R217 ;  /* 0x00000001dada7824 */ /* 0x000fce00078e02d9 */
.L_x_513:
        /* <DEDUP_REMOVED lines=35> */
[----:B---3--:R-:W3:Y:S01]  /*0c20*/  S2UR UR52, SR_CTAID.X ;  /* 0x00000000003479c3 */ /* 0x008ee20000002500 */
[----:B------:R-:W-:Y:S01]  /*0c30*/  UMOV UR35, URZ ;  /* 0x0000003f00237c82 */ /* 0x000fe20008000000 */
[----:B----45:R4:W5:Y:S01]  /*0c40*/  @P1 LDG.E R10, desc[UR4][R4.64] ;  /* 0x00000004040a1981 */ /* 0x030962000c1e1900 */
[----:B------:R-:W-:Y:S01]  /*0c50*/  @!UP3 ULDC.64 UR6, c[0x0][0x318] ;  /* 0x0000c6000006bab9 */ /* 0x000fe20000000a00 */
[----:B----4-:R-:W-:-:S02]  /*0c60*/  IMAD.U32 R4, RZ, RZ, UR15 ;  /* 0x0000000fff047e24 */ /* 0x010fc4000f8e00ff */
[----:B------:R-:W-:-:S05]  /*0c70*/  IMAD.U32 R5, RZ, RZ, UR14 ;  /* 0x0000000eff057e24 */ /* 0x000fca000f8e00ff */
[----:B------:R-:W4:Y:S04]  /*0c80*/  @P3 LDG.E R9, desc[UR4][R4.64] ;  /* 0x0000000404093981 */ /* 0x000f28000c1e1900 */
[----:B------:R3:W4:Y:S02]  /*0c90*/  @P3 LDG.E R6, desc[UR4][R4.64+0x4] ;  /* 0x0000040404063981 */ /* 0x000724000c1e1900 */
[----:B---3--:R-:W-:Y:S02]  /*0ca0*/  IMAD.U32 R4, RZ, RZ, UR8 ;  /* 0x00000008ff047e24 */ /* 0x008fe4000f8e00ff */
[----:B------:R-:W-:-:S05]  /*0cb0*/  IMAD.U32 R5, RZ, RZ, UR11 ;  /* 0x0000000bff057e24 */ /* 0x000fca000f8e00ff */
[----:B------:R-:W3:Y:S01]  /*0cc0*/  @!P2 LDG.E R7, desc[UR4][R4.64] ;  /* 0x000000040407a981 */ /* 0x000ee2000c1e1900 */
[----:B------:R-:W-:-:S04]  /*0cd0*/  @!UP3 UISETP.NE.U32.AND UP0, UPT, UR6, URZ, UPT ;  /* 0x0000003f0600b28c */ /* 0x000fc8000bf05070 */
[----:B------:R-:W-:-:S03]  /*0ce0*/  @!UP3 UISETP.NE.AND.EX UP0, UPT, UR7, URZ, UPT, UP0 ;  /* 0x0000003f0700b28c */ /* 0x000fc6000bf05300 */
[----:B------:R-:W-:Y:S02]  /*0cf0*/  ULDC UR7, c[0x0][0xc] ;  /* 0x0000030000077ab9 */ /* 0x000fe40000000800 */
        /* <DEDUP_REMOVED lines=8> */
[----:B------:R-:W-:-:S04]  /*0d80*/  ISETP.NE.U32.AND P0, PT, RZ, UR12, PT ;  /* 0x0000000cff007c0c */ /* 0x000fc8000bf05070 */
[----:B------:R-:W-:Y:S02]  /*0d90*/  ISETP.NE.AND.EX P0, PT, RZ, UR13, PT, P0 ;  /* 0x0000000dff007c0c */ /* 0x000fe4000bf05300 */
[----:B-----5:R-:W-:Y:S01]  /*0da0*/  @P1 R2UR UR35, R10 ;  /* 0x000000000a2312ca */ /* 0x020fe200000e0000 */
[----:B------:R-:W-:Y:S01]  /*0db0*/  USHF.L.U32 UR12, UR52, 0x6, URZ ;  /* 0x00000006340c7899 */ /* 0x000fe2000800063f */
[----:B-1----:R-:W-:-:S11]  /*0dc0*/  SHF.R.S32.HI R10, RZ, 0x1f, R25 ;  /* 0x0000001fff0a7819 */ /* 0x002fd60000011419 */
[----:B------:R-:W-:Y:S01]  /*0dd0*/  @UP3 UIADD3 UR9, UR9, -UR35, URZ ;  /* 0x8000002309093290 */ /* 0x000fe2000fffe03f */
[----:B----4-:R-:W-:Y:S02]  /*0de0*/  @P3 R2UR UR6, R9 ;  /* 0x00000000090632ca */ /* 0x010fe400000e0000 */
[----:B------:R-:W-:Y:S02]  /*0df0*/  @P3 R2UR UR11, R6 ;  /* 0x00000000060b32ca */ /* 0x000fe400000e0000 */
[----:B---3--:R-:W-:Y:S01]  /*0e00*/  @!P2 R2UR UR38, R7 ;  /* 0x000000000726a2ca */ /* 0x008fe200000e0000 */
[----:B------:R-:W-:-:S14]  /*0e10*/  @!P0 BRA `(.L_x_469) ;  /* 0x0000000000188947 */ /* 0x000fdc0003800000 */
[----:B------:R-:W-:-:S13]  /*0e20*/  PLOP3.LUT P0, PT, PT, PT, UP4, 0x80, 0x0 ;  /* 0x000000000000781c */ /* 0x000fda0003f0f048 */
[----:B------:R-:W2:Y:S04]  /*0e30*/  @P0 LDG.E R6, desc[UR4][R4.64+0x4] ;  /* 0x0000040404060981 */ /* 0x000ea8000c1e1900 */
[----:B------:R-:W3:Y:S01]  /*0e40*/  @!P0 LDG.E R4, desc[UR4][R4.64] ;  /* 0x0000000404048981 */ /* 0x000ee2000c1e1900 */
[----:B--2---:R-:W-:-:S13]  /*0e50*/  @P0 R2UR UR7, R6 ;  /* 0x00000000060702ca */ /* 0x004fda00000e0000 */
[----:B------:R-:W-:-:S07]  /*0e60*/  @UP4 UIADD3 UR7, UR7, -UR38, URZ ;  /* 0x8000002607074290 */ /* 0x000fce000fffe03f */
[----:B---3--:R-:W-:-:S15]  /*0e70*/  @!P0 R2UR UR7, R4 ;  /* 0x00000000040782ca */ /* 0x008fde00000e0000 */
.L_x_469:
        /* <DEDUP_REMOVED lines=14> */
[----:B------:R-:W-:Y:S01]  /*0f60*/  IABS R8, UR57 ;  /* 0x0000003900087c13 */ /* 0x000fe20008000000 */
[----:B------:R-:W-:Y:S01]  /*0f70*/  UISETP.NE.AND UP1, UPT, UR6, -0x1, UPT ;  /* 0xffffffff0600788c */ /* 0x000fe2000bf25270 */
[----:B------:R-:W-:Y:S01]  /*0f80*/  ULDC.64 UR14, c[0x0][0x228] ;  /* 0x00008a00000e7ab9 */ /* 0x000fe20000000a00 */
[----:B------:R-:W-:Y:S01]  /*0f90*/  ULDC.64 UR16, c[0x0][0x488] ;  /* 0x0001220000107ab9 */ /* 0x000fe20000000a00 */
[----:B------:R-:W-:Y:S02]  /*0fa0*/  UIMAD UR7, UR58, UR14, URZ ;  /* 0x0000000e3a0772a4 */ /* 0x000fe4000f8e023f */
[----:B------:R-:W-:Y:S02]  /*0fb0*/  UIMAD.WIDE.U32 UR36, UR52, UR16, URZ ;  /* 0x00000010342472a5 */ /* 0x000fe4000f8e003f */
[----:B------:R-:W-:Y:S02]  /*0fc0*/  UIMAD.WIDE.U32 UR24, UR50, UR14, URZ ;  /* 0x0000000e321872a5 */ /* 0x000fe4000f8e003f */
[----:B------:R-:W-:-:S02]  /*0fd0*/  UIMAD UR34, UR50, UR15, UR7 ;  /* 0x0000000f322272a4 */ /* 0x000fc4000f8e0207 */
[----:B------:R-:W-:Y:S01]  /*0fe0*/  UIMAD UR52, UR52, UR17, UR37 ;  /* 0x00000011343472a4 */ /* 0x000fe2000f8e0225 */
[----:B------:R-:W-:Y:S02]  /*0ff0*/  @!UP1 ULDC.64 UR14, c[0x0][0x418] ;  /* 0x00010600000e9ab9 */ /* 0x000fe40000000a00 */
[----:B------:R-:W-:Y:S01]  /*1000*/  @UP1 ULDC.64 UR16, c[0x0][0x420] ;  /* 0x0001080000101ab9 */ /* 0x000fe20000000a00 */
[----:B------:R-:W-:Y:S02]  /*1010*/  @!UP1 UIMAD UR7, UR58, UR14, URZ ;  /* 0x0000000e3a0792a4 */ /* 0x000fe4000f8e023f */
[----:B------:R-:W-:Y:S02]  /*1020*/  UISETP.NE.AND UP0, UPT, UR38, -0x1, UPT ;  /* 0xffffffff2600788c */ /* 0x000fe4000bf05270 */
[----:B------:R-:W-:Y:S01]  /*1030*/  @UP1 UIMAD.WIDE.U32 UR44, UR6, UR16, URZ ;  /* 0x00000010062c12a5 */ /* 0x000fe2000f8e003f */
[----:B-1----:R-:W-:Y:S01]  /*1040*/  IABS R9, R11 ;  /* 0x0000000b00097213 */ /* 0x002fe20000000000 */
[----:B------:R-:W-:Y:S01]  /*1050*/  @!UP1 UIMAD UR37, UR50, UR15, UR7 ;  /* 0x0000000f322592a4 */ /* 0x000fe2000f8e0207 */
[----:B------:R-:W-:Y:S01]  /*1060*/  ISETP.NE.AND P3, PT, R11, RZ, PT ;  /* 0x000000ff0b00720c */ /* 0x000fe20003f65270 */
[----:B------:R-:W-:Y:S01]  /*1070*/  UIADD3 UR7, UR13, 0x3f, URZ ;  /* 0x0000003f0d077890 */ /* 0x000fe2000fffe03f */
[----:B------:R-:W1:Y:S01]  /*1080*/  I2F.RP R6, R9 ;  /* 0x0000000900067306 */ /* 0x000e620000209400 */
[----:B------:R-:W-:Y:S01]  /*1090*/  ULDC.U8 UR16, c[0x0][0x3d8] ;  /* 0x0000f60000107ab9 */ /* 0x000fe20000000000 */
[----:B------:R-:W-:Y:S01]  /*10a0*/  ULDC UR59, c[0x0][0x2d4] ;  /* 0x0000b500003b7ab9 */ /* 0x000fe20000000800 */
[----:B------:R-:W-:-:S02]  /*10b0*/  UISETP.NE.AND UP3, UPT, UR16, URZ, UPT ;  /* 0x0000003f1000728c */ /* 0x000fc4000bf65270 */
[----:B------:R-:W-:Y:S02]  /*10c0*/  USHF.L.U32 UR8, UR50, 0x7, URZ ;  /* 0x0000000732087899 */ /* 0x000fe4000800063f */
[----:B------:R-:W-:Y:S01]  /*10d0*/  USHF.R.S32.HI UR12, URZ, 0x1f, UR7 ;  /* 0x0000001f3f0c7899 */ /* 0x000fe20008011407 */
[----:B------:R-:W-:Y:S01]  /*10e0*/  ULDC.64 UR26, c[0x0][0x240] ;  /* 0x00009000001a7ab9 */ /* 0x000fe20000000a00 */
[----:B------:R-:W-:Y:S02]  /*10f0*/  USHF.R.S32.HI UR39, URZ, 0x1f, UR59 ;  /* 0x0000001f3f277899 */ /* 0x000fe4000801143b */
[----:B------:R-:W-:Y:S01]  /*1100*/  @UP1 UIMAD UR40, UR6, UR17, UR45 ;  /* 0x00000011062812a4 */ /* 0x000fe2000f8e022d */
[----:B------:R-:W-:Y:S01]  /*1110*/  ULDC UR20, c[0x0][0x2dc] ;  /* 0x0000b70000147ab9 */ /* 0x000fe20000000800 */
[----:B-1----:R-:W1:Y:S01]  /*1120*/  MUFU.RCP R6, R6 ;  /* 0x0000000600067308 */ /* 0x002e620000001000 */
[----:B------:R-:W-:Y:S01]  /*1130*/  ULDC UR61, c[0x0][0x270] ;  /* 0x00009c00003d7ab9 */ /* 0x000fe20000000800 */
[----:B------:R-:W-:-:S02]  /*1140*/  @!UP1 UIMAD.WIDE.U32 UR42, UR50, UR14, URZ ;  /* 0x0000000e322a92a5 */ /* 0x000fc4000f8e003f */
[----:B------:R-:W-:Y:S01]  /*1150*/  USEL UR48, UR8, URZ, UP2 ;  /* 0x0000003f08307287 */ /* 0x000fe20009000000 */
[----:B------:R-:W-:Y:S01]  /*1160*/  ULDC.U8 UR17, c[0x0][0x480] ;  /* 0x0001200000117ab9 */ /* 0x000fe20000000000 */
[----:B------:R-:W-:Y:S02]  /*1170*/  UIMAD.WIDE.U32 UR22, UR6, UR26, URZ ;  /* 0x0000001a061672a5 */ /* 0x000fe4000f8e003f */
[----:B------:R-:W-:Y:S02]  /*1180*/  @UP0 UIADD3 UR8, UR35, UR38, URZ ;  /* 0x0000002623080290 */ /* 0x000fe4000fffe03f */
[----:B------:R-:W-:Y:S02]  /*1190*/  UIMAD.WIDE UR14, UR20, UR61, URZ ;  /* 0x0000003d140e72a5 */ /* 0x000fe4000f8e023f */
[----:B------:R-:W-:Y:S02]  /*11a0*/  UIMAD.WIDE.U32 UR18, UR50, UR59, URZ ;  /* 0x0000003b321272a5 */ /* 0x000fe4000f8e003f */
[----:B------:R-:W-:Y:S01]  /*11b0*/  ULEA.HI UR32, UR12, UR7, URZ, 0x6 ;  /* 0x000000070c207291 */ /* 0x000fe2000f8f303f */
[----:B-1----:R-:W-:Y:S01]  /*11c0*/  VIADD R6, R6, 0xffffffe ;  /* 0x0ffffffe06067836 */ /* 0x002fe20000000000 */
[----:B------:R-:W-:-:S02]  /*11d0*/  UISETP.NE.AND UP4, UPT, UR17, URZ, UPT ;  /* 0x0000003f1100728c */ /* 0x000fc4000bf85270 */
[----:B------:R-:W-:Y:S01]  /*11e0*/  UIMAD UR7, UR39, UR50, URZ ;  /* 0x00000032270772a4 */ /* 0x000fe2000f8e023f */
[----:B------:R-:W1:Y:S01]  /*11f0*/  F2I.FTZ.U32.TRUNC.NTZ R7, R6 ;  /* 0x0000000600077305 */ /* 0x000e62000021f000 */
[----:B------:R-:W-:Y:S01]  /*1200*/  @UP0 ULDC.64 UR16, c[0x0][0x248] ;  /* 0x0000920000100ab9 */ /* 0x000fe20000000a00 */
[----:B------:R-:W-:Y:S01]  /*1210*/  ULDC UR53, c[0x0][0x2c4] ;  /* 0x0000b10000357ab9 */ /* 0x000fe20000000800 */
[----:B------:R-:W-:Y:S02]  /*1220*/  USEL UR41, UR24, UR22, !UP1 ;  /* 0x0000001618297287 */ /* 0x000fe4000c800000 */
[----:B------:R-:W-:Y:S02]  /*1230*/  UIADD3 UR39, UR25, UR34, URZ ;  /* 0x0000002219277290 */ /* 0x000fe4000fffe03f */
[----:B------:R-:W-:Y:S02]  /*1240*/  USHF.L.U64.HI UR11, UR50, 0x7, UR58 ;  /* 0x00000007320b7899 */ /* 0x000fe4000801023a */
[----:B------:R-:W-:-:S02]  /*1250*/  @UP0 UIMAD.WIDE.U32 UR28, UR8, UR16, URZ ;  /* 0x00000010081c02a5 */ /* 0x000fc4000f8e003f */
[----:B------:R-:W-:Y:S02]  /*1260*/  @UP0 UIMAD UR49, UR8, UR17, URZ ;  /* 0x00000011083102a4 */ /* 0x000fe4000f8e023f */
[----:B------:R-:W-:Y:S01]  /*1270*/  UIMAD.WIDE.U32 UR24, UR14, UR18, URZ ;  /* 0x000000120e1872a5 */ /* 0x000fe2000f8e003f */
[--C-:B-1----:R-:W-:Y:S01]  /*1280*/  IMAD.MOV R5, RZ, RZ, -R7.reuse ;  /* 0x000000ffff057224 */ /* 0x102fe200078e0a07 */
[----:B------:R-:W-:Y:S01]  /*1290*/  UIMAD UR34, UR15, UR18, URZ ;  /* 0x000000120f2272a4 */ /* 0x000fe2000f8e023f */
[----:B------:R-:W-:Y:S01]  /*12a0*/  IMAD.MOV.U32 R6, RZ, RZ, RZ ;  /* 0x000000ffff067224 */ /* 0x000fe200078e00ff */
[----:B------:R-:W-:Y:S01]  /*12b0*/  UIMAD UR18, UR58, UR59, UR7 ;  /* 0x0000003b3a1272a4 */ /* 0x000fe2000f8e0207 */
[----:B------:R-:W-:Y:S01]  /*12c0*/  IMAD R5, R5, R9, RZ ;  /* 0x0000000905057224 */ /* 0x000fe200078e02ff */
[----:B------:R-:W-:Y:S02]  /*12d0*/  @UP3 UIMAD UR8, UR50, UR53, URZ ;  /* 0x00000035320832a4 */ /* 0x000fe4000f8e023f */
[----:B------:R-:W-:Y:S01]  /*12e0*/  ULOP3.LUT UR7, UR32, 0xffffffc0, URZ, 0xc0, !UPT ;  /* 0xffffffc020077892 */ /* 0x000fe2000f8ec03f */
[----:B------:R-:W-:Y:S01]  /*12f0*/  IMAD.HI.U32 R5, R7, R5, R6 ;  /* 0x0000000507057227 */ /* 0x000fe200078e0006 */
[----:B------:R-:W-:Y:S01]  /*1300*/  MOV R6, R8 ;  /* 0x0000000800067202 */ /* 0x000fe20000000f00 */
[----:B------:R-:W-:-:S02]  /*1310*/  @UP3 USEL UR8, UR8, UR6, !UP1 ;  /* 0x0000000608083287 */ /* 0x000fc4000c800000 */
[----:B------:R-:W-:Y:S02]  /*1320*/  USEL UR47, UR11, URZ, UP2 ;  /* 0x0000003f0b2f7287 */ /* 0x000fe40009000000 */
[----:B------:R-:W-:Y:S01]  /*1330*/  IMAD.HI.U32 R5, R5, R6, RZ ;  /* 0x0000000605057227 */ /* 0x000fe200078e00ff */
[----:B------:R-:W-:Y:S02]  /*1340*/  UIADD3 UR7, UR7, -0x40, URZ ;  /* 0xffffffc007077890 */ /* 0x000fe4000fffe03f */
[----:B------:R-:W-:Y:S01]  /*1350*/  UIADD3 UR18, UR19, UR18, URZ ;  /* 0x0000001213127290 */ /* 0x000fe2000fffe03f */
[----:B------:R-:W-:Y:S01]  /*1360*/  IMAD.MOV R7, RZ, RZ, -R5 ;  /* 0x000000ffff077224 */ /* 0x000fe200078e0a05 */
[----:B------:R-:W-:Y:S01]  /*1370*/  @UP3 ULDC UR11, c[0x0][0x2e4] ;  /* 0x0000b900000b3ab9 */ /* 0x000fe20000000800 */
[----:B------:R-:W-:Y:S02]  /*1380*/  UIMAD UR33, UR6, UR27, URZ ;  /* 0x0000001b062172a4 */ /* 0x000fe4000f8e023f */
[----:B------:R-:W-:Y:S01]  /*1390*/  IMAD R6, R9, R7, R6 ;  /* 0x0000000709067224 */ /* 0x000fe200078e0206 */
[----:B------:R-:W-:-:S02]  /*13a0*/  @!UP1 UIADD3 UR40, UR43, UR37, URZ ;  /* 0x000000252b289290 */ /* 0x000fc4000fffe03f */
[----:B------:R-:W-:Y:S02]  /*13b0*/  @!UP3 UIMAD UR12, UR50, UR61, UR57 ;  /* 0x0000003d320cb2a4 */ /* 0x000fe4000f8e0239 */
[----:B------:R-:W-:Y:S01]  /*13c0*/  ISETP.GT.U32.AND P1, PT, R9, R6, PT ;  /* 0x000000060900720c */ /* 0x000fe20003f24070 */
[----:B------:R-:W-:Y:S02]  /*13d0*/  @UP3 UIMAD UR46, UR57, UR11, UR8 ;  /* 0x0000000b392e32a4 */ /* 0x000fe4000f8e0208 */
[----:B------:R-:W-:Y:S02]  /*13e0*/  USHF.R.S32.HI UR37, URZ, 0x1f, UR7 ;  /* 0x0000001f3f257899 */ /* 0x000fe40008011407 */
[----:B------:R-:W-:Y:S02]  /*13f0*/  UIADD3 UR8, UP2, UR7, UR48, URZ ;  /* 0x0000003007087290 */ /* 0x000fe4000ff5e03f */
[----:B------:R-:W-:Y:S02]  /*1400*/  UIMAD UR18, UR14, UR18, UR34 ;  /* 0x000000120e1272a4 */ /* 0x000fe4000f8e0222 */
[----:B------:R-:W-:-:S02]  /*1410*/  @UP0 UIADD3 UR30, UR35, UR38, URZ ;  /* 0x00000026231e0290 */ /* 0x000fc4000fffe03f */
[----:B------:R-:W-:Y:S02]  /*1420*/  UIMAD UR51, UR57, UR20, URZ ;  /* 0x00000014393372a4 */ /* 0x000fe4000f8e023f */
[----:B------:R-:W-:Y:S01]  /*1430*/  @!P1 IMAD.IADD R6, R6, 0x1, -R9 ;  /* 0x0000000106069824 */ /* 0x000fe200078e0a09 */
[----:B------:R-:W-:Y:S01]  /*1440*/  @!P1 IADD3 R5, R5, 0x1, RZ ;  /* 0x0000000105059810 */ /* 0x000fe20007ffe0ff */
[----:B------:R-:W-:Y:S01]  /*1450*/  @UP1 UIADD3 UR39, UR23, UR33, URZ ;  /* 0x0000002117271290 */ /* 0x000fe2000fffe03f */
[----:B------:R-:W-:Y:S01]  /*1460*/  PLOP3.LUT P1, PT, PT, PT, UP0, 0x80, 0x0 ;  /* 0x000000000000781c */ /* 0x000fe20003f2f008 */
[----:B------:R-:W-:Y:S01]  /*1470*/  @!UP3 UIMAD UR46, UR12, UR53, URZ ;  /* 0x000000350c2eb2a4 */ /* 0x000fe2000f8e023f */
[----:B------:R-:W-:Y:S01]  /*1480*/  ISETP.GE.U32.AND P0, PT, R6, R9, PT ;  /* 0x000000090600720c */ /* 0x000fe20003f06070 */
[----:B------:R-:W-:Y:S01]  /*1490*/  @UP0 ULDC.64 UR20, c[0x0][0x250] ;  /* 0x0000940000140ab9 */ /* 0x000fe20000000a00 */
[----:B------:R-:W-:Y:S01]  /*14a0*/  LOP3.LUT R6, R11, UR57, RZ, 0x3c, !PT ;  /* 0x000000390b067c12 */ /* 0x000fe2000f8e3cff */
[----:B------:R-:W-:-:S02]  /*14b0*/  UIMAD.WIDE.U32 UR22, UR14, UR6, URZ ;  /* 0x000000060e1672a5 */ /* 0x000fc4000f8e003f */
[----:B------:R-:W-:Y:S01]  /*14c0*/  UIADD3.X UR12, UR37, UR47, URZ, UP2, !UPT ;  /* 0x0000002f250c7290 */ /* 0x000fe200097fe43f */
[----:B------:R-:W-:Y:S01]  /*14d0*/  ISETP.GE.AND P2, PT, R6, RZ, PT ;  /* 0x000000ff0600720c */ /* 0x000fe20003f46270 */
[----:B------:R-:W-:Y:S02]  /*14e0*/  UIMAD UR11, UR15, UR8, URZ ;  /* 0x000000080f0b72a4 */ /* 0x000fe4000f8e023f */
[----:B------:R-:W-:Y:S02]  /*14f0*/  UIADD3 UR48, UR25, UR18, URZ ;  /* 0x0000001219307290 */ /* 0x000fe4000fffe03f */
[----:B------:R-:W-:Y:S02]  /*1500*/  @UP0 UIMAD.WIDE.U32 UR18, UR30, UR20, URZ ;  /* 0x000000141e1202a5 */ /* 0x000fe4000f8e003f */
[----:B------:R-:W-:Y:S01]  /*1510*/  @P0 VIADD R5, R5, 0x1 ;  /* 0x0000000105050836 */ /* 0x000fe20000000000 */
[----:B------:R-:W-:Y:S01]  /*1520*/  USEL UR56, UR24, UR22, !UP1 ;  /* 0x0000001618387287 */ /* 0x000fe2000c800000 */
[----:B------:R-:W-:Y:S01]  /*1530*/  PLOP3.LUT P0, PT, PT, PT, UP3, 0x80, 0x0 ;  /* 0x000000000000781c */ /* 0x000fe20003f0f038 */
[----:B------:R-:W-:Y:S01]  /*1540*/  UIMAD UR11, UR14, UR12, UR11 ;  /* 0x0000000c0e0b72a4 */ /* 0x000fe2000f8e020b */
[----:B------:R-:W-:Y:S01]  /*1550*/  IMAD.MOV.U32 R18, RZ, RZ, R5 ;  /* 0x000000ffff127224 */ /* 0x000fe200078e0005 */
[----:B------:R-:W-:-:S02]  /*1560*/  @UP0 UIMAD UR22, UR30, UR21, URZ ;  /* 0x000000151e1602a4 */ /* 0x000fc4000f8e023f */
[----:B------:R-:W-:Y:S02]  /*1570*/  UIMAD UR12, UR15, UR6, URZ ;  /* 0x000000060f0c72a4 */ /* 0x000fe4000f8e023f */
[----:B------:R-:W-:Y:S01]  /*1580*/  UIMAD.WIDE.U32 UR24, UR14, UR8, URZ ;  /* 0x000000080e1872a5 */ /* 0x000fe2000f8e003f */
[----:B------:R-:W-:Y:S01]  /*1590*/  @!P2 IADD3 R18, -R18, RZ, RZ ;  /* 0x000000ff1212a210 */ /* 0x000fe20007ffe1ff */
[----:B------:R-:W-:Y:S01]  /*15a0*/  USHF.R.S32.HI UR47, URZ, 0x6, UR32 ;  /* 0x000000063f2f7899 */ /* 0x000fe20008011420 */
[----:B------:R-:W-:Y:S01]  /*15b0*/  @!P3 LOP3.LUT R18, RZ, R11, RZ, 0x33, !PT ;  /* 0x0000000bff12b212 */ /* 0x000fe200078e33ff */
[----:B------:R-:W-:Y:S02]  /*15c0*/  USEL UR53, UR52, URZ, UP4 ;  /* 0x0000003f34357287 */ /* 0x000fe4000a000000 */
[----:B------:R-:W-:Y:S02]  /*15d0*/  USHF.R.S32.HI UR55, URZ, 0x1f, UR51 ;  /* 0x0000001f3f377899 */ /* 0x000fe40008011433 */
[----:B------:R-:W-:-:S02]  /*15e0*/  USEL UR54, UR36, URZ, UP4 ;  /* 0x0000003f24367287 */ /* 0x000fc4000a000000 */
[----:B------:R-:W-:Y:S02]  /*15f0*/  @UP0 UIADD3 UR34, UR19, UR22, URZ ;  /* 0x0000001613220290 */ /* 0x000fe4000fffe03f */
[----:B------:R-:W-:Y:S02]  /*1600*/  @UP1 UIADD3 UR48, UR23, UR12, URZ ;  /* 0x0000000c17301290 */ /* 0x000fe4000fffe03f */
        /* <DEDUP_REMOVED lines=17> */
.L_x_471:
        /* <DEDUP_REMOVED lines=13> */
.L_x_472:
        /* <DEDUP_REMOVED lines=11> */
.L_x_473:
[----:B------:R-:W-:-:S04]  /*18a0*/  UIMAD UR6, UR50, UR61, UR57 ;  /* 0x0000003d320672a4 */ /* 0x000fc8000f8e0239 */
[----:B------:R-:W-:-:S12]  /*18b0*/  UIMAD UR6, UR6, UR59, URZ ;  /* 0x0000003b060672a4 */ /* 0x000fd8000f8e023f */
.L_x_474:
[----:B------:R-:W1:Y:S01]  /*18c0*/  LDC.64 R6, c[0x0][0x420] ;  /* 0x00010800ff067b82 */ /* 0x000e620000000a00 */
[--C-:B------:R-:W-:Y:S01]  /*18d0*/  SHF.R.S32.HI R229, RZ, 0x1f, R228.reuse ;  /* 0x0000001fffe57819 */ /* 0x100fe200000114e4 */
[----:B------:R-:W-:Y:S01]  /*18e0*/  ULDC UR8, c[0x0][0x2dc] ;  /* 0x0000b70000087ab9 */ /* 0x000fe20000000800 */
[----:B------:R-:W-:Y:S01]  /*18f0*/  IADD3 R8, P0, R228, UR15, RZ ;  /* 0x0000000fe4087c10 */ /* 0x000fe2000ff1e0ff */
[----:B------:R-:W-:Y:S01]  /*1900*/  USHF.R.S32.HI UR43, URZ, 0x1f, UR57 ;  /* 0x0000001f3f2b7899 */ /* 0x000fe20008011439 */
[----:B------:R-:W-:Y:S01]  /*1910*/  LEA.HI R10, R10, R25, RZ, 0x5 ;  /* 0x000000190a0a7211 */ /* 0x000fe200078f28ff */
[----:B------:R-:W-:Y:S01]  /*1920*/  UIMAD UR11, UR8, UR61, URZ ;  /* 0x0000003d080b72a4 */ /* 0x000fe2000f8e023f */
[----:B------:R-:W-:Y:S01]  /*1930*/  IADD3.X R9, R229, UR40, RZ, P0, !PT ;  /* 0x00000028e5097c10 */ /* 0x000fe200087fe4ff */
[----:B------:R-:W-:Y:S01]  /*1940*/  ULDC.64 UR28, c[0x0][0x428] ;  /* 0x00010a00001c7ab9 */ /* 0x000fe20000000a00 */
[----:B------:R-:W-:Y:S01]  /*1950*/  UIADD3 UR36, UR7, UR6, URZ ;  /* 0x0000000607247290 */ /* 0x000fe2000fffe03f */
[----:B------:R-:W-:Y:S01]  /*1960*/  IADD3 R16, P0, R4, UR7, RZ ;  /* 0x0000000704107c10 */ /* 0x000fe2000ff1e0ff */
[----:B------:R-:W-:Y:S01]  /*1970*/  UIADD3 UR42, UR7, UR46, URZ ;  /* 0x0000002e072a7290 */ /* 0x000fe2000fffe03f */
[----:B------:R-:W-:Y:S01]  /*1980*/  LOP3.LUT R11, R10, 0xffffffe0, RZ, 0xc0, !PT ;  /* 0xffffffe00a0b7812 */ /* 0x000fe200078ec0ff */
[----:B------:R-:W-:Y:S01]  /*1990*/  USHF.L.U32 UR6, UR11, 0x6, URZ ;  /* 0x000000060b067899 */ /* 0x000fe2000800063f */
[----:B------:R-:W-:Y:S01]  /*19a0*/  IADD3.X R14, R27, UR37, RZ, P0, !PT ;  /* 0x000000251b0e7c10 */ /* 0x000fe200087fe4ff */
[----:B------:R-:W-:Y:S01]  /*19b0*/  UIADD3 UR12, -UR9, UR13, UR31 ;  /* 0x0000000d090c7290 */ /* 0x000fe2000fffe11f */
[----:B------:R-:W-:Y:S01]  /*19c0*/  IMAD.U32 R15, RZ, RZ, UR28 ;  /* 0x0000001cff0f7e24 */ /* 0x000fe2000f8e00ff */
[----:B------:R-:W-:Y:S01]  /*19d0*/  ULDC UR18, c[0x0][0x398] ;  /* 0x0000e60000127ab9 */ /* 0x000fe20000000800 */
[----:B------:R-:W-:Y:S01]  /*19e0*/  UIADD3 UR14, UP2, UP1, UR24, UR6, UR51 ;  /* 0x00000006180e7290 */ /* 0x000fe2000f95e033 */
[----:B------:R-:W-:Y:S01]  /*19f0*/  IMAD.IADD R25, R25, 0x1, -R11 ;  /* 0x0000000119197824 */ /* 0x000fe200078e0a0b */
[----:B------:R-:W-:Y:S01]  /*1a00*/  ULDC.64 UR22, c[0x0][0x258] ;  /* 0x0000960000167ab9 */ /* 0x000fe20000000a00 */
[----:B------:R-:W-:Y:S01]  /*1a10*/  IMAD R11, R14, UR26, RZ ;  /* 0x0000001a0e0b7c24 */ /* 0x000fe2000f8e02ff */
[----:B------:R-:W-:Y:S01]  /*1a20*/  ULDC.64 UR24, c[0x0][0x400] ;  /* 0x0001000000187ab9 */ /* 0x000fe20000000a00 */
[----:B------:R-:W-:Y:S01]  /*1a30*/  IMAD.WIDE.U32 R12, R16, UR26, R228 ;  /* 0x0000001a100c7c25 */ /* 0x000fe2000f8e00e4 */
[----:B------:R-:W-:Y:S01]  /*1a40*/  ULDC.64 UR44, c[0x0][0x2b0] ;  /* 0x0000ac00002c7ab9 */ /* 0x000fe20000000a00 */
[----:B------:R-:W-:Y:S01]  /*1a50*/  UIADD3 UR8, UR47, -0x1, URZ ;  /* 0xffffffff2f087890 */ /* 0x000fe2000fffe03f */
[----:B------:R-:W-:Y:S01]  /*1a60*/  BSSY B1, `(.L_x_470) ;  /* 0x0000933000017945 */ /* 0x000fe20003800000 */
[----:B-1----:R-:W-:Y:S01]  /*1a70*/  IMAD R5, R6, UR37, RZ ;  /* 0x0000002506057c24 */ /* 0x002fe2000f8e02ff */
[----:B------:R-:W-:Y:S01]  /*1a80*/  IADD3 R12, P2, R12, UR41, RZ ;  /* 0x000000290c0c7c10 */ /* 0x000fe2000ff5e0ff */
[----:B------:R-:W-:Y:S01]  /*1a90*/  IMAD.WIDE.U32 R8, R6, UR7, R8 ;  /* 0x0000000706087c25 */ /* 0x000fe2000f8e0008 */
[----:B------:R-:W-:-:S03]  /*1aa0*/  IADD3 R243, R228, 0x40, RZ ;  /* 0x00000040e4f37810 */ /* 0x000fc60007ffe0ff */
[----:B------:R-:W-:Y:S01]  /*1ab0*/  IMAD R5, R7, UR7, R5 ;  /* 0x0000000707057c24 */ /* 0x000fe2000f8e0205 */
[----:B------:R-:W-:Y:S01]  /*1ac0*/  UIMAD UR7, UR43, UR28, URZ ;  /* 0x0000001c2b0772a4 */ /* 0x000fe2000f8e023f */
[----:B------:R-:W-:Y:S02]  /*1ad0*/  IMAD R20, R16, UR27, R11 ;  /* 0x0000001b10147c24 */ /* 0x000fe4000f8e020b */
[----:B------:R-:W-:Y:S01]  /*1ae0*/  IMAD.IADD R9, R9, 0x1, R5 ;  /* 0x0000000109097824 */ /* 0x000fe200078e0205 */
[----:B------:R-:W-:Y:S01]  /*1af0*/  UIMAD UR29, UR57, UR29, UR7 ;  /* 0x0000001d391d72a4 */ /* 0x000fe2000f8e0207 */
[----:B------:R-:W-:Y:S01]  /*1b00*/  SHF.R.S32.HI R5, RZ, 0x5, R10 ;  /* 0x00000005ff057819 */ /* 0x000fe2000001140a */
[----:B------:R-:W-:Y:S01]  /*1b10*/  USHF.R.S32.HI UR7, URZ, 0x1f, UR6 ;  /* 0x0000001f3f077899 */ /* 0x000fe20008011406 */
[----:B------:R-:W-:Y:S01]  /*1b20*/  IMAD.WIDE.U32 R8, R15, UR57, R8 ;  /* 0x000000390f087c25 */ /* 0x000fe2000f8e0008 */
[----:B------:R-:W-:Y:S01]  /*1b30*/  UIADD3 UR6, UR12, -UR18, URZ ;  /* 0x800000120c067290 */ /* 0x000fe2000fffe03f */
[----:B------:R-:W-:Y:S01]  /*1b40*/  IADD3.X R13, R13, UR39, R20, P2, !PT ;  /* 0x000000270d0d7c10 */ /* 0x000fe200097fe414 */
[----:B------:R-:W-:Y:S01]  /*1b50*/  UIADD3.X UR7, UR52, UR7, UR55, UP2, UP1 ;  /* 0x0000000734077290 */ /* 0x000fe200097e2437 */
[----:B------:R-:W-:Y:S01]  /*1b60*/  IMAD R5, R5, UR11, R25 ;  /* 0x0000000b05057c24 */ /* 0x000fe2000f8e0219 */
[----:B------:R-:W-:Y:S01]  /*1b70*/  USHF.R.S32.HI UR19, URZ, 0x1f, UR6 ;  /* 0x0000001f3f137899 */ /* 0x000fe20008011406 */
[----:B------:R-:W-:Y:S01]  /*1b80*/  IADD3 R11, R9, UR29, RZ ;  /* 0x0000001d090b7c10 */ /* 0x000fe2000fffe0ff */
[----:B------:R-:W-:Y:S01]  /*1b90*/  UIADD3 UR12, UP2, UP1, UR54, UR14, UR56 ;  /* 0x0000000e360c7290 */ /* 0x000fe2000f95e038 */
[----:B------:R-:W-:Y:S01]  /*1ba0*/  IMAD.U32 R19, RZ, RZ, UR22 ;  /* 0x00000016ff137e24 */ /* 0x000fe2000f8e00ff */
[----:B------:R-:W-:Y:S01]  /*1bb0*/  ULEA.HI UR19, UR19, UR6, URZ, 0x6 ;  /* 0x0000000613137291 */ /* 0x000fe2000f8f303f */
[C---:B------:R-:W-:Y:S01]  /*1bc0*/  VIADD R244, R228.reuse, 0x80 ;  /* 0x00000080e4f47836 */ /* 0x040fe20000000000 */
[----:B------:R-:W-:Y:S01]  /*1bd0*/  UIADD3.X UR7, UR53, UR7, UR48, UP2, UP1 ;  /* 0x0000000735077290 */ /* 0x000fe200097e2430 */
[----:B------:R-:W-:Y:S01]  /*1be0*/  IMAD.WIDE.U32 R12, R19, UR57, R12 ;  /* 0x00000039130c7c25 */ /* 0x000fe2000f8e000c */
[----:B------:R-:W-:Y:S01]  /*1bf0*/  USHF.R.S32.HI UR19, URZ, 0x6, UR19 ;  /* 0x000000063f137899 */ /* 0x000fe20008011413 */
[C---:B------:R-:W-:Y:S01]  /*1c00*/  IADD3 R10, P0, R5.reuse, UR12, RZ ;  /* 0x0000000c050a7c10 */ /* 0x040fe2000ff1e0ff */
[----:B------:R-:W-:Y:S01]  /*1c10*/  UIMAD UR18, UR43, UR22, URZ ;  /* 0x000000162b1272a4 */ /* 0x000fe2000f8e023f */
[----:B------:R-:W-:Y:S01]  /*1c20*/  VIADD R242, R228, 0xc0 ;  /* 0x000000c0e4f27836 */ /* 0x000fe20000000000 */
[----:B------:R-:W-:Y:S01]  /*1c30*/  UISETP.LT.AND UP1, UPT, URZ, UR19, UPT ;  /* 0x000000133f00728c */ /* 0x000fe2000bf21270 */
[----:B------:R-:W-:Y:S01]  /*1c40*/  LEA.HI.X.SX32 R5, R5, UR7, 0x1, P0 ;  /* 0x0000000705057c11 */ /* 0x000fe200080f0eff */
[----:B------:R-:W-:Y:S01]  /*1c50*/  ULDC.64 UR54, c[0x0][0x478] ;  /* 0x00011e0000367ab9 */ /* 0x000fe20000000a00 */
[----:B------:R-:W-:Y:S01]  /*1c60*/  LEA R204, P0, R10, UR24, 0x2 ;  /* 0x000000180acc7c11 */ /* 0x000fe2000f8010ff */
[----:B------:R-:W-:-:S02]  /*1c70*/  USEL UR19, URZ, UR19, !UP1 ;  /* 0x000000133f137287 */ /* 0x000fc4000c800000 */
[----:B------:R-:W-:Y:S01]  /*1c80*/  UIMAD UR18, UR57, UR23, UR18 ;  /* 0x00000017391272a4 */ /* 0x000fe2000f8e0212 */
[----:B------:R-:W-:Y:S01]  /*1c90*/  LEA.HI.X R205, R10, UR25, R5, 0x2, P0 ;  /* 0x000000190acd7c11 */ /* 0x000fe200080f1405 */
[----:B------:R-:W-:Y:S01]  /*1ca0*/  UISETP.GT.AND UP1, UPT, UR47, UR19, UPT ;  /* 0x000000132f00728c */ /* 0x000fe2000bf24270 */
[----:B------:R-:W-:Y:S01]  /*1cb0*/  IMAD.MOV.U32 R10, RZ, RZ, R8 ;  /* 0x000000ffff0a7224 */ /* 0x000fe200078e0008 */
[----:B------:R-:W-:Y:S01]  /*1cc0*/  UIMAD.WIDE UR36, UR36, 0x4, UR54 ;  /* 0x00000004242478a5 */ /* 0x000fe2000f8e0236 */
[-C--:B------:R-:W-:Y:S01]  /*1cd0*/  IMAD R5, R27, R6.reuse, RZ ;  /* 0x000000061b057224 */ /* 0x080fe200078e02ff */
[----:B------:R-:W-:Y:S01]  /*1ce0*/  ULDC.64 UR24, c[0x0][0x210] ;  /* 0x0000840000187ab9 */ /* 0x000fe20000000a00 */
[----:B------:R-:W-:Y:S01]  /*1cf0*/  IMAD.WIDE.U32 R10, R4, R6, R10 ;  /* 0x00000006040a7225 */ /* 0x000fe200078e000a */
[----:B------:R-:W-:Y:S01]  /*1d00*/  PLOP3.LUT P0, PT, PT, PT, UP1, 0x80, 0x0 ;  /* 0x000000000000781c */ /* 0x000fe20003f0f018 */
[----:B------:R-:W-:Y:S01]  /*1d10*/  ULDC.64 UR22, c[0x0][0x3e0] ;  /* 0x0000f80000167ab9 */ /* 0x000fe20000000a00 */
[----:B------:R-:W-:Y:S01]  /*1d20*/  LEA R227, P3, R12, UR24, 0x1 ;  /* 0x000000180ce37c11 */ /* 0x000fe2000f8608ff */
[----:B------:R-:W-:Y:S01]  /*1d30*/  IMAD R5, R4, R7, R5 ;  /* 0x0000000704057224 */ /* 0x000fe200078e0205 */
[----:B------:R-:W-:Y:S01]  /*1d40*/  LEA R230, P2, R10, UR22, 0x1 ;  /* 0x000000160ae67c11 */ /* 0x000fe2000f8408ff */
[----:B------:R-:W-:Y:S01]  /*1d50*/  VIADD R21, R13, UR18 ;  /* 0x000000120d157c36 */ /* 0x000fe20008000000 */
[----:B------:R-:W-:-:S02]  /*1d60*/  UIMAD.WIDE UR6, UR42, 0x4, UR44 ;  /* 0x000000042a0678a5 */ /* 0x000fc4000f8e022c */
[----:B------:R-:W-:Y:S01]  /*1d70*/  IADD3 R17, R11, R5, RZ ;  /* 0x000000050b117210 */ /* 0x000fe20007ffe0ff */
[----:B------:R-:W-:Y:S01]  /*1d80*/  UMOV UR12, UR36 ;  /* 0x00000024000c7c82 */ /* 0x000fe20008000000 */
[----:B------:R-:W-:Y:S01]  /*1d90*/  UMOV UR11, UR37 ;  /* 0x00000025000b7c82 */ /* 0x000fe20008000000 */
[----:B------:R-:W-:Y:S02]  /*1da0*/  LEA.HI.X R231, R12, UR25, R21, 0x1, P3 ;  /* 0x000000190ce77c11 */ /* 0x000fe400098f0c15 */
        /* <DEDUP_REMOVED lines=21> */
.L_x_476:
        /* <DEDUP_REMOVED lines=20> */
.L_x_477:
        /* <DEDUP_REMOVED lines=38> */
.L_x_479:
[----:B------:R-:W-:Y:S05]  /*22a0*/  BSYNC B0 ;  /* 0x0000000000007941 */ /* 0x000fea0003800000 */
.L_x_478:
        /* <DEDUP_REMOVED lines=21> */
.L_x_481:
[----:B------:R-:W-:Y:S05]  /*2400*/  BSYNC B0 ;  /* 0x0000000000007941 */ /* 0x000fea0003800000 */
.L_x_480:
[----:B------:R-:W-:Y:S01]  /*2410*/  UIMAD UR8, UR18, UR6, URZ ;  /* 0x00000006120872a4 */ /* 0x000fe2000f8e023f */
[----:B-12---:R-:W-:Y:S01]  /*2420*/  IMAD.U32 R6, RZ, RZ, UR6 ;  /* 0x00000006ff067e24 */ /* 0x006fe2000f8e00ff */
[----:B------:R-:W-:Y:S01]  /*2430*/  USHF.R.S32.HI UR12, URZ, 0x1f, UR57 ;  /* 0x0000001f3f0c7899 */ /* 0x000fe20008011439 */
[----:B------:R-:W-:Y:S01]  /*2440*/  BSSY B0, `(.L_x_482) ;  /* 0x000001f000007945 */ /* 0x000fe20003800000 */
[----:B------:R-:W-:Y:S01]  /*2450*/  UIMAD UR8, UR31, UR7, UR8 ;  /* 0x000000071f0872a4 */ /* 0x000fe2000f8e0208 */
[----:B------:R-:W-:-:S05]  /*2460*/  IMAD.WIDE.U32 R6, R6, UR31, R228 ;  /* 0x0000001f06067c25 */ /* 0x000fca000f8e00e4 */
[----:B------:R-:W-:Y:S01]  /*2470*/  IMAD.U32 R5, RZ, RZ, UR8 ;  /* 0x00000008ff057e24 */ /* 0x000fe2000f8e00ff */
[----:B------:R-:W-:Y:S01]  /*2480*/  IADD3 R8, P0, R6, UR11, RZ ;  /* 0x0000000b06087c10 */ /* 0x000fe2000ff1e0ff */
[----:B------:R-:W-:Y:S02]  /*2490*/  ULDC.64 UR8, c[0x0][0x470] ;  /* 0x00011c0000087ab9 */ /* 0x000fe40000000a00 */
[----:B------:R-:W-:Y:S01]  /*24a0*/  UIMAD UR11, UR12, UR8, URZ ;  /* 0x000000080c0b72a4 */ /* 0x000fe2000f8e023f */
[----:B------:R-:W-:Y:S02]  /*24b0*/  IADD3.X R9, R7, UR16, R5, P0, !PT ;  /* 0x0000001007097c10 */ /* 0x000fe400087fe405 */
[----:B------:R-:W-:Y:S01]  /*24c0*/  MOV R5, UR8 ;  /* 0x0000000800057c02 */ /* 0x000fe20008000f00 */
[----:B------:R-:W-:-:S04]  /*24d0*/  UIMAD UR9, UR57, UR9, UR11 ;  /* 0x00000009390972a4 */ /* 0x000fc8000f8e020b */
        /* <DEDUP_REMOVED lines=21> */
.L_x_483:
[----:B------:R-:W-:Y:S05]  /*2630*/  BSYNC B0 ;  /* 0x0000000000007941 */ /* 0x000fea0003800000 */
.L_x_482:
        /* <DEDUP_REMOVED lines=23> */
.L_x_475:
        /* <DEDUP_REMOVED lines=53> */
.L_x_486:
[----:B------:R-:W-:Y:S05]  /*2b00*/  BSYNC B0 ;  /* 0x0000000000007941 */ /* 0x000fea0003800000 */
.L_x_485:
        /* <DEDUP_REMOVED lines=45> */
.L_x_488:
[----:B------:R-:W-:Y:S05]  /*2de0*/  BSYNC B0 ;  /* 0x0000000000007941 */ /* 0x000fea0003800000 */
.L_x_487:
        /* <DEDUP_REMOVED lines=44> */
.L_x_490:
[----:B------:R-:W-:Y:S05]  /*30b0*/  BSYNC B0 ;  /* 0x0000000000007941 */ /* 0x000fea0003800000 */
.L_x_489:
        /* <DEDUP_REMOVED lines=47> */
.L_x_492:
[----:B------:R-:W-:Y:S05]  /*33b0*/  BSYNC B0 ;  /* 0x0000000000007941 */ /* 0x000fea0003800000 */
.L_x_491:
[----:B------:R-:W-:Y:S01]  /*33c0*/  UIADD3 UR15, -UR31, UR9, URZ ;  /* 0x000000091f0f7290 */ /* 0x000fe2000fffe13f */
[----:B--23--:R-:W-:Y:S01]  /*33d0*/  IMAD.WIDE.U32 R6, R23, UR31, R228 ;  /* 0x0000001f17067c25 */ /* 0x00cfe2000f8e00e4 */
[----:B------:R-:W-:Y:S01]  /*33e0*/  UIMAD UR18, UR28, UR16, URZ ;  /* 0x000000101c1272a4 */ /* 0x000fe2000f8e023f */
[----:B------:R-:W-:Y:S01]  /*33f0*/  BSSY B0, `(.L_x_493) ;  /* 0x0000042000007945 */ /* 0x000fe20003800000 */
[----:B------:R-:W-:Y:S01]  /*3400*/  ULDC.64 UR22, c[0x0][0x260] ;  /* 0x0000980000167ab9 */ /* 0x000fe20000000a00 */
[C---:B------:R-:W-:Y:S01]  /*3410*/  ISETP.GE.AND P6, PT, R233.reuse, UR14, PT ;  /* 0x0000000ee9007c0c */ /* 0x040fe2000bfc6270 */
        /* <DEDUP_REMOVED lines=22> */
[C---:B------:R-:W-:Y:S01]  /*3580*/  IMAD R12, R22.reuse, UR17, R5 ;  /* 0x00000011160c7c24 */ /* 0x040fe2000f8e0205 */
        /* <DEDUP_REMOVED lines=40> */
.L_x_494:
[----:B------:R-:W-:Y:S05]  /*3810*/  BSYNC B0 ;  /* 0x0000000000007941 */ /* 0x000fea0003800000 */
.L_x_493:
        /* <DEDUP_REMOVED lines=59> */
.L_x_496:
[----:B------:R-:W-:Y:S05]  /*3bd0*/  BSYNC B0 ;  /* 0x0000000000007941 */ /* 0x000fea0003800000 */
.L_x_495:
[----:B------:R-:W-:Y:S01]  /*3be0*/  UIMAD UR14, UR28, UR20, URZ ;  /* 0x000000141c0e72a4 */ /* 0x000fe2000f8e023f */
[----:B-1-3--:R-:W-:Y:S01]  /*3bf0*/  IMAD.WIDE.U32 R6, R19, UR31, R228 ;  /* 0x0000001f13067c25 */ /* 0x00afe2000f8e00e4 */
[----:B------:R-:W1:Y:S01]  /*3c00*/  LDC.64 R20, c[0x0][0x3b8] ;  /* 0x0000ee00ff147b82 */ /* 0x000e620000000a00 */
[----:B------:R3:W-:Y:S01]  /*3c10*/  @P4 STS.128 [R220+0x18000], RZ ;  /* 0x018000ffdc004388 */ /* 0x0007e20000000c00 */
[----:B------:R-:W-:Y:S01]  /*3c20*/  UIMAD UR14, UR31, UR21, UR14 ;  /* 0x000000151f0e72a4 */ /* 0x000fe2000f8e020e */
[----:B------:R-:W-:Y:S01]  /*3c30*/  BSSY B0, `(.L_x_497) ;  /* 0x000003c000007945 */ /* 0x000fe20003800000 */
[----:B------:R-:W-:Y:S01]  /*3c40*/  IADD3 R10, P0, R6, UR33, RZ ;  /* 0x00000021060a7c10 */ /* 0x000fe2000ff1e0ff */
[----:B------:R3:W-:Y:S03]  /*3c50*/  @P4 STS.128 [R220+0x1a000], RZ ;  /* 0x01a000ffdc004388 */ /* 0x0007e60000000c00 */
[----:B------:R-:W-:Y:S01]  /*3c60*/  MOV R6, UR14 ;  /* 0x0000000e00067c02 */ /* 0x000fe20008000f00 */
[----:B------:R3:W-:Y:S01]  /*3c70*/  @P4 STS.128 [R220+0x1c000], RZ ;  /* 0x01c000ffdc004388 */ /* 0x0007e20000000c00 */
[----:B------:R-:W-:-:S02]  /*3c80*/  ULDC.64 UR14, c[0x0][0x268] ;  /* 0x00009a00000e7ab9 */ /* 0x000fc40000000a00 */
[----:B------:R-:W-:Y:S01]  /*3c90*/  IADD3.X R11, R7, UR34, R6, P0, !PT ;  /* 0x00000022070b7c10 */ /* 0x000fe200087fe406 */
[----:B------:R3:W-:Y:S01]  /*3ca0*/  @P4 STS.128 [R220+0x1e000], RZ ;  /* 0x01e000ffdc004388 */ /* 0x0007e20000000c00 */
[----:B------:R-:W-:Y:S02]  /*3cb0*/  IMAD R5, R26, UR14, RZ ;  /* 0x0000000e1a057c24 */ /* 0x000fe4000f8e02ff */
[----:B------:R-:W-:-:S04]  /*3cc0*/  IMAD.WIDE.U32 R10, R18, UR14, R10 ;  /* 0x0000000e120a7c25 */ /* 0x000fc8000f8e000a */
[----:B------:R-:W-:-:S05]  /*3cd0*/  IMAD R16, R18, UR15, R5 ;  /* 0x0000000f12107c24 */ /* 0x000fca000f8e0205 */
[----:B------:R-:W-:Y:S01]  /*3ce0*/  IADD3 R17, R11, R16, RZ ;  /* 0x000000100b117210 */ /* 0x000fe20007ffe0ff */
[----:B------:R-:W-:Y:S06]  /*3cf0*/  @P4 BRA `(.L_x_498) ;  /* 0x0000000000bc4947 */ /* 0x000fec0003800000 */
[----:B------:R-:W-:Y:S01]  /*3d00*/  ULDC UR15, c[0x0][0x2d0] ;  /* 0x0000b400000f7ab9 */ /* 0x000fe20000000800 */
[----:B------:R-:W5:Y:S01]  /*3d10*/  LDC.64 R28, c[0x0][0x220] ;  /* 0x00008800ff1c7b82 */ /* 0x000f620000000a00 */
[----:B------:R-:W-:Y:S01]  /*3d20*/  ISETP.GE.AND P0, PT, R228, UR15, PT ;  /* 0x0000000fe4007c0c */ /* 0x000fe2000bf06270 */
[----:B------:R-:W-:Y:S01]  /*3d30*/  IMAD R5, R24, UR20, RZ ;  /* 0x0000001418057c24 */ /* 0x000fe2000f8e02ff */
[----:B------:R-:W-:Y:S02]  /*3d40*/  MOV R6, UR33 ;  /* 0x0000002100067c02 */ /* 0x000fe40008000f00 */
[----:B------:R-:W-:Y:S01]  /*3d50*/  MOV R7, UR34 ;  /* 0x0000002200077c02 */ /* 0x000fe20008000f00 */
[C---:B------:R-:W-:Y:S01]  /*3d60*/  IMAD R12, R22.reuse, UR21, R5 ;  /* 0x00000015160c7c24 */ /* 0x040fe2000f8e0205 */
        /* <DEDUP_REMOVED lines=11> */
[----:B-----5:R-:W-:Y:S01]  /*3e20*/  IMAD.WIDE R12, R228, 0x2, R28 ;  /* 0x00000002e40c7825 */ /* 0x020fe200078e021c */
[----:B--2---:R-:W-:-:S04]  /*3e30*/  @!P0 LEA R14, P1, R8, R14, 0x1 ;  /* 0x0000000e080e8211 */ /* 0x004fc800078208ff */
        /* <DEDUP_REMOVED lines=22> */
[----:B-1----:R-:W-:Y:S05]  /*3fa0*/  @P0 BRA `(.L_x_498) ;  /* 0x0000000000100947 */ /* 0x002fea0003800000 */
[----:B------:R-:W-:Y:S01]  /*3fb0*/  @!PT LDS RZ, [RZ] ;  /* 0x00000000fffff984 */ /* 0x000fe20000000800 */
[----:B------:R-:W-:Y:S01]  /*3fc0*/  @!PT LDS RZ, [RZ] ;  /* 0x00000000fffff984 */ /* 0x000fe20000000800 */
[----:B------:R-:W-:Y:S01]  /*3fd0*/  @!PT LDS RZ, [RZ] ;  /* 0x00000000fffff984 */ /* 0x000fe20000000800 */
[----:B------:R1:W-:Y:S02]  /*3fe0*/  LDGSTS.E.BYPASS.LTC128B.128 [R220+0x1e000], desc[UR4][R6.64+0x180] ;  /* 0x1e00018006dc7fae */ /* 0x0003e4000b901d44 */
.L_x_498:
[----:B------:R-:W-:Y:S05]  /*3ff0*/  BSYNC B0 ;  /* 0x0000000000007941 */ /* 0x000fea0003800000 */
.L_x_497:
[----:B------:R1:W-:Y:S01]  /*4000*/  @P3 STS.128 [R220+0x19000], RZ ;  /* 0x019000ffdc003388 */ /* 0x0003e20000000c00 */
[----:B------:R-:W-:Y:S03]  /*4010*/  BSSY B0, `(.L_x_499) ;  /* 0x0000037000007945 */ /* 0x000fe60003800000 */
[----:B------:R1:W-:Y:S04]  /*4020*/  @P3 STS.128 [R220+0x1b000], RZ ;  /* 0x01b000ffdc003388 */ /* 0x0003e80000000c00 */
[----:B------:R1:W-:Y:S04]  /*4030*/  @P3 STS.128 [R220+0x1d000], RZ ;  /* 0x01d000ffdc003388 */ /* 0x0003e80000000c00 */
[----:B------:R1:W-:Y:S01]  /*4040*/  @P3 STS.128 [R220+0x1f000], RZ ;  /* 0x01f000ffdc003388 */ /* 0x0003e20000000c00 */
[----:B------:R-:W-:Y:S05]  /*4050*/  @P3 BRA `(.L_x_500) ;  /* 0x0000000000c83947 */ /* 0x000fea0003800000 */
[----:B------:R-:W-:Y:S01]  /*4060*/  ULDC UR15, c[0x0][0x2d0] ;  /* 0x0000b400000f7ab9 */ /* 0x000fe20000000800 */
[----:B-12---:R-:W-:Y:S01]  /*4070*/  IADD3 R6, P0, R22, 0x20, RZ ;  /* 0x0000002016067810 */ /* 0x006fe20007f1e0ff */
        /* <DEDUP_REMOVED lines=11> */
[----:B------:R-:W2:Y:S01]  /*4130*/  @!P3 LDC.64 R12, c[0x0][0x220] ;  /* 0x00008800ff0cbb82 */ /* 0x000ea20000000a00 */
        /* <DEDUP_REMOVED lines=11> */
[----:B--2---:R-:W-:-:S03]  /*41f0*/  @!P3 LEA R10, P0, R8, R12, 0x1 ;  /* 0x0000000c080ab211 */ /* 0x004fc600078008ff */
        /* <DEDUP_REMOVED lines=23> */
[----:B------:R1:W-:Y:S02]  /*4370*/  @!P0 LDGSTS.E.BYPASS.LTC128B.128 [R220+0x1f000], desc[UR4][R4.64+0x180] ;  /* 0x1f00018004dc8fae */ /* 0x0003e4000b901d44 */
.L_x_500:
[----:B------:R-:W-:Y:S05]  /*4380*/  BSYNC B0 ;  /* 0x0000000000007941 */ /* 0x000fea0003800000 */
.L_x_499:
[----:B------:R-:W3:Y:S01]  /*4390*/  LDC R249, c[0x0][0x270] ;  /* 0x00009c00fff97b82 */ /* 0x000ee20000000800 */
[----:B------:R-:W-:Y:S01]  /*43a0*/  UIMAD UR14, UR50, UR61, UR57 ;  /* 0x0000003d320e72a4 */ /* 0x000fe2000f8e0239 */
[----:B-1----:R-:W-:Y:S01]  /*43b0*/  IMAD.MOV.U32 R4, RZ, RZ, 0x4 ;  /* 0x00000004ff047424 */ /* 0x002fe200078e00ff */
[----:B------:R-:W4:Y:S01]  /*43c0*/  LDG.E.64 R8, desc[UR4][R20.64] ;  /* 0x0000000414087981 */ /* 0x000f22000c1e1b00 */
[----:B------:R-:W-:Y:S01]  /*43d0*/  IMAD.MOV.U32 R238, RZ, RZ, 0x7f800000 ;  /* 0x7f800000ffee7424 */ /* 0x000fe200078e00ff */
[----:B------:R-:W-:Y:S01]  /*43e0*/  USHF.L.U32 UR14, UR14, 0x5, URZ ;  /* 0x000000050e0e7899 */ /* 0x000fe2000800063f */
[----:B------:R-:W-:Y:S01]  /*43f0*/  IMAD.MOV.U32 R239, RZ, RZ, 0x7f800000 ;  /* 0x7f800000ffef7424 */ /* 0x000fe200078e00ff */
[----:B------:R-:W-:Y:S01]  /*4400*/  CS2R R190, SRZ ;  /* 0x0000000000be7805 */ /* 0x000fe2000001ff00 */
[----:B------:R-:W-:Y:S01]  /*4410*/  IMAD.WIDE R4, R233, R4, UR6 ;  /* 0x00000006e9047e25 */ /* 0x000fe2000f8e0204 */
[----:B--2---:R-:W2:Y:S04]  /*4420*/  LDG.E.64 R6, desc[UR4][R20.64+0x8] ;  /* 0x0000080414067981 */ /* 0x004ea8000c1e1b00 */
[----:B------:R-:W0:Y:S01]  /*4430*/  LDGDEPBAR ;  /* 0x00000000000079af */ /* 0x000e220000000000 */
[----:B------:R-:W-:Y:S01]  /*4440*/  USHF.R.S32.HI UR15, URZ, 0x1f, UR14 ;  /* 0x0000001f3f0f7899 */ /* 0x000fe2000801140e */
[----:B------:R-:W-:Y:S01]  /*4450*/  IMAD.SHL.U32 R251, R248, 0x20, RZ ;  /* 0x00000020f8fb7824 */ /* 0x000fe200078e00ff */
[----:B------:R-:W-:Y:S01]  /*4460*/  CS2R R188, SRZ ;  /* 0x0000000000bc7805 */ /* 0x000fe2000001ff00 */
[----:B------:R-:W5:Y:S01]  /*4470*/  @!P6 LDG.E R238, desc[UR4][R4.64] ;  /* 0x0000000404eee981 */ /* 0x000f62000c1e1900 */
[----:B------:R-:W-:-:S02]  /*4480*/  CS2R R194, SRZ ;  /* 0x0000000000c27805 */ /* 0x000fc4000001ff00 */
[----:B------:R-:W-:Y:S02]  /*4490*/  CS2R R192, SRZ ;  /* 0x0000000000c07805 */ /* 0x000fe4000001ff00 */
[----:B------:R-:W-:Y:S01]  /*44a0*/  CS2R R186, SRZ ;  /* 0x0000000000ba7805 */ /* 0x000fe2000001ff00 */
[----:B------:R1:W5:Y:S01]  /*44b0*/  @!P5 LDG.E R239, desc[UR4][R4.64+0x20] ;  /* 0x0000200404efd981 */ /* 0x000362000c1e1900 */
        /* <DEDUP_REMOVED lines=24> */
[----:B-1----:R-:W-:Y:S02]  /*4640*/  SHF.R.S32.HI R4, RZ, 0x1f, R25 ;  /* 0x0000001fff047819 */ /* 0x002fe40000011419 */
        /* <DEDUP_REMOVED lines=34> */
[----:B------:R-:W-:Y:S01]  /*4870*/  ULDC UR22, c[0x0][0x2d0] ;  /* 0x0000b40000167ab9 */ /* 0x000fe20000000800 */
[----:B------:R-:W-:Y:S01]  /*4880*/  ULDC UR36, c[0x0][0x2dc] ;  /* 0x0000b70000247ab9 */ /* 0x000fe20000000800 */
[----:B------:R-:W-:Y:S01]  /*4890*/  ULDC.U8 UR17, c[0x0][0x388] ;  /* 0x0000e20000117ab9 */ /* 0x000fe20000000000 */
[----:B------:R-:W-:Y:S01]  /*48a0*/  ULDC UR16, c[0x0][0x2ec] ;  /* 0x0000bb0000107ab9 */ /* 0x000fe20000000800 */
[----:B----4-:R-:W-:Y:S02]  /*48b0*/  R2UR UR20, R9 ;  /* 0x00000000091472ca */ /* 0x010fe400000e0000 */
[----:B------:R-:W-:Y:S02]  /*48c0*/  R2UR UR21, R8 ;  /* 0x00000000081572ca */ /* 0x000fe400000e0000 */
[----:B--2---:R-:W-:Y:S02]  /*48d0*/  IADD3 R240, P1, P0, R6, UR14, R25 ;  /* 0x0000000e06f07c10 */ /* 0x004fe4000f83e019 */
[----:B------:R-:W-:-:S02]  /*48e0*/  CS2R R24, SRZ ;  /* 0x0000000000187805 */ /* 0x000fc4000001ff00 */
[----:B------:R-:W-:Y:S01]  /*48f0*/  IADD3.X R247, R7, UR15, R4, P1, P0 ;  /* 0x0000000f07f77c10 */ /* 0x000fe20008fe0404 */
[----:B------:R-:W-:-:S04]  /*4900*/  IMAD.WIDE.U32 R240, R240, -0x2daee0ad, RZ ;  /* 0xd2511f53f0f07825 */ /* 0x000fc800078e00ff */
[----:B------:R-:W-:Y:S02]  /*4910*/  UIADD3 UR33, UR20, -0x4498517b, URZ ;  /* 0xbb67ae8514217890 */ /* 0x000fe4000fffe03f */
[----:B------:R-:W-:Y:S02]  /*4920*/  UIADD3 UR34, UR21, -0x61c88647, URZ ;  /* 0x9e3779b915227890 */ /* 0x000fe4000fffe03f */
[----:B------:R-:W-:Y:S02]  /*4930*/  UIADD3 UR32, UR21, 0x3c6ef372, URZ ;  /* 0x3c6ef37215207890 */ /* 0x000fe4000fffe03f */
[----:B------:R-:W-:Y:S02]  /*4940*/  UIADD3 UR31, UR20, 0x76cf5d0a, URZ ;  /* 0x76cf5d0a141f7890 */ /* 0x000fe4000fffe03f */
[----:B------:R-:W-:Y:S02]  /*4950*/  UIADD3 UR30, UR21, -0x255992d5, URZ ;  /* 0xdaa66d2b151e7890 */ /* 0x000fe4000fffe03f */
[----:B------:R-:W-:-:S02]  /*4960*/  UIADD3 UR29, UR20, 0x32370b8f, URZ ;  /* 0x32370b8f141d7890 */ /* 0x000fc4000fffe03f */
[----:B------:R-:W-:Y:S02]  /*4970*/  UIADD3 UR28, UR21, 0x78dde6e4, URZ ;  /* 0x78dde6e4151c7890 */ /* 0x000fe4000fffe03f */
[----:B------:R-:W-:Y:S02]  /*4980*/  UIADD3 UR27, UR20, -0x126145ec, URZ ;  /* 0xed9eba14141b7890 */ /* 0x000fe4000fffe03f */
[----:B------:R-:W-:Y:S02]  /*4990*/  UIADD3 UR26, UR21, 0x1715609d, URZ ;  /* 0x1715609d151a7890 */ /* 0x000fe4000fffe03f */
[----:B------:R-:W-:Y:S02]  /*49a0*/  UIADD3 UR25, UR20, -0x56f99767, URZ ;  /* 0xa906689914197890 */ /* 0x000fe4000fffe03f */
[----:B------:R-:W-:Y:S02]  /*49b0*/  UIADD3 UR24, UR21, -0x4ab325aa, URZ ;  /* 0xb54cda5615187890 */ /* 0x000fe4000fffe03f */
[----:B---3--:R-:W-:-:S12]  /*49c0*/  UIADD3 UR23, UR20, 0x646e171e, URZ ;  /* 0x646e171e14177890 */ /* 0x008fd8000fffe03f */
.L_x_503:
[----:B------:R-:W0:Y:S01]  /*49d0*/  LDGDEPBAR ;  /* 0x00000000000079af */ /* 0x000e220000000000 */
[----:B------:R-:W-:Y:S01]  /*49e0*/  USHF.L.U32 UR14, UR10, 0x6, URZ ;  /* 0x000000060a0e7899 */ /* 0x000fe2000800063f */
[----:B------:R-:W-:Y:S01]  /*49f0*/  IMAD.MOV.U32 R113, RZ, RZ, 0x8 ;  /* 0x00000008ff717424 */ /* 0x000fe200078e00ff */
[----:B------:R-:W-:Y:S01]  /*4a00*/  USHF.L.U32 UR15, UR8, 0x6, URZ ;  /* 0x00000006080f7899 */ /* 0x000fe2000800063f */
[----:B-----5:R-:W-:Y:S01]  /*4a10*/  FSETP.NEU.FTZ.AND P0, PT, R238, -INF , PT ;  /* 0xff800000ee00780b */ /* 0x020fe20003f1d000 */
[----:B------:R-:W-:Y:S02]  /*4a20*/  UIADD3 UR18, UR13, 0x40, UR14 ;  /* 0x000000400d127890 */ /* 0x000fe4000fffe00e */
[----:B------:R-:W-:Y:S02]  /*4a30*/  UIADD3 UR14, UR14, 0x40, URZ ;  /* 0x000000400e0e7890 */ /* 0x000fe4000fffe03f */
[----:B------:R-:W-:Y:S02]  /*4a40*/  UIADD3 UR18, UR18, -UR9, URZ ;  /* 0x8000000912127290 */ /* 0x000fe4000fffe03f */
[----:B------:R-:W-:Y:S02]  /*4a50*/  UISETP.GT.AND UP1, UPT, UR8, UR19, UPT ;  /* 0x000000130800728c */ /* 0x000fe4000bf24270 */
[----:B------:R-:W-:Y:S04]  /*4a60*/  UISETP.GE.AND UP0, UPT, UR15, UR18, UPT ;  /* 0x000000120f00728c */ /* 0x000fe8000bf06270 */
[----:B------:R-:W-:Y:S06]  /*4a70*/  UISETP.LT.AND UP0, UPT, UR14, UR9, UP0 ;  /* 0x000000090e00728c */ /* 0x000fec0008701270 */
[----:B------:R-:W-:Y:S01]  /*4a80*/  PLOP3.LUT P4, PT, PT, PT, UP0, 0x80, 0x0 ;  /* 0x000000000000781c */ /* 0x000fe20003f8f008 */
[----:B------:R-:W-:Y:S04]  /*4a90*/  DEPBAR.LE SB0, 0x0 ;  /* 0x000080000000791a */ /* 0x000fe80000000000 */
[----:B------:R-:W-:Y:S06]  /*4aa0*/  BAR.SYNC.DEFER_BLOCKING 0x0 ;  /* 0x0000000000007b1d */ /* 0x000fec0000010000 */
[----:B------:R-:W-:Y:S05]  /*4ab0*/  LDSM.16.M88.4 R16, [R210] ;  /* 0x00000000d210783b */ /* 0x000fea0000000200 */
[----:B-1----:R-:W1:Y:S05]  /*4ac0*/  LDSM.16.M88.4 R8, [R2+0x10000] ;  /* 0x010000000208783b */ /* 0x002e6a0000000200 */
[----:B------:R-:W2:Y:S05]  /*4ad0*/  LDSM.16.M88.4 R84, [R2+0x10800] ;  /* 0x010800000254783b */ /* 0x000eaa0000000200 */
[----:B------:R-:W-:Y:S05]  /*4ae0*/  LDSM.16.M88.4 R88, [R212] ;  /* 0x00000000d458783b */ /* 0x000fea0000000200 */
[----:B------:R-:W3:Y:S05]  /*4af0*/  LDSM.16.M88.4 R92, [R3+0x10000] ;  /* 0x01000000035c783b */ /* 0x000eea0000000200 */
[----:B------:R-:W4:Y:S05]  /*4b00*/  LDSM.16.M88.4 R96, [R3+0x10800] ;  /* 0x010800000360783b */ /* 0x000f2a0000000200 */
[----:B------:R-:W-:Y:S05]  /*4b10*/  LDSM.16.M88.4 R100, [R215] ;  /* 0x00000000d764783b */ /* 0x000fea0000000200 */
[----:B------:R-:W4:Y:S05]  /*4b20*/  LDSM.16.M88.4 R104, [R209+0x10000] ;  /* 0x01000000d168783b */ /* 0x000f2a0000000200 */
[----:B------:R-:W-:Y:S01]  /*4b30*/  LDSM.16.M88.4 R108, [R208+0x10000] ;  /* 0x01000000d06c783b */ /* 0x000fe20000000200 */
[C---:B-1----:R-:W-:Y:S01]  /*4b40*/  HMMA.16816.F32 R4, R16.reuse, R8, RZ ;  /* 0x000000081004723c */ /* 0x042fe200000018ff */
[----:B------:R-:W1:Y:S05]  /*4b50*/  @!P4 S2R R112, SR_TID.X ;  /* 0x000000000070c919 */ /* 0x000e6a0000002100 */
[C---:B------:R-:W-:Y:S06]  /*4b60*/  HMMA.16816.F32 R8, R16.reuse, R10, RZ ;  /* 0x0000000a1008723c */ /* 0x040fec00000018ff */
[C---:B--2---:R-:W-:Y:S06]  /*4b70*/  HMMA.16816.F32 R12, R16.reuse, R84, RZ ;  /* 0x00000054100c723c */ /* 0x044fec00000018ff */
[----:B------:R-:W-:Y:S01]  /*4b80*/  HMMA.16816.F32 R16, R16, R86, RZ ;  /* 0x000000561010723c */ /* 0x000fe200000018ff */
[----:B------:R-:W2:Y:S05]  /*4b90*/  LDSM.16.M88.4 R84, [R209+0x10800] ;  /* 0x01080000d154783b */ /* 0x000eaa0000000200 */
[C---:B---3--:R-:W-:Y:S06]  /*4ba0*/  HMMA.16816.F32 R4, R88.reuse, R92, R4 ;  /* 0x0000005c5804723c */ /* 0x048fec0000001804 */
[C---:B------:R-:W-:Y:S01]  /*4bb0*/  HMMA.16816.F32 R8, R88.reuse, R94, R8 ;  /* 0x0000005e5808723c */ /* 0x040fe20000001808 */
[----:B------:R-:W3:Y:S05]  /*4bc0*/  LDSM.16.M88.4 R92, [R214] ;  /* 0x00000000d65c783b */ /* 0x000eea0000000200 */
[C---:B----4-:R-:W-:Y:S06]  /*4bd0*/  HMMA.16816.F32 R12, R88.reuse, R96, R12 ;  /* 0x00000060580c723c */ /* 0x050fec000000180c */
[----:B------:R-:W-:Y:S01]  /*4be0*/  HMMA.16816.F32 R16, R88, R98, R16 ;  /* 0x000000625810723c */ /* 0x000fe20000001810 */
[----:B------:R-:W4:Y:S05]  /*4bf0*/  LDSM.16.M88.4 R88, [R208+0x10800] ;  /* 0x01080000d058783b */ /* 0x000f2a0000000200 */
[C---:B------:R-:W-:Y:S01]  /*4c00*/  HMMA.16816.F32 R4, R100.reuse, R104, R4 ;  /* 0x000000686404723c */ /* 0x040fe20000001804 */
[----:B------:R-:W-:Y:S05]  /*4c10*/  LDSM.16.M88.4 R96, [R210+0x2000] ;  /* 0x00200000d260783b */ /* 0x000fea0000000200 */
[C---:B------:R-:W-:Y:S01]  /*4c20*/  HMMA.16816.F32 R8, R100.reuse, R106, R8 ;  /* 0x0000006a6408723c */ /* 0x040fe20000001808 */
[----:B------:R-:W1:Y:S05]  /*4c30*/  LDSM.16.M88.4 R104, [R2+0x12000] ;  /* 0x012000000268783b */ /* 0x000e6a0000000200 */
[C---:B--2---:R-:W-:Y:S06]  /*4c40*/  HMMA.16816.F32 R12, R100.reuse, R84, R12 ;  /* 0x00000054640c723c */ /* 0x044fec000000180c */
[----:B------:R-:W-:Y:S01]  /*4c50*/  HMMA.16816.F32 R16, R100, R86, R16 ;  /* 0x000000566410723c */ /* 0x000fe20000001810 */
[----:B------:R-:W2:Y:S05]  /*4c60*/  LDSM.16.M88.4 R84, [R2+0x12800] ;  /* 0x012800000254783b */ /* 0x000eaa0000000200 */
[C---:B---3--:R-:W-:Y:S01]  /*4c70*/  HMMA.16816.F32 R4, R92.reuse, R108, R4 ;  /* 0x0000006c5c04723c */ /* 0x048fe20000001804 */
[----:B------:R-:W-:Y:S05]  /*4c80*/  LDSM.16.M88.4 R100, [R212+0x2000] ;  /* 0x00200000d464783b */ /* 0x000fea0000000200 */
[C---:B------:R-:W-:Y:S01]  /*4c90*/  HMMA.16816.F32 R8, R92.reuse, R110, R8 ;  /* 0x0000006e5c08723c */ /* 0x040fe20000001808 */
[----:B------:R-:W3:Y:S05]  /*4ca0*/  LDSM.16.M88.4 R108, [R3+0x12000] ;  /* 0x01200000036c783b */ /* 0x000eea0000000200 */
[C---:B----4-:R-:W-:Y:S06]  /*4cb0*/  HMMA.16816.F32 R12, R92.reuse, R88, R12 ;  /* 0x000000585c0c723c */ /* 0x050fec000000180c */
[----:B------:R-:W-:Y:S01]  /*4cc0*/  HMMA.16816.F32 R16, R92, R90, R16 ;  /* 0x0000005a5c10723c */ /* 0x000fe20000001810 */
[----:B------:R-:W4:Y:S05]  /*4cd0*/  LDSM.16.M88.4 R88, [R3+0x12800] ;  /* 0x012800000358783b */ /* 0x000f2a0000000200 */
[C---:B-1----:R-:W-:Y:S01]  /*4ce0*/  HMMA.16816.F32 R4, R96.reuse, R104, R4 ;  /* 0x000000686004723c */ /* 0x042fe20000001804 */
        /* <DEDUP_REMOVED lines=68> */
[----:B------:R-:W-:Y:S04]  /*5130*/  IMAD.U32 R89, RZ, RZ, UR8 ;  /* 0x00000008ff597e24 */ /* 0x000fe8000f8e00ff */
[----:B------:R-:W-:Y:S01]  /*5140*/  IMAD.U32 R88, RZ, RZ, UR10 ;  /* 0x0000000aff587e24 */ /* 0x000fe2000f8e00ff */
[C---:B-1----:R-:W-:Y:S05]  /*5150*/  HMMA.16816.F32 R4, R100.reuse, R104, R4 ;  /* 0x000000686404723c */ /* 0x042fea0000001804 */
[----:B------:R-:W-:Y:S01]  /*5160*/  IMAD R89, R89, 0x4, R250 ;  /* 0x0000000459597824 */ /* 0x000fe200078e02fa */
[C---:B------:R-:W-:Y:S05]  /*5170*/  HMMA.16816.F32 R8, R100.reuse, R106, R8 ;  /* 0x0000006a6408723c */ /* 0x040fea0000001808 */
[----:B------:R-:W-:Y:S01]  /*5180*/  IMAD R90, R88, 0x2, R248 ;  /* 0x00000002585a7824 */ /* 0x000fe200078e02f8 */
[C---:B--2---:R-:W-:Y:S05]  /*5190*/  HMMA.16816.F32 R12, R100.reuse, R84, R12 ;  /* 0x00000054640c723c */ /* 0x044fea000000180c */
[----:B------:R-:W-:Y:S01]  /*51a0*/  IMAD.WIDE.U32 R88, R89, -0x326172a9, RZ ;  /* 0xcd9e8d5759587825 */ /* 0x000fe200078e00ff */
[----:B------:R-:W-:Y:S01]  /*51b0*/  HMMA.16816.F32 R16, R100, R86, R16 ;  /* 0x000000566410723c */ /* 0x000fe20000001810 */
[----:B------:R-:W1:Y:S04]  /*51c0*/  LDSM.16.M88.4 R84, [R208+0x16800] ;  /* 0x01680000d054783b */ /* 0x000e680000000200 */
[----:B------:R-:W-:Y:S01]  /*51d0*/  LOP3.LUT R90, R241, UR20, R90, 0x96, !PT ;  /* 0x00000014f15a7c12 */ /* 0x000fe2000f8e965a */
[C---:B---3--:R-:W-:Y:S05]  /*51e0*/  HMMA.16816.F32 R4, R92.reuse, R108, R4 ;  /* 0x0000006c5c04723c */ /* 0x048fea0000001804 */
[----:B------:R-:W-:Y:S01]  /*51f0*/  LOP3.LUT R96, R89, UR21, R247, 0x96, !PT ;  /* 0x0000001559607c12 */ /* 0x000fe2000f8e96f7 */
[C---:B------:R-:W-:Y:S05]  /*5200*/  HMMA.16816.F32 R8, R92.reuse, R110, R8 ;  /* 0x0000006e5c08723c */ /* 0x040fea0000001808 */
[----:B------:R-:W-:Y:S06]  /*5210*/  IMAD.WIDE.U32 R90, R90, -0x326172a9, RZ ;  /* 0xcd9e8d575a5a7825 */ /* 0x000fec00078e00ff */
[----:B------:R-:W-:Y:S01]  /*5220*/  IMAD.WIDE.U32 R96, R96, -0x2daee0ad, RZ ;  /* 0xd2511f5360607825 */ /* 0x000fe200078e00ff */
[----:B------:R-:W-:Y:S04]  /*5230*/  LOP3.LUT R98, R91, UR34, R88, 0x96, !PT ;  /* 0x000000225b627c12 */ /* 0x000fe8000f8e9658 */
[----:B------:R-:W-:Y:S01]  /*5240*/  LOP3.LUT R88, R97, UR33, R240, 0x96, !PT ;  /* 0x0000002161587c12 */ /* 0x000fe2000f8e96f0 */
[----:B------:R-:W-:Y:S04]  /*5250*/  IMAD.WIDE.U32 R98, R98, -0x2daee0ad, RZ ;  /* 0xd2511f5362627825 */ /* 0x000fe800078e00ff */
[----:B------:R-:W-:Y:S01]  /*5260*/  IMAD.WIDE.U32 R88, R88, -0x326172a9, RZ ;  /* 0xcd9e8d5758587825 */ /* 0x000fe200078e00ff */
[----:B------:R-:W-:Y:S03]  /*5270*/  LOP3.LUT R100, R99, UR31, R96, 0x96, !PT ;  /* 0x0000001f63647c12 */ /* 0x000fe6000f8e9660 */
[----:B------:R-:W-:Y:S01]  /*5280*/  IMAD.U32 R96, RZ, RZ, UR15 ;  /* 0x0000000fff607e24 */ /* 0x000fe2000f8e00ff */
[----:B------:R-:W-:Y:S01]  /*5290*/  LOP3.LUT R99, R89, UR32, R90, 0x96, !PT ;  /* 0x0000002059637c12 */ /* 0x000fe2000f8e965a */
[----:B------:R-:W-:Y:S01]  /*52a0*/  IMAD.U32 R89, RZ, RZ, UR13 ;  /* 0x0000000dff597e24 */ /* 0x000fe2000f8e00ff */
[C---:B-1----:R-:W-:Y:S01]  /*52b0*/  HMMA.16816.F32 R12, R92.reuse, R84, R12 ;  /* 0x000000545c0c723c */ /* 0x042fe2000000180c */
[----:B------:R-:W-:Y:S02]  /*52c0*/  IMAD.U32 R97, RZ, RZ, UR10 ;  /* 0x0000000aff617e24 */ /* 0x000fe4000f8e00ff */
[----:B------:R-:W-:Y:S01]  /*52d0*/  @!P4 IMAD.SHL.U32 R90, R112, 0x2, RZ ;  /* 0x00000002705ac824 */ /* 0x000fe200078e00ff */
[----:B------:R-:W-:Y:S01]  /*52e0*/  @!P4 IADD3 R91, -R89, 0x1, R233 ;  /* 0x00000001595bc810 */ /* 0x000fe20007ffe1e9 */
[----:B------:R-:W-:Y:S01]  /*52f0*/  IMAD.WIDE.U32 R100, R100, -0x326172a9, RZ ;  /* 0xcd9e8d5764647825 */ /* 0x000fe200078e00ff */
[----:B------:R-:W-:Y:S05]  /*5300*/  HMMA.16816.F32 R16, R92, R86, R16 ;  /* 0x000000565c10723c */ /* 0x000fea0000001810 */
[----:B------:R-:W-:Y:S02]  /*5310*/  @!P4 LOP3.LUT R89, R251, 0x6, R90, 0xf8, !PT ;  /* 0x00000006fb59c812 */ /* 0x000fe400078ef85a */
[----:B------:R-:W-:Y:S04]  /*5320*/  LOP3.LUT R102, R101, UR30, R88, 0x96, !PT ;  /* 0x0000001e65667c12 */ /* 0x000fe8000f8e9658 */
[----:B------:R-:W-:Y:S01]  /*5330*/  @!P4 IADD3 R90, R96, UR9, R91 ;  /* 0x00000009605acc10 */ /* 0x000fe2000fffe05b */
[----:B------:R-:W-:Y:S02]  /*5340*/  @!P4 IMAD R88, R97, 0x40, R89 ;  /* 0x000000406158c824 */ /* 0x000fe400078e0259 */
[----:B------:R-:W-:Y:S01]  /*5350*/  IMAD.WIDE.U32 R102, R102, -0x2daee0ad, RZ ;  /* 0xd2511f5366667825 */ /* 0x000fe200078e00ff */
[C---:B------:R-:W-:Y:S02]  /*5360*/  @!P4 VIMNMX R91, R90.reuse, UR9, PT ;  /* 0x000000095a5bcc48 */ /* 0x040fe4000bfe0100 */
[----:B------:R-:W-:Y:S01]  /*5370*/  @!P4 VIADDMNMX R90, R90, R113, UR9, PT ;  /* 0x000000095a5ace46 */ /* 0x000fe2000b800171 */
[C---:B------:R-:W-:Y:S01]  /*5380*/  @!P4 VIADD R89, R88.reuse, 0x1 ;  /* 0x000000015859c836 */ /* 0x040fe20000000000 */
[CC--:B------:R-:W-:Y:S01]  /*5390*/  @!P4 ISETP.GE.AND P2, PT, R88.reuse, R91.reuse, PT ;  /* 0x0000005b5800c20c */ /* 0x0c0fe20003f46270 */
[----:B------:R-:W-:Y:S03]  /*53a0*/  IMAD.WIDE.U32 R96, R99, -0x2daee0ad, RZ ;  /* 0xd2511f5363607825 */ /* 0x000fe600078e00ff */
[CC--:B------:R-:W-:Y:S01]  /*53b0*/  @!P4 ISETP.GE.AND P1, PT, R89.reuse, R91.reuse, PT ;  /* 0x0000005b5900c20c */ /* 0x0c0fe20003f26270 */
[C---:B------:R-:W-:Y:S01]  /*53c0*/  @!P4 VIADD R84, R88.reuse, 0x10 ;  /* 0x000000105854c836 */ /* 0x040fe20000000000 */
[-C--:B------:R-:W-:Y:S01]  /*53d0*/  @!P4 ISETP.GE.AND P3, PT, R89, R90.reuse, PT ;  /* 0x0000005a5900c20c */ /* 0x080fe20003f66270 */
[----:B------:R-:W-:Y:S01]  /*53e0*/  @!P4 VIADD R89, R88, 0x8 ;  /* 0x000000085859c836 */ /* 0x000fe20000000000 */
[----:B------:R-:W-:Y:S01]  /*53f0*/  LOP3.LUT R101, R103, UR27, R96, 0x96, !PT ;  /* 0x0000001b67657c12 */ /* 0x000fe2000f8e9660 */
[----:B------:R-:W-:Y:S01]  /*5400*/  FMUL.FTZ R96, R238, 1.4426950216293334961 ;  /* 0x3fb8aa3bee607820 */ /* 0x000fe20000410000 */
[----:B------:R-:W-:Y:S02]  /*5410*/  @!P4 FSEL R4, R4, -INF , !P2 ;  /* 0xff8000000404c808 */ /* 0x000fe40005000000 */
[CC--:B------:R-:W-:Y:S02]  /*5420*/  @!P4 ISETP.GE.AND P6, PT, R89.reuse, R91.reuse, PT ;  /* 0x0000005b5900c20c */ /* 0x0c0fe40003fc6270 */
[-C--:B------:R-:W-:Y:S02]  /*5430*/  @!P4 ISETP.GE.AND P5, PT, R89, R90.reuse, PT ;  /* 0x0000005a5900c20c */ /* 0x080fe40003fa6270 */
[----:B------:R-:W-:Y:S01]  /*5440*/  FSEL R89, R96, RZ, P0 ;  /* 0x000000ff60597208 */ /* 0x000fe20000000000 */
[----:B------:R-:W-:Y:S01]  /*5450*/  @!P4 VIADD R96, R88, 0x9 ;  /* 0x000000095860c836 */ /* 0x000fe20000000000 */
[----:B------:R-:W-:Y:S01]  /*5460*/  LOP3.LUT R98, R97, UR29, R98, 0x96, !PT ;  /* 0x0000001d61627c12 */ /* 0x000fe2000f8e9662 */
[C---:B------:R-:W-:Y:S01]  /*5470*/  FMUL.FTZ R97, R239.reuse, 1.4426950216293334961 ;  /* 0x3fb8aa3bef617820 */ /* 0x040fe20000410000 */
[----:B------:R-:W-:Y:S01]  /*5480*/  FSETP.NEU.FTZ.AND P2, PT, R239, -INF , PT ;  /* 0xff800000ef00780b */ /* 0x000fe20003f5d000 */
[--C-:B------:R-:W-:Y:S01]  /*5490*/  FFMA.FTZ R4, R4, UR16, -R89.reuse ;  /* 0x0000001004047c23 */ /* 0x100fe20008010859 */
[----:B------:R-:W-:Y:S01]  /*54a0*/  @!P4 FSEL R7, R7, -INF , !P3 ;  /* 0xff8000000707c808 */ /* 0x000fe20005800000 */
[----:B------:R-:W-:Y:S01]  /*54b0*/  IMAD.WIDE.U32 R98, R98, -0x326172a9, RZ ;  /* 0xcd9e8d5762627825 */ /* 0x000fe200078e00ff */
[----:B------:R-:W-:Y:S01]  /*54c0*/  @!P4 FSEL R5, R5, -INF , !P1 ;  /* 0xff8000000505c808 */ /* 0x000fe20004800000 */
[----:B------:R1:W2:Y:S01]  /*54d0*/  MUFU.EX2 R129, R4 ;  /* 0x0000000400817308 */ /* 0x0002a20000000800 */
[----:B------:R-:W-:Y:S02]  /*54e0*/  @!P4 FSEL R8, R8, -INF , !P6 ;  /* 0xff8000000808c808 */ /* 0x000fe40007000000 */
[-C--:B------:R-:W-:Y:S01]  /*54f0*/  @!P4 ISETP.GE.AND P0, PT, R96, R91.reuse, PT ;  /* 0x0000005b6000c20c */ /* 0x080fe20003f06270 */
[--C-:B------:R-:W-:Y:S01]  /*5500*/  FFMA.FTZ R5, R5, UR16, -R89.reuse ;  /* 0x0000001005057c23 */ /* 0x100fe20008010859 */
[----:B------:R-:W-:Y:S01]  /*5510*/  @!P4 FSEL R10, R10, -INF , !P5 ;  /* 0xff8000000a0ac808 */ /* 0x000fe20006800000 */
[--C-:B------:R-:W-:Y:S01]  /*5520*/  FFMA.FTZ R8, R8, UR16, -R89.reuse ;  /* 0x0000001008087c23 */ /* 0x100fe20008010859 */
[----:B------:R-:W-:Y:S03]  /*5530*/  @!P4 FSEL R9, R9, -INF , !P0 ;  /* 0xff8000000909c808 */ /* 0x000fe60004000000 */
[----:B------:R3:W4:Y:S01]  /*5540*/  MUFU.EX2 R128, R5 ;  /* 0x0000000500807308 */ /* 0x0007220000000800 */
[-C--:B------:R-:W-:Y:S02]  /*5550*/  @!P4 ISETP.GE.AND P1, PT, R96, R90.reuse, PT ;  /* 0x0000005a6000c20c */ /* 0x080fe40003f26270 */
[----:B------:R-:W-:Y:S01]  /*5560*/  LOP3.LUT R100, R99, UR28, R100, 0x96, !PT ;  /* 0x0000001c63647c12 */ /* 0x000fe2000f8e9664 */
[--C-:B------:R-:W-:Y:S01]  /*5570*/  FFMA.FTZ R9, R9, UR16, -R89.reuse ;  /* 0x0000001009097c23 */ /* 0x100fe20008010859 */
[-C--:B------:R-:W-:Y:S02]  /*5580*/  @!P4 ISETP.GE.AND P3, PT, R84, R90.reuse, PT ;  /* 0x0000005a5400c20c */ /* 0x080fe40003f66270 */
[----:B------:R-:W-:Y:S03]  /*5590*/  @!P4 FSEL R11, R11, -INF , !P1 ;  /* 0xff8000000b0bc808 */ /* 0x000fe60004800000 */
[----:B------:R-:W-:Y:S01]  /*55a0*/  MUFU.EX2 R125, R8 ;  /* 0x00000008007d7308 */ /* 0x000fe20000000800 */
[----:B-1----:R-:W-:Y:S01]  /*55b0*/  FSEL R4, R97, RZ, P2 ;  /* 0x000000ff61047208 */ /* 0x002fe20001000000 */
[----:B------:R-:W-:Y:S01]  /*55c0*/  IMAD.WIDE.U32 R96, R101, -0x326172a9, RZ ;  /* 0xcd9e8d5765607825 */ /* 0x000fe200078e00ff */
[-C--:B------:R-:W-:Y:S02]  /*55d0*/  @!P4 ISETP.GE.AND P2, PT, R88, R90.reuse, PT ;  /* 0x0000005a5800c20c */ /* 0x080fe40003f46270 */
[----:B------:R-:W-:Y:S01]  /*55e0*/  @!P4 FSEL R14, R14, -INF , !P3 ;  /* 0xff8000000e0ec808 */ /* 0x000fe20005800000 */
[--C-:B------:R-:W-:Y:S01]  /*55f0*/  FFMA.FTZ R7, R7, UR16, -R4.reuse ;  /* 0x0000001007077c23 */ /* 0x100fe20008010804 */
[----:B------:R-:W-:Y:S01]  /*5600*/  @!P4 FSEL R6, R6, -INF , !P2 ;  /* 0xff8000000606c808 */ /* 0x000fe20005000000 */
[----:B------:R-:W-:Y:S01]  /*5610*/  FFMA.FTZ R10, R10, UR16, -R4 ;  /* 0x000000100a0a7c23 */ /* 0x000fe20008010804 */
[-C--:B------:R-:W-:Y:S01]  /*5620*/  @!P4 ISETP.GE.AND P2, PT, R84, R91.reuse, PT ;  /* 0x0000005b5400c20c */ /* 0x080fe20003f46270 */
[----:B------:R-:W1:Y:S01]  /*5630*/  MUFU.EX2 R130, R7 ;  /* 0x0000000700827308 */ /* 0x000e620000000800 */
[----:B------:R-:W-:Y:S01]  /*5640*/  LOP3.LUT R84, R97, UR26, R98, 0x96, !PT ;  /* 0x0000001a61547c12 */ /* 0x000fe2000f8e9662 */
[--C-:B------:R-:W-:Y:S01]  /*5650*/  FFMA.FTZ R6, R6, UR16, -R4.reuse ;  /* 0x0000001006067c23 */ /* 0x100fe20008010804 */
[----:B---3--:R-:W-:Y:S01]  /*5660*/  @!P4 VIADD R5, R88, 0x11 ;  /* 0x000000115805c836 */ /* 0x008fe20000000000 */
[----:B------:R-:W-:Y:S01]  /*5670*/  @!P4 FSEL R12, R12, -INF , !P2 ;  /* 0xff8000000c0cc808 */ /* 0x000fe20005000000 */
[--C-:B------:R-:W-:Y:S01]  /*5680*/  FFMA.FTZ R11, R11, UR16, -R4.reuse ;  /* 0x000000100b0b7c23 */ /* 0x100fe20008010804 */
[----:B------:R-:W-:Y:S04]  /*5690*/  IMAD.WIDE.U32 R84, R84, -0x2daee0ad, RZ ;  /* 0xd2511f5354547825 */ /* 0x000fe800078e00ff */
[----:B------:R-:W-:Y:S01]  /*56a0*/  FFMA.FTZ R14, R14, UR16, -R4 ;  /* 0x000000100e0e7c23 */ /* 0x000fe20008010804 */
[----:B------:R3:W1:Y:S01]  /*56b0*/  MUFU.EX2 R131, R6 ;  /* 0x0000000600837308 */ /* 0x0006620000000800 */
[CC--:B------:R-:W-:Y:S01]  /*56c0*/  @!P4 ISETP.GE.AND P6, PT, R5.reuse, R91.reuse, PT ;  /* 0x0000005b0500c20c */ /* 0x0c0fe20003fc6270 */
[--C-:B------:R-:W-:Y:S01]  /*56d0*/  FFMA.FTZ R12, R12, UR16, -R89.reuse ;  /* 0x000000100c0c7c23 */ /* 0x100fe20008010859 */
[-C--:B------:R-:W-:Y:S01]  /*56e0*/  @!P4 ISETP.GE.AND P0, PT, R5, R90.reuse, PT ;  /* 0x0000005a0500c20c */ /* 0x080fe20003f06270 */
[C---:B------:R-:W-:Y:S01]  /*56f0*/  @!P4 VIADD R5, R88.reuse, 0x18 ;  /* 0x000000185805c836 */ /* 0x040fe20000000000 */
[----:B------:R-:W-:Y:S01]  /*5700*/  @!P4 FSEL R13, R13, -INF , !P6 ;  /* 0xff8000000d0dc808 */ /* 0x000fe20007000000 */
[----:B------:R-:W-:Y:S01]  /*5710*/  @!P4 VIADD R88, R88, 0x19 ;  /* 0x000000195858c836 */ /* 0x000fe20000000000 */
[----:B------:R-:W-:Y:S03]  /*5720*/  LOP3.LUT R86, R84, 0xff, RZ, 0xc0, !PT ;  /* 0x000000ff54567812 */ /* 0x000fe600078ec0ff */
[----:B------:R2:W1:Y:S01]  /*5730*/  MUFU.EX2 R124, R9 ;  /* 0x00000009007c7308 */ /* 0x0004620000000800 */
[-C--:B------:R-:W-:Y:S01]  /*5740*/  @!P4 ISETP.GE.AND P5, PT, R5, R91.reuse, PT ;  /* 0x0000005b0500c20c */ /* 0x080fe20003fa6270 */
[----:B------:R-:W-:Y:S01]  /*5750*/  FFMA.FTZ R13, R13, UR16, -R89 ;  /* 0x000000100d0d7c23 */ /* 0x000fe20008010859 */
[-C--:B------:R-:W-:Y:S02]  /*5760*/  @!P4 ISETP.GE.AND P2, PT, R5, R90.reuse, PT ;  /* 0x0000005a0500c20c */ /* 0x080fe40003f46270 */
[C---:B------:R-:W-:Y:S02]  /*5770*/  @!P4 ISETP.GE.AND P1, PT, R88.reuse, R91, PT ;  /* 0x0000005b5800c20c */ /* 0x040fe40003f26270 */
[----:B------:R-:W-:Y:S03]  /*5780*/  @!P4 ISETP.GE.AND P6, PT, R88, R90, PT ;  /* 0x0000005a5800c20c */ /* 0x000fe60003fc6270 */
[----:B------:R4:W1:Y:S01]  /*5790*/  MUFU.EX2 R127, R10 ;  /* 0x0000000a007f7308 */ /* 0x0008620000000800 */
[----:B---3--:R-:W-:Y:S01]  /*57a0*/  IMAD.WIDE.U32 R6, R100, -0x2daee0ad, RZ ;  /* 0xd2511f5364067825 */ /* 0x008fe200078e00ff */
[----:B------:R-:W-:Y:S02]  /*57b0*/  SHF.R.U32.HI R88, RZ, 0x10, R84 ;  /* 0x00000010ff587819 */ /* 0x000fe40000011654 */
[----:B------:R-:W-:Y:S02]  /*57c0*/  LOP3.LUT R90, R84, 0xffff, RZ, 0xc0, !PT ;  /* 0x0000ffff545a7812 */ /* 0x000fe400078ec0ff */
[----:B------:R-:W-:Y:S02]  /*57d0*/  LOP3.LUT R7, R7, UR25, R102, 0x96, !PT ;  /* 0x0000001907077c12 */ /* 0x000fe4000f8e9666 */
[----:B------:R-:W-:Y:S02]  /*57e0*/  LOP3.LUT R8, R85, UR23, R6, 0x96, !PT ;  /* 0x0000001755087c12 */ /* 0x000fe4000f8e9606 */
[----:B------:R-:W3:Y:S01]  /*57f0*/  MUFU.EX2 R121, R12 ;  /* 0x0000000c00797308 */ /* 0x000ee20000000800 */
[----:B--2---:R-:W-:Y:S01]  /*5800*/  SHF.R.U32.HI R9, RZ, 0x18, R84 ;  /* 0x00000018ff097819 */ /* 0x004fe20000011654 */
[----:B------:R-:W-:Y:S01]  /*5810*/  IMAD.WIDE.U32 R6, R7, -0x326172a9, RZ ;  /* 0xcd9e8d5707067825 */ /* 0x000fe200078e00ff */
[----:B------:R-:W-:Y:S02]  /*5820*/  @!P4 FSEL R15, R15, -INF , !P0 ;  /* 0xff8000000f0fc808 */ /* 0x000fe40004000000 */
[----:B------:R-:W-:Y:S02]  /*5830*/  ISETP.LE.U32.AND P0, PT, R9, UR17, PT ;  /* 0x0000001109007c0c */ /* 0x000fe4000bf03070 */
[----:B------:R-:W-:Y:S01]  /*5840*/  LOP3.LUT R5, R7, UR24, R96, 0x96, !PT ;  /* 0x0000001807057c12 */ /* 0x000fe2000f8e9660 */
[----:B------:R-:W-:Y:S01]  /*5850*/  FFMA.FTZ R15, R15, UR16, -R4 ;  /* 0x000000100f0f7c23 */ /* 0x000fe20008010804 */
[C---:B----4-:R-:W-:Y:S01]  /*5860*/  LOP3.LUT R10, R6.reuse, 0xffff, RZ, 0xc0, !PT ;  /* 0x0000ffff060a7812 */ /* 0x050fe200078ec0ff */
[----:B------:R-:W-:Y:S01]  /*5870*/  MUFU.EX2 R126, R11 ;  /* 0x0000000b007e7308 */ /* 0x000fe20000000800 */
[----:B------:R-:W-:Y:S02]  /*5880*/  LOP3.LUT R84, R6, 0xff, RZ, 0xc0, !PT ;  /* 0x000000ff06547812 */ /* 0x000fe400078ec0ff */
[--C-:B------:R-:W-:Y:S02]  /*5890*/  SHF.R.U32.HI R87, RZ, 0x18, R6.reuse ;  /* 0x00000018ff577819 */ /* 0x100fe40000011606 */
[----:B------:R-:W-:Y:S02]  /*58a0*/  SHF.R.U32.HI R85, RZ, 0x10, R6 ;  /* 0x00000010ff557819 */ /* 0x000fe40000011606 */
[C---:B------:R-:W-:Y:S03]  /*58b0*/  LOP3.LUT R6, R5.reuse, 0xffff, RZ, 0xc0, !PT ;  /* 0x0000ffff05067812 */ /* 0x040fe600078ec0ff */
[----:B------:R-:W-:Y:S01]  /*58c0*/  MUFU.EX2 R120, R13 ;  /* 0x0000000d00787308 */ /* 0x000fe20000000800 */
[----:B------:R-:W-:Y:S02]  /*58d0*/  LOP3.LUT R7, R5, 0xff, RZ, 0xc0, !PT ;  /* 0x000000ff05077812 */ /* 0x000fe400078ec0ff */
[----:B------:R-:W-:Y:S02]  /*58e0*/  SHF.R.U32.HI R6, RZ, 0x8, R6 ;  /* 0x00000008ff067819 */ /* 0x000fe40000011606 */
[----:B------:R-:W-:Y:S02]  /*58f0*/  SHF.R.U32.HI R9, RZ, 0x10, R5 ;  /* 0x00000010ff097819 */ /* 0x000fe40000011605 */
[----:B------:R-:W-:Y:S03]  /*5900*/  LOP3.LUT R6, R6, 0xffff, RZ, 0xc0, !PT ;  /* 0x0000ffff06067812 */ /* 0x000fe600078ec0ff */
[----:B------:R-:W-:Y:S01]  /*5910*/  MUFU.EX2 R123, R14 ;  /* 0x0000000e007b7308 */ /* 0x000fe20000000800 */
[----:B------:R-:W-:Y:S02]  /*5920*/  @!P4 FSEL R17, R17, -INF , !P1 ;  /* 0xff8000001111c808 */ /* 0x000fe40004800000 */
[----:B------:R-:W-:Y:S02]  /*5930*/  @!P4 FSEL R16, R16, -INF , !P5 ;  /* 0xff8000001010c808 */ /* 0x000fe40006800000 */
[----:B------:R-:W-:Y:S02]  /*5940*/  ISETP.LE.U32.AND P5, PT, R7, UR17, PT ;  /* 0x0000001107007c0c */ /* 0x000fe4000bfa3070 */
[----:B------:R-:W-:Y:S01]  /*5950*/  ISETP.LE.U32.AND P1, PT, R6, UR17, PT ;  /* 0x0000001106007c0c */ /* 0x000fe2000bf23070 */
[----:B------:R-:W-:Y:S01]  /*5960*/  FFMA.FTZ R16, R16, UR16, -R89 ;  /* 0x0000001010107c23 */ /* 0x000fe20008010859 */
[----:B------:R-:W-:Y:S01]  /*5970*/  SHF.R.U32.HI R5, RZ, 0x18, R5 ;  /* 0x00000018ff057819 */ /* 0x000fe20000011605 */
[----:B------:R-:W-:Y:S01]  /*5980*/  FFMA.FTZ R89, R17, UR16, -R89 ;  /* 0x0000001011597c23 */ /* 0x000fe20008010859 */
[----:B------:R-:W-:Y:S01]  /*5990*/  LOP3.LUT R7, R9, 0xff, RZ, 0xc0, !PT ;  /* 0x000000ff09077812 */ /* 0x000fe200078ec0ff */
[----:B------:R-:W2:Y:S01]  /*59a0*/  MUFU.EX2 R122, R15 ;  /* 0x0000000f007a7308 */ /* 0x000ea20000000800 */
[----:B------:R-:W-:Y:S02]  /*59b0*/  @!P4 FSEL R19, R19, -INF , !P6 ;  /* 0xff8000001313c808 */ /* 0x000fe40007000000 */
[----:B------:R-:W-:Y:S02]  /*59c0*/  @!P4 FSEL R18, R18, -INF , !P2 ;  /* 0xff8000001212c808 */ /* 0x000fe40005000000 */
[----:B------:R-:W-:Y:S01]  /*59d0*/  ISETP.LE.U32.AND P6, PT, R5, UR17, PT ;  /* 0x0000001105007c0c */ /* 0x000fe2000bfc3070 */
[----:B------:R-:W-:Y:S01]  /*59e0*/  @!P5 FADD.FTZ R129, -R129, -RZ ;  /* 0x800000ff8181d221 */ /* 0x000fe20000010100 */
[----:B------:R-:W-:Y:S01]  /*59f0*/  ISETP.LE.U32.AND P2, PT, R7, UR17, PT ;  /* 0x0000001107007c0c */ /* 0x000fe2000bf43070 */
[----:B------:R-:W-:Y:S01]  /*5a00*/  @!P1 FADD.FTZ R128, -R128, -RZ ;  /* 0x800000ff80809221 */ /* 0x000fe20000010100 */
[----:B------:R-:W-:Y:S01]  /*5a10*/  SHF.R.U32.HI R6, RZ, 0x8, R10 ;  /* 0x00000008ff067819 */ /* 0x000fe2000001160a */
[--C-:B------:R-:W-:Y:S01]  /*5a20*/  FFMA.FTZ R18, R18, UR16, -R4.reuse ;  /* 0x0000001012127c23 */ /* 0x100fe20008010804 */
[----:B------:R-:W-:Y:S01]  /*5a30*/  ISETP.LE.U32.AND P4, PT, R84, UR17, PT ;  /* 0x0000001154007c0c */ /* 0x000fe2000bf83070 */
[----:B------:R-:W-:Y:S01]  /*5a40*/  FFMA.FTZ R4, R19, UR16, -R4 ;  /* 0x0000001013047c23 */ /* 0x000fe20008010804 */
[----:B------:R-:W-:Y:S01]  /*5a50*/  LOP3.LUT R5, R6, 0xffff, RZ, 0xc0, !PT ;  /* 0x0000ffff06057812 */ /* 0x000fe200078ec0ff */
[----:B------:R-:W-:Y:S01]  /*5a60*/  MUFU.EX2 R117, R16 ;  /* 0x0000001000757308 */ /* 0x000fe20000000800 */
[----:B------:R-:W-:Y:S02]  /*5a70*/  LOP3.LUT R6, R85, 0xff, RZ, 0xc0, !PT ;  /* 0x000000ff55067812 */ /* 0x000fe400078ec0ff */
[----:B------:R-:W-:Y:S01]  /*5a80*/  ISETP.LE.U32.AND P1, PT, R5, UR17, PT ;  /* 0x0000001105007c0c */ /* 0x000fe2000bf23070 */
[----:B-1----:R-:W-:Y:S01]  /*5a90*/  @!P6 FADD.FTZ R130, -R130, -RZ ;  /* 0x800000ff8282e221 */ /* 0x002fe20000010100 */
[----:B------:R-:W-:Y:S01]  /*5aa0*/  LOP3.LUT R5, R8, 0xff, RZ, 0xc0, !PT ;  /* 0x000000ff08057812 */ /* 0x000fe200078ec0ff */
[----:B------:R-:W-:Y:S01]  /*5ab0*/  @!P2 FADD.FTZ R131, -R131, -RZ ;  /* 0x800000ff8383a221 */ /* 0x000fe20000010100 */
[----:B------:R-:W-:Y:S03]  /*5ac0*/  ISETP.LE.U32.AND P6, PT, R6, UR17, PT ;  /* 0x0000001106007c0c */ /* 0x000fe6000bfc3070 */
[----:B------:R-:W1:Y:S01]  /*5ad0*/  MUFU.EX2 R118, R4 ;  /* 0x0000000400767308 */ /* 0x000e620000000800 */
[----:B------:R-:W-:Y:S01]  /*5ae0*/  SHF.R.U32.HI R6, RZ, 0x18, R8 ;  /* 0x00000018ff067819 */ /* 0x000fe20000011608 */
[----:B------:R-:W-:Y:S01]  /*5af0*/  @!P4 FADD.FTZ R125, -R125, -RZ ;  /* 0x800000ff7d7dc221 */ /* 0x000fe20000010100 */
[----:B------:R-:W-:Y:S02]  /*5b00*/  ISETP.LE.U32.AND P2, PT, R5, UR17, PT ;  /* 0x0000001105007c0c */ /* 0x000fe4000bf43070 */
[----:B------:R-:W-:Y:S02]  /*5b10*/  LOP3.LUT R5, R8, 0xffff, RZ, 0xc0, !PT ;  /* 0x0000ffff08057812 */ /* 0x000fe400078ec0ff */
[----:B------:R-:W-:Y:S01]  /*5b20*/  ISETP.LE.U32.AND P4, PT, R6, UR17, PT ;  /* 0x0000001106007c0c */ /* 0x000fe2000bf83070 */
[----:B------:R-:W-:Y:S01]  /*5b30*/  @!P1 FADD.FTZ R124, -R124, -RZ ;  /* 0x800000ff7c7c9221 */ /* 0x000fe20000010100 */
[----:B------:R-:W-:Y:S01]  /*5b40*/  LOP3.LUT R6, R88, 0xff, RZ, 0xc0, !PT ;  /* 0x000000ff58067812 */ /* 0x000fe200078ec0ff */
[----:B------:R-:W4:Y:S01]  /*5b50*/  MUFU.EX2 R116, R89 ;  /* 0x0000005900747308 */ /* 0x000f220000000800 */
[----:B------:R-:W-:Y:S01]  /*5b60*/  SHF.R.U32.HI R5, RZ, 0x8, R5 ;  /* 0x00000008ff057819 */ /* 0x000fe20000011605 */
[----:B------:R-:W-:Y:S01]  /*5b70*/  @!P6 FADD.FTZ R127, -R127, -RZ ;  /* 0x800000ff7f7fe221 */ /* 0x000fe20000010100 */
[----:B------:R-:W-:Y:S02]  /*5b80*/  ISETP.LE.U32.AND P1, PT, R6, UR17, PT ;  /* 0x0000001106007c0c */ /* 0x000fe4000bf23070 */
[----:B------:R-:W-:Y:S01]  /*5b90*/  LOP3.LUT R5, R5, 0xffff, RZ, 0xc0, !PT ;  /* 0x0000ffff05057812 */ /* 0x000fe200078ec0ff */
[----:B---3--:R-:W-:Y:S01]  /*5ba0*/  @!P2 FADD.FTZ R121, -R121, -RZ ;  /* 0x800000ff7979a221 */ /* 0x008fe20000010100 */
[----:B------:R-:W-:Y:S03]  /*5bb0*/  SHF.R.U32.HI R6, RZ, 0x8, R90 ;  /* 0x00000008ff067819 */ /* 0x000fe6000001165a */
[----:B------:R-:W3:Y:S01]  /*5bc0*/  MUFU.EX2 R119, R18 ;  /* 0x0000001200777308 */ /* 0x000ee20000000800 */
[----:B------:R-:W-:Y:S01]  /*5bd0*/  ISETP.LE.U32.AND P6, PT, R5, UR17, PT ;  /* 0x0000001105007c0c */ /* 0x000fe2000bfc3070 */
[----:B--2---:R-:W-:Y:S01]  /*5be0*/  @!P4 FADD.FTZ R122, -R122, -RZ ;  /* 0x800000ff7a7ac221 */ /* 0x004fe20000010100 */
[----:B------:R-:W-:Y:S01]  /*5bf0*/  LOP3.LUT R5, R6, 0xffff, RZ, 0xc0, !PT ;  /* 0x0000ffff06057812 */ /* 0x000fe200078ec0ff */
[----:B-1----:R-:W-:Y:S01]  /*5c00*/  @!P0 FADD.FTZ R118, -R118, -RZ ;  /* 0x800000ff76768221 */ /* 0x002fe20000010100 */
[----:B------:R-:W-:Y:S02]  /*5c10*/  ISETP.LE.U32.AND P5, PT, R87, UR17, PT ;  /* 0x0000001157007c0c */ /* 0x000fe4000bfa3070 */
[----:B------:R-:W-:Y:S02]  /*5c20*/  ISETP.LE.U32.AND P2, PT, R5, UR17, PT ;  /* 0x0000001105007c0c */ /* 0x000fe4000bf43070 */
[----:B------:R-:W-:Y:S02]  /*5c30*/  F2FP.RELU.F16.F32.PACK_AB R6, R128, R129 ;  /* 0x000000818006723e */ /* 0x000fe400000008ff */
[----:B------:R-:W-:Y:S02]  /*5c40*/  F2FP.RELU.F16.F32.PACK_AB R5, R130, R131 ;  /* 0x000000838205723e */ /* 0x000fe400000008ff */
[----:B------:R-:W-:Y:S01]  /*5c50*/  F2FP.RELU.F16.F32.PACK_AB R4, R124, R125 ;  /* 0x0000007d7c04723e */ /* 0x000fe200000008ff */
[----:B------:R1:W-:Y:S01]  /*5c60*/  STS [R234+0x22000], R6 ;  /* 0x02200006ea007388 */ /* 0x0003e20000000800 */
[----:B------:R-:W-:Y:S01]  /*5c70*/  SHF.R.U32.HI R8, RZ, 0x10, R8 ;  /* 0x00000010ff087819 */ /* 0x000fe20000011608 */
[----:B------:R-:W-:Y:S01]  /*5c80*/  @!P6 FADD.FTZ R120, -R120, -RZ ;  /* 0x800000ff7878e221 */ /* 0x000fe20000010100 */
[----:B------:R-:W-:Y:S02]  /*5c90*/  ISETP.LE.U32.AND P3, PT, R86, UR17, PT ;  /* 0x0000001156007c0c */ /* 0x000fe4000bf63070 */
[----:B------:R2:W-:Y:S01]  /*5ca0*/  STS [R234+0x22400], R5 ;  /* 0x02240005ea007388 */ /* 0x0005e20000000800 */
[----:B------:R-:W-:Y:S01]  /*5cb0*/  LOP3.LUT R8, R8, 0xff, RZ, 0xc0, !PT ;  /* 0x000000ff08087812 */ /* 0x000fe200078ec0ff */
[----:B------:R-:W-:Y:S01]  /*5cc0*/  @!P5 FADD.FTZ R126, -R126, -RZ ;  /* 0x800000ff7e7ed221 */ /* 0x000fe20000010100 */
[----:B----4-:R-:W-:Y:S02]  /*5cd0*/  @!P2 FADD.FTZ R116, -R116, -RZ ;  /* 0x800000ff7474a221 */ /* 0x010fe40000010100 */
[----:B------:R4:W-:Y:S01]  /*5ce0*/  STS [R237+0x22000], R4 ;  /* 0x02200004ed007388 */ /* 0x0009e20000000800 */
[----:B------:R-:W-:Y:S01]  /*5cf0*/  ISETP.LE.U32.AND P5, PT, R8, UR17, PT ;  /* 0x0000001108007c0c */ /* 0x000fe2000bfa3070 */
[----:B---3--:R-:W-:Y:S01]  /*5d00*/  @!P1 FADD.FTZ R119, -R119, -RZ ;  /* 0x800000ff77779221 */ /* 0x008fe20000010100 */
[----:B------:R-:W-:Y:S02]  /*5d10*/  F2FP.RELU.F16.F32.PACK_AB R8, R126, R127 ;  /* 0x0000007f7e08723e */ /* 0x000fe400000008ff */
[----:B------:R-:W-:Y:S02]  /*5d20*/  F2FP.RELU.F16.F32.PACK_AB R7, R120, R121 ;  /* 0x000000797807723e */ /* 0x000fe400000008ff */
[----:B------:R-:W-:Y:S01]  /*5d30*/  FSETP.GE.FTZ.AND P2, PT, R129, RZ, PT ;  /* 0x000000ff8100720b */ /* 0x000fe20003f56000 */
[----:B------:R-:W-:Y:S01]  /*5d40*/  @!P3 FADD.FTZ R117, -R117, -RZ ;  /* 0x800000ff7575b221 */ /* 0x000fe20000010100 */
[----:B------:R-:W-:Y:S01]  /*5d50*/  STS [R237+0x22400], R8 ;  /* 0x02240008ed007388 */ /* 0x000fe20000000800 */
[----:B------:R-:W-:Y:S02]  /*5d60*/  FSETP.GE.FTZ.AND P1, PT, R128, RZ, PT ;  /* 0x000000ff8000720b */ /* 0x000fe40003f36000 */
[----:B------:R-:W-:Y:S02]  /*5d70*/  FSETP.GE.FTZ.AND P3, PT, R121, RZ, PT ;  /* 0x000000ff7900720b */ /* 0x000fe40003f76000 */
[----:B------:R-:W-:Y:S01]  /*5d80*/  STS [R235+0x22000], R7 ;  /* 0x02200007eb007388 */ /* 0x000fe20000000800 */
[----:B------:R-:W-:Y:S05]  /*5d90*/  @!P5 FADD.FTZ R123, -R123, -RZ ;  /* 0x800000ff7b7bd221 */ /* 0x000fea0000010100 */
[----:B-1----:R-:W-:Y:S02]  /*5da0*/  F2FP.RELU.F16.F32.PACK_AB R6, R122, R123 ;  /* 0x0000007b7a06723e */ /* 0x002fe400000008ff */
[----:B--2---:R-:W-:Y:S03]  /*5db0*/  F2FP.RELU.F16.F32.PACK_AB R5, R116, R117 ;  /* 0x000000757405723e */ /* 0x004fe600000008ff */
[----:B------:R-:W-:Y:S01]  /*5dc0*/  STS [R235+0x22400], R6 ;  /* 0x02240006eb007388 */ /* 0x000fe20000000800 */
[----:B----4-:R-:W-:Y:S04]  /*5dd0*/  F2FP.RELU.F16.F32.PACK_AB R4, R118, R119 ;  /* 0x000000777604723e */ /* 0x010fe800000008ff */
[----:B------:R-:W-:Y:S05]  /*5de0*/  STS [R236+0x22000], R5 ;  /* 0x02200005ec007388 */ /* 0x000fea0000000800 */
[----:B------:R-:W-:Y:S05]  /*5df0*/  STS [R236+0x22400], R4 ;  /* 0x02240004ec007388 */ /* 0x000fea0000000800 */
[----:B------:R-:W-:Y:S05]  /*5e00*/  LDSM.16.M88.4 R16, [R210+0x8000] ;  /* 0x00800000d210783b */ /* 0x000fea0000000200 */
[----:B------:R-:W1:Y:S05]  /*5e10*/  LDSM.16.M88.4 R8, [R2+0x18000] ;  /* 0x018000000208783b */ /* 0x000e6a0000000200 */
[----:B------:R-:W2:Y:S05]  /*5e20*/  LDSM.16.M88.4 R84, [R2+0x18800] ;  /* 0x018800000254783b */ /* 0x000eaa0000000200 */
[----:B------:R-:W-:Y:S05]  /*5e30*/  LDSM.16.M88.4 R88, [R212+0x8000] ;  /* 0x00800000d458783b */ /* 0x000fea0000000200 */
[----:B------:R-:W3:Y:S05]  /*5e40*/  LDSM.16.M88.4 R92, [R3+0x18000] ;  /* 0x01800000035c783b */ /* 0x000eea0000000200 */
[----:B------:R-:W4:Y:S05]  /*5e50*/  LDSM.16.M88.4 R96, [R3+0x18800] ;  /* 0x018800000360783b */ /* 0x000f2a0000000200 */
[----:B------:R-:W-:Y:S05]  /*5e60*/  LDSM.16.M88.4 R100, [R215+0x8000] ;  /* 0x00800000d764783b */ /* 0x000fea0000000200 */
[----:B------:R-:W4:Y:S05]  /*5e70*/  LDSM.16.M88.4 R104, [R209+0x18000] ;  /* 0x01800000d168783b */ /* 0x000f2a0000000200 */
[----:B------:R-:W-:Y:S01]  /*5e80*/  LDSM.16.M88.4 R108, [R208+0x18000] ;  /* 0x01800000d06c783b */ /* 0x000fe20000000200 */
[C---:B-1----:R-:W-:Y:S06]  /*5e90*/  HMMA.16816.F32 R4, R16.reuse, R8, RZ ;  /* 0x000000081004723c */ /* 0x042fec00000018ff */
[C---:B------:R-:W-:Y:S06]  /*5ea0*/  HMMA.16816.F32 R8, R16.reuse, R10, RZ ;  /* 0x0000000a1008723c */ /* 0x040fec00000018ff */
[C---:B--2---:R-:W-:Y:S06]  /*5eb0*/  HMMA.16816.F32 R12, R16.reuse, R84, RZ ;  /* 0x00000054100c723c */ /* 0x044fec00000018ff */
[----:B------:R-:W-:Y:S01]  /*5ec0*/  HMMA.16816.F32 R16, R16, R86, RZ ;  /* 0x000000561010723c */ /* 0x000fe200000018ff */
[----:B------:R-:W1:Y:S05]  /*5ed0*/  LDSM.16.M88.4 R84, [R209+0x18800] ;  /* 0x01880000d154783b */ /* 0x000e6a0000000200 */
[C---:B---3--:R-:W-:Y:S06]  /*5ee0*/  HMMA.16816.F32 R4, R88.reuse, R92, R4 ;  /* 0x0000005c5804723c */ /* 0x048fec0000001804 */
[C---:B------:R-:W-:Y:S01]  /*5ef0*/  HMMA.16816.F32 R8, R88.reuse, R94, R8 ;  /* 0x0000005e5808723c */ /* 0x040fe20000001808 */
[----:B------:R-:W2:Y:S05]  /*5f00*/  LDSM.16.M88.4 R92, [R214+0x8000] ;  /* 0x00800000d65c783b */ /* 0x000eaa0000000200 */
[C---:B----4-:R-:W-:Y:S06]  /*5f10*/  HMMA.16816.F32 R12, R88.reuse, R96, R12 ;  /* 0x00000060580c723c */ /* 0x050fec000000180c */
[----:B------:R-:W-:Y:S01]  /*5f20*/  HMMA.16816.F32 R16, R88, R98, R16 ;  /* 0x000000625810723c */ /* 0x000fe20000001810 */
[----:B------:R-:W3:Y:S05]  /*5f30*/  LDSM.16.M88.4 R88, [R208+0x18800] ;  /* 0x01880000d058783b */ /* 0x000eea0000000200 */
[C---:B------:R-:W-:Y:S01]  /*5f40*/  HMMA.16816.F32 R4, R100.reuse, R104, R4 ;  /* 0x000000686404723c */ /* 0x040fe20000001804 */
[----:B------:R-:W-:Y:S05]  /*5f50*/  LDSM.16.M88.4 R96, [R210+0xa000] ;  /* 0x00a00000d260783b */ /* 0x000fea0000000200 */
[C---:B------:R-:W-:Y:S01]  /*5f60*/  HMMA.16816.F32 R8, R100.reuse, R106, R8 ;  /* 0x0000006a6408723c */ /* 0x040fe20000001808 */
[----:B------:R-:W4:Y:S05]  /*5f70*/  LDSM.16.M88.4 R104, [R2+0x1a000] ;  /* 0x01a000000268783b */ /* 0x000f2a0000000200 */
[C---:B-1----:R-:W-:Y:S06]  /*5f80*/  HMMA.16816.F32 R12, R100.reuse, R84, R12 ;  /* 0x00000054640c723c */ /* 0x042fec000000180c */
[----:B------:R-:W-:Y:S01]  /*5f90*/  HMMA.16816.F32 R16, R100, R86, R16 ;  /* 0x000000566410723c */ /* 0x000fe20000001810 */
[----:B------:R-:W1:Y:S05]  /*5fa0*/  LDSM.16.M88.4 R84, [R2+0x1a800] ;  /* 0x01a800000254783b */ /* 0x000e6a0000000200 */
[C---:B--2---:R-:W-:Y:S01]  /*5fb0*/  HMMA.16816.F32 R4, R92.reuse, R108, R4 ;  /* 0x0000006c5c04723c */ /* 0x044fe20000001804 */
[----:B------:R-:W-:Y:S04]  /*5fc0*/  IMAD.U32 R100, RZ, RZ, UR12 ;  /* 0x0000000cff647e24 */ /* 0x000fe8000f8e00ff */
[----:B------:R-:W-:Y:S01]  /*5fd0*/  IMAD.U32 R101, RZ, RZ, UR11 ;  /* 0x0000000bff657e24 */ /* 0x000fe2000f8e00ff */
[C---:B------:R-:W-:Y:S01]  /*5fe0*/  HMMA.16816.F32 R8, R92.reuse, R110, R8 ;  /* 0x0000006e5c08723c */ /* 0x040fe20000001808 */
[----:B------:R-:W-:Y:S04]  /*5ff0*/  LDSM.16.M88.4 R108, [R3+0x1a000] ;  /* 0x01a00000036c783b */ /* 0x000fe80000000200 */
[C---:B------:R-:W-:Y:S01]  /*6000*/  LEA R114, P0, R233.reuse, R100, 0x2 ;  /* 0x00000064e9727211 */ /* 0x040fe200078010ff */
[C---:B---3--:R-:W-:Y:S05]  /*6010*/  HMMA.16816.F32 R12, R92.reuse, R88, R12 ;  /* 0x000000585c0c723c */ /* 0x048fea000000180c */
[----:B------:R-:W-:Y:S01]  /*6020*/  LEA.HI.X.SX32 R115, R233, R101, 0x2, P0 ;  /* 0x00000065e9737211 */ /* 0x000fe200000f16ff */
[----:B------:R-:W-:Y:S01]  /*6030*/  HMMA.16816.F32 R16, R92, R90, R16 ;  /* 0x0000005a5c10723c */ /* 0x000fe20000001810 */
[----:B------:R-:W2:Y:S02]  /*6040*/  LDSM.16.M88.4 R100, [R212+0xa000] ;  /* 0x00a00000d464783b */ /* 0x000ea40000000200 */
[----:B------:R-:W-:Y:S03]  /*6050*/  FSETP.GE.FTZ.AND P0, PT, R125, RZ, PT ;  /* 0x000000ff7d00720b */ /* 0x000fe60003f16000 */
[C---:B----4-:R-:W-:Y:S01]  /*6060*/  HMMA.16816.F32 R4, R96.reuse, R104, R4 ;  /* 0x000000686004723c */ /* 0x050fe20000001804 */
[----:B------:R-:W3:Y:S05]  /*6070*/  LDG.E R113, desc[UR4][R114.64] ;  /* 0x0000000472717981 */ /* 0x000eea000c1e1900 */
[----:B------:R-:W4:Y:S01]  /*6080*/  LDSM.16.M88.4 R88, [R3+0x1a800] ;  /* 0x01a800000358783b */ /* 0x000f220000000200 */
[C---:B------:R-:W-:Y:S04]  /*6090*/  HMMA.16816.F32 R8, R96.reuse, R106, R8 ;  /* 0x0000006a6008723c */ /* 0x040fe80000001808 */
[----:B------:R-:W-:Y:S02]  /*60a0*/  LDSM.16.M88.4 R92, [R215+0xa000] ;  /* 0x00a00000d75c783b */ /* 0x000fe40000000200 */
[C---:B-1----:R-:W-:Y:S03]  /*60b0*/  HMMA.16816.F32 R12, R96.reuse, R84, R12 ;  /* 0x00000054600c723c */ /* 0x042fe6000000180c */
[----:B------:R-:W1:Y:S03]  /*60c0*/  LDSM.16.M88.4 R104, [R209+0x1a000] ;  /* 0x01a00000d168783b */ /* 0x000e660000000200 */
[----:B------:R-:W-:Y:S02]  /*60d0*/  HMMA.16816.F32 R16, R96, R86, R16 ;  /* 0x000000566010723c */ /* 0x000fe40000001810 */
[----:B------:R-:W1:Y:S05]  /*60e0*/  LDSM.16.M88.4 R84, [R209+0x1a800] ;  /* 0x01a80000d154783b */ /* 0x000e6a0000000200 */
[----:B------:R-:W3:Y:S05]  /*60f0*/  LDG.E R112, desc[UR4][R114.64+0x20] ;  /* 0x0000200472707981 */ /* 0x000eea000c1e1900 */
[----:B------:R-:W-:Y:S01]  /*6100*/  LDSM.16.M88.4 R96, [R214+0xa000] ;  /* 0x00a00000d660783b */ /* 0x000fe20000000200 */
[C---:B--2---:R-:W-:Y:S06]  /*6110*/  HMMA.16816.F32 R4, R100.reuse, R108, R4 ;  /* 0x0000006c6404723c */ /* 0x044fec0000001804 */
[C---:B------:R-:W-:Y:S01]  /*6120*/  HMMA.16816.F32 R8, R100.reuse, R110, R8 ;  /* 0x0000006e6408723c */ /* 0x040fe20000001808 */
[----:B------:R-:W2:Y:S05]  /*6130*/  LDSM.16.M88.4 R108, [R208+0x1a000] ;  /* 0x01a00000d06c783b */ /* 0x000eaa0000000200 */
[C---:B----4-:R-:W-:Y:S06]  /*6140*/  HMMA.16816.F32 R12, R100.reuse, R88, R12 ;  /* 0x00000058640c723c */ /* 0x050fec000000180c */
[----:B------:R-:W-:Y:S01]  /*6150*/  HMMA.16816.F32 R16, R100, R90, R16 ;  /* 0x0000005a6410723c */ /* 0x000fe20000001810 */
[----:B------:R-:W4:Y:S05]  /*6160*/  LDSM.16.M88.4 R88, [R208+0x1a800] ;  /* 0x01a80000d058783b */ /* 0x000f2a0000000200 */
[C---:B-1----:R-:W-:Y:S01]  /*6170*/  HMMA.16816.F32 R4, R92.reuse, R104, R4 ;  /* 0x000000685c04723c */ /* 0x042fe20000001804 */
[----:B------:R-:W-:Y:S05]  /*6180*/  LDSM.16.M88.4 R100, [R210+0xc000] ;  /* 0x00c00000d264783b */ /* 0x000fea0000000200 */
[C---:B------:R-:W-:Y:S01]  /*6190*/  HMMA.16816.F32 R8, R92.reuse, R106, R8 ;  /* 0x0000006a5c08723c */ /* 0x040fe20000001808 */
[----:B------:R-:W1:Y:S05]  /*61a0*/  LDSM.16.M88.4 R104, [R2+0x1c000] ;  /* 0x01c000000268783b */ /* 0x000e6a0000000200 */
[C---:B------:R-:W-:Y:S06]  /*61b0*/  HMMA.16816.F32 R12, R92.reuse, R84, R12 ;  /* 0x000000545c0c723c */ /* 0x040fec000000180c */
[----:B------:R-:W-:Y:S01]  /*61c0*/  HMMA.16816.F32 R16, R92, R86, R16 ;  /* 0x000000565c10723c */ /* 0x000fe20000001810 */
[----:B------:R-:W1:Y:S05]  /*61d0*/  LDSM.16.M88.4 R84, [R2+0x1c800] ;  /* 0x01c800000254783b */ /* 0x000e6a0000000200 */
[C---:B--2---:R-:W-:Y:S01]  /*61e0*/  HMMA.16816.F32 R4, R96.reuse, R108, R4 ;  /* 0x0000006c6004723c */ /* 0x044fe20000001804 */
[----:B------:R-:W-:Y:S05]  /*61f0*/  LDSM.16.M88.4 R92, [R212+0xc000] ;  /* 0x00c00000d45c783b */ /* 0x000fea0000000200 */
        /* <DEDUP_REMOVED lines=47> */
[C---:B-1----:R-:W-:Y:S06]  /*64f0*/  HMMA.16816.F32 R4, R100.reuse, R104, R4 ;  /* 0x000000686404723c */ /* 0x042fec0000001804 */
[C---:B------:R-:W-:Y:S06]  /*6500*/  HMMA.16816.F32 R8, R100.reuse, R106, R8 ;  /* 0x0000006a6408723c */ /* 0x040fec0000001808 */
[C---:B------:R-:W-:Y:S06]  /*6510*/  HMMA.16816.F32 R12, R100.reuse, R84, R12 ;  /* 0x00000054640c723c */ /* 0x040fec000000180c */
[----:B------:R-:W-:Y:S06]  /*6520*/  HMMA.16816.F32 R16, R100, R86, R16 ;  /* 0x000000566410723c */ /* 0x000fec0000001810 */
[C---:B--2---:R-:W-:Y:S06]  /*6530*/  HMMA.16816.F32 R4, R92.reuse, R108, R4 ;  /* 0x0000006c5c04723c */ /* 0x044fec0000001804 */
[C---:B------:R-:W-:Y:S06]  /*6540*/  HMMA.16816.F32 R8, R92.reuse, R110, R8 ;  /* 0x0000006e5c08723c */ /* 0x040fec0000001808 */
[C---:B----4-:R-:W-:Y:S06]  /*6550*/  HMMA.16816.F32 R12, R92.reuse, R88, R12 ;  /* 0x000000585c0c723c */ /* 0x050fec000000180c */
[----:B------:R-:W-:Y:S06]  /*6560*/  HMMA.16816.F32 R16, R92, R90, R16 ;  /* 0x0000005a5c10723c */ /* 0x000fec0000001810 */
[C---:B---3--:R-:W-:Y:S01]  /*6570*/  FADD.FTZ R84, -R113.reuse, R4 ;  /* 0x0000000471547221 */ /* 0x048fe20000010100 */
[C---:B------:R-:W-:Y:S05]  /*6580*/  FADD.FTZ R5, -R113.reuse, R5 ;  /* 0x0000000571057221 */ /* 0x040fea0000010100 */
[C---:B------:R-:W-:Y:S01]  /*6590*/  FADD.FTZ R4, -R113.reuse, R8 ;  /* 0x0000000871047221 */ /* 0x040fe20000010100 */
[-C--:B------:R-:W-:Y:S01]  /*65a0*/  FSEL R8, R84, R113.reuse, P2 ;  /* 0x0000007154087208 */ /* 0x080fe20001000000 */
[----:B------:R-:W-:Y:S01]  /*65b0*/  FADD.FTZ R9, -R113, R9 ;  /* 0x0000000971097221 */ /* 0x000fe20000010100 */
[----:B------:R-:W-:Y:S02]  /*65c0*/  FSETP.GE.FTZ.AND P2, PT, R120, RZ, PT ;  /* 0x000000ff7800720b */ /* 0x000fe40003f56000 */
[-C--:B------:R-:W-:Y:S01]  /*65d0*/  FSEL R5, R5, R113.reuse, P1 ;  /* 0x0000007105057208 */ /* 0x080fe20000800000 */
[----:B------:R-:W-:Y:S01]  /*65e0*/  FMUL.FTZ R8, R129, R8 ;  /* 0x0000000881087220 */ /* 0x000fe20000410000 */
[----:B------:R-:W-:Y:S01]  /*65f0*/  FSEL R4, R4, R113, P0 ;  /* 0x0000007104047208 */ /* 0x000fe20000000000 */
[----:B------:R-:W-:Y:S01]  /*6600*/  FADD.FTZ R12, -R113, R12 ;  /* 0x0000000c710c7221 */ /* 0x000fe20000010100 */
[----:B------:R-:W-:Y:S01]  /*6610*/  FSETP.GE.FTZ.AND P0, PT, R116, RZ, PT ;  /* 0x000000ff7400720b */ /* 0x000fe20003f16000 */
[----:B------:R-:W-:Y:S01]  /*6620*/  FMUL.FTZ R5, R128, R5 ;  /* 0x0000000580057220 */ /* 0x000fe20000410000 */
[----:B------:R-:W-:Y:S01]  /*6630*/  FSETP.GE.FTZ.AND P1, PT, R124, RZ, PT ;  /* 0x000000ff7c00720b */ /* 0x000fe20003f36000 */
[----:B------:R-:W-:Y:S01]  /*6640*/  FMUL.FTZ R84, R125, R4 ;  /* 0x000000047d547220 */ /* 0x000fe20000410000 */
[C---:B------:R-:W-:Y:S01]  /*6650*/  FADD.FTZ R13, -R113.reuse, R13 ;  /* 0x0000000d710d7221 */ /* 0x040fe20000010100 */
[----:B------:R-:W-:Y:S01]  /*6660*/  FADD.FTZ R16, -R113, R16 ;  /* 0x0000001071107221 */ /* 0x000fe20000010100 */
[----:B------:R-:W-:Y:S02]  /*6670*/  F2FP.F16.F32.PACK_AB R4, R5, R8 ;  /* 0x000000080504723e */ /* 0x000fe400000000ff */
[-C--:B------:R-:W-:Y:S02]  /*6680*/  FSEL R9, R9, R113.reuse, P1 ;  /* 0x0000007109097208 */ /* 0x080fe40000800000 */
[----:B------:R-:W-:Y:S01]  /*6690*/  FSETP.GE.FTZ.AND P1, PT, R117, RZ, PT ;  /* 0x000000ff7500720b */ /* 0x000fe20003f36000 */
[----:B------:R1:W-:Y:S01]  /*66a0*/  STS [R234+0x20000], R4 ;  /* 0x02000004ea007388 */ /* 0x0003e20000000800 */
[-C--:B------:R-:W-:Y:S01]  /*66b0*/  FSEL R12, R12, R113.reuse, P3 ;  /* 0x000000710c0c7208 */ /* 0x080fe20001800000 */
[C---:B------:R-:W-:Y:S01]  /*66c0*/  FADD.FTZ R6, -R112.reuse, R6 ;  /* 0x0000000670067221 */ /* 0x040fe20000010100 */
[-C--:B------:R-:W-:Y:S01]  /*66d0*/  FSEL R13, R13, R113.reuse, P2 ;  /* 0x000000710d0d7208 */ /* 0x080fe20001000000 */
[----:B------:R-:W-:Y:S01]  /*66e0*/  FADD.FTZ R11, -R112, R11 ;  /* 0x0000000b700b7221 */ /* 0x000fe20000010100 */
[----:B------:R-:W-:Y:S01]  /*66f0*/  FSEL R16, R16, R113, P1 ;  /* 0x0000007110107208 */ /* 0x000fe20000800000 */
[----:B------:R-:W-:Y:S01]  /*6700*/  @P0 FADD.FTZ R113, -R113, R17 ;  /* 0x0000001171710221 */ /* 0x000fe20000010100 */
[----:B------:R-:W-:Y:S01]  /*6710*/  FSETP.GE.FTZ.AND P0, PT, R130, RZ, PT ;  /* 0x000000ff8200720b */ /* 0x000fe20003f16000 */
[----:B------:R-:W-:Y:S01]  /*6720*/  FMUL.FTZ R12, R121, R12 ;  /* 0x0000000c790c7220 */ /* 0x000fe20000410000 */
[----:B------:R-:W-:Y:S01]  /*6730*/  FSETP.GE.FTZ.AND P1, PT, R131, RZ, PT ;  /* 0x000000ff8300720b */ /* 0x000fe20003f36000 */
[----:B------:R-:W-:Y:S01]  /*6740*/  FMUL.FTZ R8, R120, R13 ;  /* 0x0000000d78087220 */ /* 0x000fe20000410000 */
[C---:B------:R-:W-:Y:S01]  /*6750*/  FADD.FTZ R15, -R112.reuse, R15 ;  /* 0x0000000f700f7221 */ /* 0x040fe20000010100 */
[----:B------:R-:W-:Y:S01]  /*6760*/  FSETP.GE.FTZ.AND P3, PT, R123, RZ, PT ;  /* 0x000000ff7b00720b */ /* 0x000fe20003f76000 */
[----:B------:R-:W-:Y:S01]  /*6770*/  FADD.FTZ R18, -R112, R18 ;  /* 0x0000001270127221 */ /* 0x000fe20000010100 */
[----:B------:R-:W-:Y:S01]  /*6780*/  FSEL R6, R6, R112, P1 ;  /* 0x0000007006067208 */ /* 0x000fe20000800000 */
[----:B------:R-:W-:Y:S01]  /*6790*/  FMUL.FTZ R9, R124, R9 ;  /* 0x000000097c097220 */ /* 0x000fe20000410000 */
[----:B------:R-:W-:Y:S01]  /*67a0*/  FSETP.GE.FTZ.AND P1, PT, R126, RZ, PT ;  /* 0x000000ff7e00720b */ /* 0x000fe20003f36000 */
[----:B------:R-:W-:Y:S01]  /*67b0*/  FMUL.FTZ R16, R117, R16 ;  /* 0x0000001075107220 */ /* 0x000fe20000410000 */
[----:B------:R-:W-:Y:S01]  /*67c0*/  F2FP.F16.F32.PACK_AB R8, R8, R12 ;  /* 0x0000000c0808723e */ /* 0x000fe200000000ff */
[----:B------:R-:W-:Y:S01]  /*67d0*/  FMUL.FTZ R13, R131, R6 ;  /* 0x00000006830d7220 */ /* 0x000fe20000410000 */
[----:B------:R-:W-:Y:S01]  /*67e0*/  FSETP.GE.FTZ.AND P2, PT, R122, RZ, PT ;  /* 0x000000ff7a00720b */ /* 0x000fe20003f56000 */
[----:B------:R-:W-:Y:S01]  /*67f0*/  FMUL.FTZ R113, R116, R113 ;  /* 0x0000007174717220 */ /* 0x000fe20000410000 */
[----:B------:R-:W-:Y:S02]  /*6800*/  F2FP.F16.F32.PACK_AB R9, R9, R84 ;  /* 0x000000540909723e */ /* 0x000fe400000000ff */
[----:B------:R-:W-:Y:S01]  /*6810*/  FSEL R15, R15, R112, P2 ;  /* 0x000000700f0f7208 */ /* 0x000fe20001000000 */
[----:B-1----:R-:W-:Y:S01]  /*6820*/  FADD.FTZ R4, -R112, R7 ;  /* 0x0000000770047221 */ /* 0x002fe20000010100 */
[----:B------:R-:W-:Y:S04]  /*6830*/  F2FP.F16.F32.PACK_AB R7, R113, R16 ;  /* 0x000000107107723e */ /* 0x000fe800000000ff */
[-C--:B------:R-:W-:Y:S01]  /*6840*/  FSEL R5, R4, R112.reuse, P0 ;  /* 0x0000007004057208 */ /* 0x080fe20000000000 */
[----:B------:R-:W-:Y:S01]  /*6850*/  FADD.FTZ R4, -R112, R10 ;  /* 0x0000000a70047221 */ /* 0x000fe20000010100 */
[C---:B------:R-:W-:Y:S03]  /*6860*/  FSETP.GE.FTZ.AND P0, PT, R127.reuse, RZ, PT ;  /* 0x000000ff7f00720b */ /* 0x040fe60003f16000 */
[----:B------:R-:W-:Y:S01]  /*6870*/  FMUL.FTZ R10, R130, R5 ;  /* 0x00000005820a7220 */ /* 0x000fe20000410000 */
[----:B------:R-:W-:Y:S01]  /*6880*/  FSEL R4, R4, R112, P0 ;  /* 0x0000007004047208 */ /* 0x000fe20000000000 */
[----:B------:R-:W-:Y:S01]  /*6890*/  FADD.FTZ R5, -R112, R14 ;  /* 0x0000000e70057221 */ /* 0x000fe20000010100 */
[----:B------:R-:W-:Y:S03]  /*68a0*/  FSETP.GE.FTZ.AND P0, PT, R118, RZ, PT ;  /* 0x000000ff7600720b */ /* 0x000fe60003f16000 */
[----:B------:R-:W-:Y:S01]  /*68b0*/  FMUL.FTZ R12, R127, R4 ;  /* 0x000000047f0c7220 */ /* 0x000fe20000410000 */
[-C--:B------:R-:W-:Y:S02]  /*68c0*/  FSEL R4, R11, R112.reuse, P1 ;  /* 0x000000700b047208 */ /* 0x080fe40000800000 */
[----:B------:R-:W-:Y:S02]  /*68d0*/  FSEL R5, R5, R112, P3 ;  /* 0x0000007005057208 */ /* 0x000fe40001800000 */
[----:B------:R-:W-:Y:S01]  /*68e0*/  FSETP.GE.FTZ.AND P1, PT, R119, RZ, PT ;  /* 0x000000ff7700720b */ /* 0x000fe20003f36000 */
[----:B------:R-:W-:Y:S01]  /*68f0*/  FMUL.FTZ R6, R126, R4 ;  /* 0x000000047e067220 */ /* 0x000fe20000410000 */
[----:B------:R-:W-:Y:S01]  /*6900*/  F2FP.F16.F32.PACK_AB R4, R10, R13 ;  /* 0x0000000d0a04723e */ /* 0x000fe200000000ff */
[----:B------:R-:W-:Y:S01]  /*6910*/  FMUL.FTZ R10, R123, R5 ;  /* 0x000000057b0a7220 */ /* 0x000fe20000410000 */
[----:B------:R-:W-:Y:S01]  /*6920*/  FSEL R18, R18, R112, P1 ;  /* 0x0000007012127208 */ /* 0x000fe20000800000 */
[----:B------:R-:W-:Y:S01]  /*6930*/  @P0 FADD.FTZ R112, -R112, R19 ;  /* 0x0000001370700221 */ /* 0x000fe20000010100 */
[----:B------:R-:W-:Y:S01]  /*6940*/  FMUL.FTZ R5, R122, R15 ;  /* 0x0000000f7a057220 */ /* 0x000fe20000410000 */
[----:B------:R1:W-:Y:S01]  /*6950*/  STS [R234+0x20400], R4 ;  /* 0x02040004ea007388 */ /* 0x0003e20000000800 */
[----:B------:R-:W-:Y:S01]  /*6960*/  F2FP.F16.F32.PACK_AB R6, R6, R12 ;  /* 0x0000000c0606723e */ /* 0x000fe200000000ff */
[----:B------:R-:W-:Y:S01]  /*6970*/  FMUL.FTZ R18, R119, R18 ;  /* 0x0000001277127220 */ /* 0x000fe20000410000 */
[----:B------:R-:W-:Y:S01]  /*6980*/  FMUL.FTZ R112, R118, R112 ;  /* 0x0000007076707220 */ /* 0x000fe20000410000 */
[----:B------:R-:W-:Y:S01]  /*6990*/  F2FP.F16.F32.PACK_AB R5, R5, R10 ;  /* 0x0000000a0505723e */ /* 0x000fe200000000ff */
[----:B------:R-:W-:Y:S01]  /*69a0*/  STS [R237+0x20000], R9 ;  /* 0x02000009ed007388 */ /* 0x000fe20000000800 */
[----:B------:R-:W-:Y:S04]  /*69b0*/  PLOP3.LUT P0, PT, PT, PT, UP1, 0x80, 0x0 ;  /* 0x000000000000781c */ /* 0x000fe80003f0f018 */
[----:B------:R-:W-:Y:S05]  /*69c0*/  STS [R237+0x20400], R6 ;  /* 0x02040006ed007388 */ /* 0x000fea0000000800 */
[----:B------:R-:W-:Y:S05]  /*69d0*/  STS [R235+0x20000], R8 ;  /* 0x02000008eb007388 */ /* 0x000fea0000000800 */
[----:B------:R-:W-:Y:S05]  /*69e0*/  STS [R235+0x20400], R5 ;  /* 0x02040005eb007388 */ /* 0x000fea0000000800 */
[----:B------:R-:W-:Y:S01]  /*69f0*/  STS [R236+0x20000], R7 ;  /* 0x02000007ec007388 */ /* 0x000fe20000000800 */
[----:B-1----:R-:W-:Y:S05]  /*6a00*/  F2FP.F16.F32.PACK_AB R4, R112, R18 ;  /* 0x000000127004723e */ /* 0x002fea00000000ff */
[----:B------:R-:W-:Y:S01]  /*6a10*/  STS [R236+0x20400], R4 ;  /* 0x02040004ec007388 */ /* 0x000fe20000000800 */
[----:B------:R-:W-:Y:S06]  /*6a20*/  BAR.SYNC.DEFER_BLOCKING 0x0 ;  /* 0x0000000000007b1d */ /* 0x000fec0000010000 */
[----:B------:R-:W-:Y:S05]  /*6a30*/  LDSM.16.MT88.4 R4, [R211+0x22000] ;  /* 0x02200000d304783b */ /* 0x000fea0000004200 */
[----:B------:R-:W1:Y:S05]  /*6a40*/  LDSM.16.MT88.4 R8, [R0+0x8000] ;  /* 0x008000000008783b */ /* 0x000e6a0000004200 */
[----:B------:R-:W2:Y:S05]  /*6a50*/  LDSM.16.MT88.4 R12, [R213+0x22000] ;  /* 0x02200000d50c783b */ /* 0x000eaa0000004200 */
[----:B------:R-:W3:Y:S05]  /*6a60*/  LDSM.16.MT88.4 R16, [R0+0xa000] ;  /* 0x00a000000010783b */ /* 0x000eea0000004200 */
[----:B------:R-:W4:Y:S05]  /*6a70*/  LDSM.16.MT88.4 R84, [R0+0xc000] ;  /* 0x00c000000054783b */ /* 0x000f2a0000004200 */
[----:B------:R-:W4:Y:S05]  /*6a80*/  LDSM.16.MT88.4 R88, [R0+0xe000] ;  /* 0x00e000000058783b */ /* 0x000f2a0000004200 */
[----:B------:R-:W-:Y:S05]  /*6a90*/  LDSM.16.MT88.4 R92, [R211+0x22800] ;  /* 0x02280000d35c783b */ /* 0x000fea0000004200 */
[----:B------:R-:W4:Y:S05]  /*6aa0*/  LDSM.16.MT88.4 R96, [R0+0x8800] ;  /* 0x008800000060783b */ /* 0x000f2a0000004200 */
[----:B------:R-:W4:Y:S01]  /*6ab0*/  LDSM.16.MT88.4 R100, [R213+0x22800] ;  /* 0x02280000d564783b */ /* 0x000f220000004200 */
[-C--:B-1----:R-:W-:Y:S04]  /*6ac0*/  HMMA.16816.F32 R20, R4, R8.reuse, R20 ;  /* 0x000000080414723c */ /* 0x082fe80000001814 */
[----:B------:R-:W1:Y:S02]  /*6ad0*/  LDSM.16.MT88.4 R104, [R0+0xa800] ;  /* 0x00a800000068783b */ /* 0x000e640000004200 */
[C---:B--2---:R-:W-:Y:S03]  /*6ae0*/  HMMA.16816.F32 R24, R12.reuse, R8, R24 ;  /* 0x000000080c18723c */ /* 0x044fe60000001818 */
[----:B------:R-:W-:Y:S03]  /*6af0*/  LDSM.16.MT88.4 R108, [R0+0xd800] ;  /* 0x00d80000006c783b */ /* 0x000fe60000004200 */
[-C--:B------:R-:W-:Y:S06]  /*6b00*/  HMMA.16816.F32 R28, R12, R10.reuse, R28 ;  /* 0x0000000a0c1c723c */ /* 0x080fec000000181c */
[C---:B------:R-:W-:Y:S01]  /*6b10*/  HMMA.16816.F32 R32, R4.reuse, R10, R32 ;  /* 0x0000000a0420723c */ /* 0x040fe20000001820 */
[----:B------:R-:W2:Y:S05]  /*6b20*/  LDSM.16.MT88.4 R8, [R0+0xc800] ;  /* 0x00c800000008783b */ /* 0x000eaa0000004200 */
        /* <DEDUP_REMOVED lines=13> */
[----:B------:R-:W3:Y:S05]  /*6c00*/  LDSM.16.MT88.4 R12, [R0+0xe800] ;  /* 0x00e80000000c783b */ /* 0x000eea0000004200 */
[----:B------:R-:W-:Y:S01]  /*6c10*/  HMMA.16816.F32 R80, R4, R90, R80 ;  /* 0x0000005a0450723c */ /* 0x000fe20000001850 */
[----:B------:R-:W4:Y:S05]  /*6c20*/  LDSM.16.MT88.4 R4, [R211+0x23000] ;  /* 0x02300000d304783b */ /* 0x000f2a0000004200 */
[-C--:B------:R-:W-:Y:S01]  /*6c30*/  HMMA.16816.F32 R20, R92, R96.reuse, R20 ;  /* 0x000000605c14723c */ /* 0x080fe20000001814 */
[----:B------:R-:W4:Y:S05]  /*6c40*/  LDSM.16.MT88.4 R88, [R0+0xb000] ;  /* 0x00b000000058783b */ /* 0x000f2a0000004200 */
        /* <DEDUP_REMOVED lines=8> */
[----:B------:R-:W-:Y:S05]  /*6cd0*/  LDSM.16.MT88.4 R104, [R0+0xb800] ;  /* 0x00b800000068783b */ /* 0x000fea0000004200 */
[-C--:B--2---:R-:W-:Y:S06]  /*6ce0*/  HMMA.16816.F32 R52, R92, R8.reuse, R52 ;  /* 0x000000085c34723c */ /* 0x084fec0000001834 */
[C---:B------:R-:W-:Y:S06]  /*6cf0*/  HMMA.16816.F32 R56, R100.reuse, R8, R56 ;  /* 0x000000086438723c */ /* 0x040fec0000001838 */
[-C--:B------:R-:W-:Y:S06]  /*6d00*/  HMMA.16816.F32 R60, R100, R10.reuse, R60 ;  /* 0x0000000a643c723c */ /* 0x080fec000000183c */
[C---:B------:R-:W-:Y:S01]  /*6d10*/  HMMA.16816.F32 R64, R92.reuse, R10, R64 ;  /* 0x0000000a5c40723c */ /* 0x040fe20000001840 */
[----:B------:R-:W1:Y:S05]  /*6d20*/  LDSM.16.MT88.4 R8, [R0+0xd000] ;  /* 0x00d000000008783b */ /* 0x000e6a0000004200 */
[-C--:B---3--:R-:W-:Y:S06]  /*6d30*/  HMMA.16816.F32 R68, R92, R12.reuse, R68 ;  /* 0x0000000c5c44723c */ /* 0x088fec0000001844 */
[C---:B------:R-:W-:Y:S06]  /*6d40*/  HMMA.16816.F32 R72, R100.reuse, R12, R72 ;  /* 0x0000000c6448723c */ /* 0x040fec0000001848 */
[-C--:B------:R-:W-:Y:S01]  /*6d50*/  HMMA.16816.F32 R76, R100, R14.reuse, R76 ;  /* 0x0000000e644c723c */ /* 0x080fe2000000184c */
[----:B------:R-:W-:Y:S05]  /*6d60*/  LDSM.16.MT88.4 R100, [R213+0x23800] ;  /* 0x02380000d564783b */ /* 0x000fea0000004200 */
[----:B------:R-:W-:Y:S01]  /*6d70*/  HMMA.16816.F32 R80, R92, R14, R80 ;  /* 0x0000000e5c50723c */ /* 0x000fe20000001850 */
[----:B------:R-:W-:Y:S05]  /*6d80*/  LDSM.16.MT88.4 R12, [R211+0x23800] ;  /* 0x02380000d30c783b */ /* 0x000fea0000004200 */
[-C--:B----4-:R-:W-:Y:S01]  /*6d90*/  HMMA.16816.F32 R20, R4, R16.reuse, R20 ;  /* 0x000000100414723c */ /* 0x090fe20000001814 */
[----:B------:R-:W2:Y:S05]  /*6da0*/  LDSM.16.MT88.4 R92, [R0+0x9800] ;  /* 0x00980000005c783b */ /* 0x000eaa0000004200 */
[C---:B------:R-:W-:Y:S06]  /*6db0*/  HMMA.16816.F32 R24, R84.reuse, R16, R24 ;  /* 0x000000105418723c */ /* 0x040fec0000001818 */
[-C--:B------:R-:W-:Y:S06]  /*6dc0*/  HMMA.16816.F32 R28, R84, R18.reuse, R28 ;  /* 0x00000012541c723c */ /* 0x080fec000000181c */
[C---:B------:R-:W-:Y:S01]  /*6dd0*/  HMMA.16816.F32 R32, R4.reuse, R18, R32 ;  /* 0x000000120420723c */ /* 0x040fe20000001820 */
[----:B------:R-:W3:Y:S05]  /*6de0*/  LDSM.16.MT88.4 R16, [R0+0xf800] ;  /* 0x00f800000010783b */ /* 0x000eea0000004200 */
[-C--:B------:R-:W-:Y:S01]  /*6df0*/  HMMA.16816.F32 R36, R4, R88.reuse, R36 ;  /* 0x000000580424723c */ /* 0x080fe20000001824 */
        /* <DEDUP_REMOVED lines=96> */
.L_x_501:
[----:B------:R-:W-:Y:S01]  /*7400*/  LDSM.16.M88.4 R128, [R216] ;  /* 0x00000000d880783b */ /* 0x000fe20000000200 */
[----:B------:R-:W-:Y:S01]  /*7410*/  IMAD R225, R249, UR36, RZ ;  /* 0x00000024f9e17c24 */ /* 0x000fe2000f8e02ff */
[----:B------:R-:W-:Y:S01]  /*7420*/  @UP1 UIADD3 UR15, UP0, UR6, -0x100, URZ ;  /* 0xffffff00060f1890 */ /* 0x000fe2000ff1e03f */
[----:B------:R-:W-:Y:S01]  /*7430*/  IMAD.MOV.U32 R222, RZ, RZ, 0x4 ;  /* 0x00000004ffde7424 */ /* 0x000fe200078e00ff */
[----:B------:R-:W3:Y:S01]  /*7440*/  LDSM.16.MT88.4 R16, [R0+0x10000] ;  /* 0x010000000010783b */ /* 0x000ee20000004200 */
[C---:B------:R-:W-:Y:S01]  /*7450*/  IMAD.U32 R200, R225.reuse, -0x40, RZ ;  /* 0xffffffc0e1c87824 */ /* 0x040fe200078e00ff */
[----:B------:R-:W-:Y:S01]  /*7460*/  @UP1 UIADD3.X UR14, UR7, -0x1, URZ, UP0, !UPT ;  /* 0xffffffff070e1890 */ /* 0x000fe200087fe43f */
[----:B------:R-:W-:Y:S01]  /*7470*/  IMAD R221, R225, 0x18, RZ ;  /* 0x00000018e1dd7824 */ /* 0x000fe200078e02ff */
[----:B------:R-:W1:Y:S01]  /*7480*/  LDSM.16.M88.4 R124, [R216+0x1000] ;  /* 0x00100000d87c783b */ /* 0x000e620000000200 */
[----:B------:R-:W-:Y:S01]  /*7490*/  @UP1 UMOV UR6, UR15 ;  /* 0x0000000f00061c82 */ /* 0x000fe20008000000 */
[C---:B------:R-:W-:Y:S01]  /*74a0*/  LEA R226, P1, R200.reuse, R204, 0x2 ;  /* 0x000000ccc8e27211 */ /* 0x040fe200078210ff */
[----:B------:R-:W-:Y:S01]  /*74b0*/  @UP1 UIADD3 UR12, UP0, UR12, -0x100, URZ ;  /* 0xffffff000c0c1890 */ /* 0x000fe2000ff1e03f */
[----:B------:R-:W2:Y:S01]  /*74c0*/  LDSM.16.MT88.4 R96, [R0+0x12000] ;  /* 0x012000000060783b */ /* 0x000ea20000004200 */
[----:B------:R-:W-:Y:S01]  /*74d0*/  @UP1 UMOV UR7, UR14 ;  /* 0x0000000e00071c82 */ /* 0x000fe20008000000 */
[----:B------:R-:W-:Y:S01]  /*74e0*/  LEA.HI.X.SX32 R224, R200, R205, 0x2, P1 ;  /* 0x000000cdc8e07211 */ /* 0x000fe200008f16ff */
[----:B------:R-:W-:Y:S01]  /*74f0*/  @P0 IMAD.WIDE R222, R233, R222, UR6 ;  /* 0x00000006e9de0e25 */ /* 0x000fe2000f8e02de */
[----:B------:R-:W4:Y:S01]  /*7500*/  LDSM.16.MT88.4 R112, [R0+0x14000] ;  /* 0x014000000070783b */ /* 0x000f220000004200 */
[----:B------:R-:W-:Y:S03]  /*7510*/  @UP1 UIADD3.X UR11, UR11, -0x1, URZ, UP0, !UPT ;  /* 0xffffffff0b0b1890 */ /* 0x000fe600087fe43f */
[----:B------:R-:W4:Y:S04]  /*7520*/  LDSM.16.MT88.4 R196, [R0+0x16000] ;  /* 0x0160000000c4783b */ /* 0x000f280000004200 */
        /* <DEDUP_REMOVED lines=83> */
[C---:B------:R-:W-:Y:S01]  /*7a60*/  IMAD.SHL.U32 R196, R225.reuse, 0x8, RZ ;  /* 0x00000008e1c47824 */ /* 0x040fe200078e00ff */
[----:B------:R-:W-:Y:S05]  /*7a70*/  HMMA.16816.F32 R128, R200, R198, R128 ;  /* 0x000000c6c880723c */ /* 0x000fea0000001880 */
[----:B------:R-:W-:Y:S02]  /*7a80*/  IMAD.MOV.U32 R204, RZ, RZ, R226 ;  /* 0x000000ffffcc7224 */ /* 0x000fe400078e00e2 */
[----:B------:R-:W-:Y:S04]  /*7a90*/  IMAD.MOV.U32 R205, RZ, RZ, R224 ;  /* 0x000000ffffcd7224 */ /* 0x000fe800078e00e0 */
[CC--:B------:R-:W-:Y:S01]  /*7aa0*/  LEA R206, P1, R196.reuse, R204.reuse, 0x2 ;  /* 0x000000ccc4ce7211 */ /* 0x0c0fe200078210ff */
[----:B------:R1:W-:Y:S01]  /*7ab0*/  REDG.E.ADD.F32.FTZ.RN.STRONG.GPU desc[UR4][R204.64], R4 ;  /* 0x00000004cc0079a6 */ /* 0x0003e2000c10f384 */
[----:B------:R-:W-:Y:S02]  /*7ac0*/  IMAD.SHL.U32 R197, R225, 0x10, RZ ;  /* 0x00000010e1c57824 */ /* 0x000fe400078e00ff */
[-C--:B------:R-:W-:Y:S03]  /*7ad0*/  LEA.HI.X.SX32 R207, R196, R205.reuse, 0x2, P1 ;  /* 0x000000cdc4cf7211 */ /* 0x080fe600008f16ff */
        /* <DEDUP_REMOVED lines=8> */
[----:B---3--:R-:W-:Y:S01]  /*7b60*/  IMAD.SHL.U32 R6, R225, 0x20, RZ ;  /* 0x00000020e1067824 */ /* 0x008fe200078e00ff */
[CC--:B------:R-:W-:Y:S04]  /*7b70*/  LEA R222, P3, R221.reuse, R204.reuse, 0x2 ;  /* 0x000000ccddde7211 */ /* 0x0c0fe800078610ff */
[CC--:B------:R-:W-:Y:S02]  /*7b80*/  LEA R224, P1, R6.reuse, R204.reuse, 0x2 ;  /* 0x000000cc06e07211 */ /* 0x0c0fe400078210ff */
[-C--:B------:R-:W-:Y:S01]  /*7b90*/  LEA.HI.X.SX32 R223, R221, R205.reuse, 0x2, P3 ;  /* 0x000000cddddf7211 */ /* 0x080fe200018f16ff */
[----:B------:R-:W-:Y:S02]  /*7ba0*/  VIADD R221, R197, 0x20 ;  /* 0x00000020c5dd7836 */ /* 0x000fe40000000000 */
[C---:B-1----:R-:W-:Y:S02]  /*7bb0*/  IMAD R7, R225.reuse, 0x30, RZ ;  /* 0x00000030e1077824 */ /* 0x042fe400078e02ff */
[----:B------:R-:W-:Y:S01]  /*7bc0*/  IMAD R5, R225, 0x38, RZ ;  /* 0x00000038e1057824 */ /* 0x000fe200078e02ff */
[-C--:B------:R-:W-:Y:S02]  /*7bd0*/  LEA.HI.X.SX32 R225, R6, R205.reuse, 0x2, P1 ;  /* 0x000000cd06e17211 */ /* 0x080fe400008f16ff */
[-C--:B------:R-:W-:Y:S02]  /*7be0*/  LEA R6, P2, R7, R204.reuse, 0x2 ;  /* 0x000000cc07067211 */ /* 0x080fe400078410ff */
[-C--:B------:R-:W-:Y:S01]  /*7bf0*/  LEA R4, P1, R5, R204.reuse, 0x2 ;  /* 0x000000cc05047211 */ /* 0x080fe200078210ff */
[----:B------:R1:W-:Y:S01]  /*7c00*/  REDG.E.ADD.F32.FTZ.RN.STRONG.GPU desc[UR4][R224.64], R8 ;  /* 0x00000008e00079a6 */ /* 0x0003e2000c10f384 */
[-C--:B------:R-:W-:Y:S02]  /*7c10*/  LEA.HI.X.SX32 R7, R7, R205.reuse, 0x2, P2 ;  /* 0x000000cd07077211 */ /* 0x080fe400010f16ff */
[-C--:B------:R-:W-:Y:S01]  /*7c20*/  LEA.HI.X.SX32 R5, R5, R205.reuse, 0x2, P1 ;  /* 0x000000cd05057211 */ /* 0x080fe200008f16ff */
[----:B------:R2:W-:Y:S04]  /*7c30*/  REDG.E.ADD.F32.FTZ.RN.STRONG.GPU desc[UR4][R222.64], R9 ;  /* 0x00000009de0079a6 */ /* 0x0005e8000c10f384 */
[----:B------:R3:W-:Y:S04]  /*7c40*/  REDG.E.ADD.F32.FTZ.RN.STRONG.GPU desc[UR4][R6.64], R10 ;  /* 0x0000000a060079a6 */ /* 0x0007e8000c10f384 */
[----:B------:R4:W-:Y:S04]  /*7c50*/  REDG.E.ADD.F32.FTZ.RN.STRONG.GPU desc[UR4][R4.64], R11 ;  /* 0x0000000b040079a6 */ /* 0x0009e8000c10f384 */
[----:B------:R4:W-:Y:S04]  /*7c60*/  REDG.E.ADD.F32.FTZ.RN.STRONG.GPU desc[UR4][R204.64+0x80], R16 ;  /* 0x00008010cc0079a6 */ /* 0x0009e8000c10f384 */
[----:B------:R4:W-:Y:S01]  /*7c70*/  REDG.E.ADD.F32.FTZ.RN.STRONG.GPU desc[UR4][R206.64+0x80], R17 ;  /* 0x00008011ce0079a6 */ /* 0x0009e2000c10f384 */
[CC--:B-1----:R-:W-:Y:S04]  /*7c80*/  LEA R8, P1, R221.reuse, R204.reuse, 0x2 ;  /* 0x000000ccdd087211 */ /* 0x0c2fe800078210ff */
[-C--:B--2---:R-:W-:Y:S01]  /*7c90*/  LEA.HI.X.SX32 R9, R221, R205.reuse, 0x2, P1 ;  /* 0x000000cddd097211 */ /* 0x084fe200008f16ff */
[C---:B---3--:R-:W-:Y:S04]  /*7ca0*/  IMAD.IADD R7, R196.reuse, 0x1, R221 ;  /* 0x00000001c4077824 */ /* 0x048fe800078e02dd */
[----:B------:R1:W-:Y:S01]  /*7cb0*/  REDG.E.ADD.F32.FTZ.RN.STRONG.GPU desc[UR4][R8.64], R18 ;  /* 0x00000012080079a6 */ /* 0x0003e2000c10f384 */
[C---:B----4-:R-:W-:Y:S01]  /*7cc0*/  IMAD.IADD R4, R196.reuse, 0x1, R7 ;  /* 0x00000001c4047824 */ /* 0x050fe200078e0207 */
[CC--:B------:R-:W-:Y:S03]  /*7cd0*/  LEA R6, P2, R7.reuse, R204.reuse, 0x2 ;  /* 0x000000cc07067211 */ /* 0x0c0fe600078410ff */
[----:B------:R-:W-:Y:S01]  /*7ce0*/  IMAD.IADD R5, R196, 0x1, R4 ;  /* 0x00000001c4057824 */ /* 0x000fe200078e0204 */
[-C--:B------:R-:W-:Y:S02]  /*7cf0*/  LEA.HI.X.SX32 R7, R7, R205.reuse, 0x2, P2 ;  /* 0x000000cd07077211 */ /* 0x080fe400010f16ff */
[CC--:B------:R-:W-:Y:S03]  /*7d00*/  LEA R16, P1, R4.reuse, R204.reuse, 0x2 ;  /* 0x000000cc04107211 */ /* 0x0c0fe600078210ff */
        /* <DEDUP_REMOVED lines=8> */
[CC--:B-1----:R-:W-:Y:S03]  /*7d90*/  LEA R8, P2, R4.reuse, R204.reuse, 0x2 ;  /* 0x000000cc04087211 */ /* 0x0c2fe600078410ff */
[----:B------:R1:W-:Y:S01]  /*7da0*/  REDG.E.ADD.F32.FTZ.RN.STRONG.GPU desc[UR4][R10.64], R13 ;  /* 0x0000000d0a0079a6 */ /* 0x0003e2000c10f384 */
[-C--:B------:R-:W-:Y:S05]  /*7db0*/  LEA.HI.X.SX32 R9, R4, R205.reuse, 0x2, P2 ;  /* 0x000000cd04097211 */ /* 0x080fea00010f16ff */
[----:B------:R3:W-:Y:S01]  /*7dc0*/  REDG.E.ADD.F32.FTZ.RN.STRONG.GPU desc[UR4][R8.64], R14 ;  /* 0x0000000e080079a6 */ /* 0x0007e2000c10f384 */
[C---:B--2---:R-:W-:Y:S05]  /*7dd0*/  IMAD.IADD R7, R196.reuse, 0x1, R4 ;  /* 0x00000001c4077824 */ /* 0x044fea00078e0204 */
[CC--:B------:R-:W-:Y:S04]  /*7de0*/  LEA R6, P1, R7.reuse, R204.reuse, 0x2 ;  /* 0x000000cc07067211 */ /* 0x0c0fe800078210ff */
[-C--:B------:R-:W-:Y:S05]  /*7df0*/  LEA.HI.X.SX32 R7, R7, R205.reuse, 0x2, P1 ;  /* 0x000000cd07077211 */ /* 0x080fea00008f16ff */
[----:B------:R2:W-:Y:S01]  /*7e00*/  REDG.E.ADD.F32.FTZ.RN.STRONG.GPU desc[UR4][R6.64], R15 ;  /* 0x0000000f060079a6 */ /* 0x0005e2000c10f384 */
[C---:B-1----:R-:W-:Y:S03]  /*7e10*/  IMAD.IADD R10, R196.reuse, 0x1, R5 ;  /* 0x00000001c40a7824 */ /* 0x042fe600078e0205 */
        /* <DEDUP_REMOVED lines=16> */
[----:B------:R-:W-:Y:S04]  /*7f20*/  REDG.E.ADD.F32.FTZ.RN.STRONG.GPU desc[UR4][R12.64], R88 ;  /* 0x000000580c0079a6 */ /* 0x000fe8000c10f384 */
[----:B------:R3:W-:Y:S01]  /*7f30*/  REDG.E.ADD.F32.FTZ.RN.STRONG.GPU desc[UR4][R10.64], R89 ;  /* 0x000000590a0079a6 */ /* 0x0007e2000c10f384 */
[CC--:B-1----:R-:W-:Y:S03]  /*7f40*/  LEA R8, P2, R4.reuse, R204.reuse, 0x2 ;  /* 0x000000cc04087211 */ /* 0x0c2fe600078410ff */
[----:B------:R-:W-:Y:S01]  /*7f50*/  LDSM.16.MT88.4 R84, [R0+0x4000] ;  /* 0x004000000054783b */ /* 0x000fe20000004200 */
[-C--:B------:R-:W-:Y:S05]  /*7f60*/  LEA.HI.X.SX32 R9, R4, R205.reuse, 0x2, P2 ;  /* 0x000000cd04097211 */ /* 0x080fea00010f16ff */
[----:B------:R1:W-:Y:S01]  /*7f70*/  REDG.E.ADD.F32.FTZ.RN.STRONG.GPU desc[UR4][R8.64], R90 ;  /* 0x0000005a080079a6 */ /* 0x0003e2000c10f384 */
[C---:B--2---:R-:W-:Y:S05]  /*7f80*/  IMAD.IADD R7, R196.reuse, 0x1, R4 ;  /* 0x00000001c4077824 */ /* 0x044fea00078e0204 */
[CC--:B------:R-:W-:Y:S01]  /*7f90*/  LEA R6, P1, R7.reuse, R204.reuse, 0x2 ;  /* 0x000000cc07067211 */ /* 0x0c0fe200078210ff */
[C---:B---3--:R-:W-:Y:S03]  /*7fa0*/  IMAD.IADD R10, R196.reuse, 0x1, R5 ;  /* 0x00000001c40a7824 */ /* 0x048fe600078e0205 */
[-C--:B------:R-:W-:Y:S01]  /*7fb0*/  LEA.HI.X.SX32 R7, R7, R205.reuse, 0x2, P1 ;  /* 0x000000cd07077211 */ /* 0x080fe200008f16ff */
[----:B------:R-:W-:Y:S04]  /*7fc0*/  IMAD.IADD R4, R196, 0x1, R10 ;  /* 0x00000001c4047824 */ /* 0x000fe800078e020a */
[----:B------:R2:W-:Y:S01]  /*7fd0*/  REDG.E.ADD.F32.FTZ.RN.STRONG.GPU desc[UR4][R6.64], R91 ;  /* 0x0000005b060079a6 */ /* 0x0005e2000c10f384 */
[CC--:B-1----:R-:W-:Y:S03]  /*7fe0*/  LEA R8, P1, R5.reuse, R204.reuse, 0x2 ;  /* 0x000000cc05087211 */ /* 0x0c2fe600078210ff */
        /* <DEDUP_REMOVED lines=9> */
[CC--:B--2---:R-:W-:Y:S04]  /*8080*/  LEA R6, P2, R10.reuse, R204.reuse, 0x2 ;  /* 0x000000cc0a067211 */ /* 0x0c4fe800078410ff */
[-C--:B------:R-:W-:Y:S02]  /*8090*/  LEA.HI.X.SX32 R7, R10, R205.reuse, 0x2, P2 ;  /* 0x000000cd0a077211 */ /* 0x080fe400010f16ff */
[CC--:B------:R-:W-:Y:S03]  /*80a0*/  LEA R10, P1, R5.reuse, R204.reuse, 0x2 ;  /* 0x000000cc050a7211 */ /* 0x0c0fe600078210ff */
[----:B------:R2:W-:Y:S01]  /*80b0*/  REDG.E.ADD.F32.FTZ.RN.STRONG.GPU desc[UR4][R6.64], R99 ;  /* 0x00000063060079a6 */ /* 0x0005e2000c10f384 */
[-C--:B------:R-:W-:Y:S01]  /*80c0*/  LEA.HI.X.SX32 R11, R5, R205.reuse, 0x2, P1 ;  /* 0x000000cd050b7211 */ /* 0x080fe200008f16ff */
[----:B------:R-:W-:Y:S01]  /*80d0*/  VIADD R5, R197, 0x80 ;  /* 0x00000080c5057836 */ /* 0x000fe20000000000 */
[CC--:B-1----:R-:W-:Y:S01]  /*80e0*/  LEA R8, P2, R4.reuse, R204.reuse, 0x2 ;  /* 0x000000cc04087211 */ /* 0x0c2fe200078410ff */
[----:B------:R-:W-:Y:S03]  /*80f0*/  REDG.E.ADD.F32.FTZ.RN.STRONG.GPU desc[UR4][R12.64], R92 ;  /* 0x0000005c0c0079a6 */ /* 0x000fe6000c10f384 */
[-C--:B------:R-:W-:Y:S01]  /*8100*/  LEA.HI.X.SX32 R9, R4, R205.reuse, 0x2, P2 ;  /* 0x000000cd04097211 */ /* 0x080fe200010f16ff */
[----:B------:R1:W-:Y:S04]  /*8110*/  REDG.E.ADD.F32.FTZ.RN.STRONG.GPU desc[UR4][R10.64], R93 ;  /* 0x0000005d0a0079a6 */ /* 0x0003e8000c10f384 */
[----:B------:R3:W-:Y:S04]  /*8120*/  REDG.E.ADD.F32.FTZ.RN.STRONG.GPU desc[UR4][R8.64], R94 ;  /* 0x0000005e080079a6 */ /* 0x0007e8000c10f384 */
[----:B------:R-:W-:Y:S01]  /*8130*/  LDSM.16.MT88.4 R96, [R0+0x800] ;  /* 0x000800000060783b */ /* 0x000fe20000004200 */
[C---:B--2---:R-:W-:Y:S05]  /*8140*/  IMAD.IADD R7, R196.reuse, 0x1, R4 ;  /* 0x00000001c4077824 */ /* 0x044fea00078e0204 */
[CC--:B------:R-:W-:Y:S04]  /*8150*/  LEA R6, P1, R7.reuse, R204.reuse, 0x2 ;  /* 0x000000cc07067211 */ /* 0x0c0fe800078210ff */
[-C--:B------:R-:W-:Y:S01]  /*8160*/  LEA.HI.X.SX32 R7, R7, R205.reuse, 0x2, P1 ;  /* 0x000000cd07077211 */ /* 0x080fe200008f16ff */
[C---:B-1----:R-:W-:Y:S01]  /*8170*/  IMAD.IADD R10, R196.reuse, 0x1, R5 ;  /* 0x00000001c40a7824 */ /* 0x042fe200078e0205 */
        /* <DEDUP_REMOVED lines=257> */
.L_x_502:
[----:B------:R-:W-:Y:S02]  /*9190*/  UISETP.GT.AND UP0, UPT, UR8, UR19, UPT ;  /* 0x000000130800728c */ /* 0x000fe4000bf04270 */
[----:B------:R-:W-:Y:S04]  /*91a0*/  UIADD3 UR8, UR8, -0x1, URZ ;  /* 0xffffffff08087890 */ /* 0x000fe8000fffe03f */
[----:B------:R-:W-:Y:S11]  /*91b0*/  PLOP3.LUT P0, PT, PT, PT, UP0, 0x80, 0x0 ;  /* 0x000000000000781c */ /* 0x000ff60003f0f008 */
[----:B------:R-:W-:Y:S02]  /*91c0*/  @!UPT UIADD3 URZ, URZ, URZ, URZ ;  /* 0x0000003f3f3ff290 */ /* 0x000fe4000fffe03f */
[----:B------:R-:W-:Y:S05]  /*91d0*/  @P0 BRA `(.L_x_503) ;  /* 0xffffffb400fc0947 */ /* 0x000fea000383ffff */
[----:B------:R-:W-:Y:S01]  /*91e0*/  BAR.SYNC.DEFER_BLOCKING 0x0 ;  /* 0x0000000000007b1d */ /* 0x000fe20000010000 */
[----:B------:R-:W-:-:S05]  /*91f0*/  UISETP.NE.AND UP0, UPT, UR38, -0x1, UPT ;  /* 0xffffffff2600788c */ /* 0x000fca000bf05270 */
[----:B------:R-:W-:Y:S01]  /*9200*/  ULDC UR7, c[0x0][0x38c] ;  /* 0x0000e30000077ab9 */ /* 0x000fe20000000800 */
[----:B------:R-:W-:Y:S01]  /*9210*/  ULDC UR6, c[0x0][0x390] ;  /* 0x0000e40000067ab9 */ /* 0x000fe20000000800 */
[----:B------:R-:W-:Y:S01]  /*9220*/  FMUL.FTZ R86, R66, UR7 ;  /* 0x0000000742567c20 */ /* 0x000fe20008410000 */
[----:B-1----:R-:W-:Y:S01]  /*9230*/  FMUL.FTZ R14, R67, UR7 ;  /* 0x00000007430e7c20 */ /* 0x002fe20008410000 */
        /* <DEDUP_REMOVED lines=199> */
[----:B------:R-:W-:Y:S01]  /*9eb0*/  F2FP.F16.F32.PACK_AB R15, R15, R87 ;  /* 0x000000570f0f723e */ /* 0x000fe200000000ff */
[----:B------:R-:W-:Y:S01]  /*9ec0*/  FMUL.FTZ R76, R76, UR7 ;  /* 0x000000074c4c7c20 */ /* 0x000fe20008410000 */
[----:B------:R-:W-:Y:S01]  /*9ed0*/  STS [R246+0x6400], R195 ;  /* 0x006400c3f6007388 */ /* 0x000fe20000000800 */
[----:B------:R-:W-:Y:S01]  /*9ee0*/  F2FP.F16.F32.PACK_AB R14, R14, R86 ;  /* 0x000000560e0e723e */ /* 0x000fe200000000ff */
[----:B------:R-:W-:Y:S01]  /*9ef0*/  FMUL.FTZ R5, R77, UR7 ;  /* 0x000000074d057c20 */ /* 0x000fe20008410000 */
[----:B------:R-:W-:Y:S01]  /*9f00*/  FMUL.FTZ R78, R78, UR7 ;  /* 0x000000074e4e7c20 */ /* 0x000fe20008410000 */
        /* <DEDUP_REMOVED lines=26> */
[----:B------:R-:W-:Y:S01]  /*a0b0*/  PLOP3.LUT P0, PT, PT, PT, UP0, 0x80, 0x0 ;  /* 0x000000000000781c */ /* 0x000fe20003f0f008 */
        /* <DEDUP_REMOVED lines=44> */
.L_x_504:
        /* <DEDUP_REMOVED lines=19> */
.L_x_505:
[----:B------:R-:W-:Y:S01]  /*a4b0*/  BAR.SYNC.DEFER_BLOCKING 0x0 ;  /* 0x0000000000007b1d */ /* 0x000fe20000010000 */
[----:B------:R-:W-:Y:S01]  /*a4c0*/  USHF.R.S32.HI UR11, URZ, 0x1f, UR8 ;  /* 0x0000001f3f0b7899 */ /* 0x000fe20008011408 */
[----:B-12---:R-:W-:Y:S01]  /*a4d0*/  SHF.R.S32.HI R4, RZ, 0x1f, R11 ;  /* 0x0000001fff047819 */ /* 0x006fe2000001140b */
        /* <DEDUP_REMOVED lines=20> */
[----:B------:R1:W2:Y:S01]  /*a620*/  LDS.128 R48, [R220+0x11000] ;  /* 0x01100000dc307984 */ /* 0x0002a20000000c00 */
        /* <DEDUP_REMOVED lines=34> */
.L_x_507:
[----:B------:R-:W-:Y:S05]  /*a850*/  BSYNC B0 ;  /* 0x0000000000007941 */ /* 0x000fea0003800000 */
.L_x_506:
        /* <DEDUP_REMOVED lines=22> */
.L_x_509:
[----:B------:R-:W-:Y:S05]  /*a9c0*/  BSYNC B0 ;  /* 0x0000000000007941 */ /* 0x000fea0003800000 */
.L_x_508:
        /* <DEDUP_REMOVED lines=38> */
.L_x_511:
[----:B------:R-:W-:Y:S05]  /*ac30*/  BSYNC B0 ;  /* 0x0000000000007941 */ /* 0x000fea0003800000 */
.L_x_510:
        /* <DEDUP_REMOVED lines=21> */
.L_x_484:
[----:B------:R-:W-:Y:S05]  /*ad90*/  BSYNC B1 ;  /* 0x0000000000017941 */ /* 0x000fea0003800000 */
.L_x_470:
        /* <DEDUP_REMOVED lines=8> */
.L_x_512:
[----:B------:R-:W-:Y:S05]  /*ae20*/  EXIT ;  /* 0x000000000000794d */ /* 0x000fea0003800000 */
.L_x_514:
        /* <DEDUP_REMOVED lines=13> */
.L_x_1045:


//--------------------- .text._ZN5flash44flash_bwd_dq_dk_dv_loop_seqk_parallel_kernelI23Flash_bwd_kernel_traitsILi256ELi64ELi64ELi8ELi4ELi2ELi2ELb0ELb1EN7cutlass6half_tE19Flash_kernel_traitsILi256ELi64ELi64ELi8ES3_EELb0ELb1ELb0ELb0ELb0ELb0ELb1EEEvNS_16Flash_bwd_paramsE --------------------------
	.section	.text._ZN5flash44flash_bwd_dq_dk_dv_loop_seqk_parallel_kernelI23Flash_bwd_kernel_traitsILi256ELi64ELi64ELi8ELi4ELi2ELi2ELb0ELb1EN7cutlass6half_tE19Flash_kernel_traitsILi256ELi64ELi64ELi8ES3_EELb0ELb1ELb0ELb0ELb0ELb0ELb1EEEvNS_16Flash_bwd_paramsE,"ax",@progbits
	.align	128
        .global         _ZN5flash44flash_bwd_dq_dk_dv_loop_seqk_parallel_kernelI23Flash_bwd_kernel_traitsILi256ELi64ELi64ELi8ELi4ELi2ELi2ELb0ELb1EN7cutlass6half_tE19Flash_kernel_traitsILi256ELi64ELi64ELi8ES3_EELb0ELb1ELb0ELb0ELb0ELb0ELb1EEEvNS_16Flash_bwd_paramsE
        .type           _ZN5flash44flash_bwd_dq_dk_dv_loop_seqk_parallel_kernelI23Flash_bwd_kernel_traitsILi256ELi64ELi64ELi8ELi4ELi2ELi2ELb0ELb1EN7cutlass6half_tE19Flash_kernel_traitsILi256ELi64ELi64ELi8ES3_EELb0ELb1ELb0ELb0ELb0ELb0ELb1EEEvNS_16Flash_bwd_paramsE,@function
        .size           _ZN5flash44flash_bwd_dq_dk_dv_loop_seqk_parallel_kernelI23Flash_bwd_kernel_traitsILi256ELi64ELi64ELi8ELi4ELi2ELi2ELb0ELb1EN7cutlass6half_tE19Flash_kernel_traitsILi256ELi64ELi64ELi8ES3_EELb0ELb1ELb0ELb0ELb0ELb0ELb1EEEvNS_16Flash_bwd_paramsE,(.L_x_1046 - _ZN5flash44flash_bwd_dq_dk_dv_loop_seqk_parallel_kernelI23Flash_bwd_kernel_traitsILi256ELi64ELi64ELi8ELi4ELi2ELi2ELb0ELb1EN7cutlass6half_tE19Flash_kernel_traitsILi256ELi64ELi64ELi8ES3_EELb0ELb1ELb0ELb0ELb0ELb0ELb1EEEvNS_16Flash_bwd_paramsE)
        .other          _ZN5flash44flash_bwd_dq_dk_dv_loop_seqk_parallel_kernelI23Flash_bwd_kernel_traitsILi256ELi64ELi64ELi8ELi4ELi2ELi2ELb0ELb1EN7cutlass6half_tE19Flash_kernel_traitsILi256ELi64ELi64ELi8ES3_EELb0ELb1ELb0ELb0ELb0ELb0ELb1EEEvNS_16Flash_bwd_paramsE,@"STO_CUDA_ENTRY STV_DEFAULT"
_ZN5flash44flash_bwd_dq_dk_dv_loop_seqk_parallel_kernelI23Flash_bwd_kernel_traitsILi256ELi64ELi64ELi8ELi4ELi2ELi2ELb0ELb1EN7cutlass6half_tE19Flash_kernel_traitsILi256ELi64ELi64ELi8ES3_EELb0ELb1ELb0ELb0ELb0ELb0ELb1EEEvNS_16Flash_bwd_paramsE:
.text._ZN5flash44flash_bwd_dq_dk_dv_loop_seqk_parallel_kernelI23Flash_bwd_kernel_traitsILi256ELi64ELi64ELi8ELi4ELi2ELi2ELb0ELb1EN7cutlass6half_tE19Flash_kernel_traitsILi256ELi64ELi64ELi8ES3_EELb0ELb1ELb0ELb0ELb0ELb0ELb1EEEvNS_16Flash_bwd_paramsE:
        /* <DEDUP_REMOVED lines=166> */
.L_x_559:
        /* <DEDUP_REMOVED lines=73> */
.L_x_515:
        /* <DEDUP_REMOVED lines=73> */
[----:B------:R-:W-:Y:S02]  /*1380*/  UIMAD UR30, UR5, UR29, URZ ;  /* 0x0000001d051e72a4 */ /* 0x000fe4000f8e023f */
[----:B------:R-:W-:Y:S02]  /*1390*/  @UP3 USEL UR19, UR19, UR5, !UP1 ;  /* 0x0000000513133287 */ /* 0x000fe4000c800000 */
[----:B------:R-:W-:Y:S01]  /*13a0*/  IMAD.HI.U32 R5, R5, R6, RZ ;  /* 0x0000000605057227 */ /* 0x000fe200078e00ff */
[----:B------:R-:W-:Y:S02]  /*13b0*/  UIMAD UR21, UR10, UR12, UR21 ;  /* 0x0000000c0a1572a4 */ /* 0x000fe4000f8e0215 */
[----:B------:R-:W-:Y:S01]  /*13c0*/  @!UP3 UIMAD UR12, UR50, UR60, UR56 ;  /* 0x0000003c320cb2a4 */ /* 0x000fe2000f8e0238 */
[----:B------:R-:W-:Y:S01]  /*13d0*/  IMAD.MOV R7, RZ, RZ, -R5 ;  /* 0x000000ffff077224 */ /* 0x000fe200078e0a05 */
[----:B------:R-:W-:Y:S01]  /*13e0*/  @UP3 ULDC UR13, c[0x0][0x2e4] ;  /* 0x0000b900000d3ab9 */ /* 0x000fe20000000800 */
[----:B------:R-:W-:-:S02]  /*13f0*/  UIADD3 UR8, UR8, -0x40, URZ ;  /* 0xffffffc008087890 */ /* 0x000fc4000fffe03f */
[C---:B------:R-:W-:Y:S01]  /*1400*/  IMAD R6, R9.reuse, R7, R6 ;  /* 0x0000000709067224 */ /* 0x040fe200078e0206 */
[----:B------:R-:W-:Y:S02]  /*1410*/  @UP1 UIADD3 UR40, UR17, UR30, URZ ;  /* 0x0000001e11281290 */ /* 0x000fe4000fffe03f */
[----:B------:R-:W-:Y:S02]  /*1420*/  @UP3 UIMAD UR51, UR56, UR13, UR19 ;  /* 0x0000000d383332a4 */ /* 0x000fe4000f8e0213 */
[----:B------:R-:W-:Y:S01]  /*1430*/  ISETP.GT.U32.AND P1, PT, R9, R6, PT ;  /* 0x000000060900720c */ /* 0x000fe20003f24070 */
[----:B------:R-:W-:Y:S02]  /*1440*/  UIMAD.WIDE.U32 UR16, UR10, UR5, URZ ;  /* 0x000000050a1072a5 */ /* 0x000fe4000f8e003f */
[----:B------:R-:W-:Y:S02]  /*1450*/  @!UP3 UIMAD UR51, UR12, UR48, URZ ;  /* 0x000000300c33b2a4 */ /* 0x000fe4000f8e023f */
[----:B------:R-:W-:-:S02]  /*1460*/  USHF.R.S32.HI UR30, URZ, 0x1f, UR8 ;  /* 0x0000001f3f1e7899 */ /* 0x000fc40008011408 */
[----:B------:R-:W-:Y:S02]  /*1470*/  UIADD3 UR12, UP2, UR8, UR47, URZ ;  /* 0x0000002f080c7290 */ /* 0x000fe4000ff5e03f */
[----:B------:R-:W-:Y:S01]  /*1480*/  USEL UR55, UR24, UR16, !UP1 ;  /* 0x0000001018377287 */ /* 0x000fe2000c800000 */
[----:B------:R-:W-:Y:S01]  /*1490*/  ULDC.U8 UR22, c[0x0][0x480] ;  /* 0x0001200000167ab9 */ /* 0x000fe20000000000 */
[----:B------:R-:W-:Y:S02]  /*14a0*/  UIADD3.X UR16, UR30, UR37, URZ, UP2, !UPT ;  /* 0x000000251e107290 */ /* 0x000fe400097fe43f */
[----:B------:R-:W-:Y:S01]  /*14b0*/  @!P1 IMAD.IADD R6, R6, 0x1, -R9 ;  /* 0x0000000106069824 */ /* 0x000fe200078e0a09 */
[----:B------:R-:W-:Y:S01]  /*14c0*/  @!P1 IADD3 R5, R5, 0x1, RZ ;  /* 0x0000000105059810 */ /* 0x000fe20007ffe0ff */
[----:B------:R-:W-:Y:S01]  /*14d0*/  UIMAD UR13, UR11, UR12, URZ ;  /* 0x0000000c0b0d72a4 */ /* 0x000fe2000f8e023f */
[----:B------:R-:W-:Y:S01]  /*14e0*/  PLOP3.LUT P1, PT, PT, PT, UP0, 0x80, 0x0 ;  /* 0x000000000000781c */ /* 0x000fe20003f2f008 */
[----:B------:R-:W-:Y:S01]  /*14f0*/  @UP0 UIADD3 UR32, UR20, UR39, URZ ;  /* 0x0000002714200290 */ /* 0x000fe2000fffe03f */
[----:B------:R-:W-:Y:S01]  /*1500*/  ISETP.GE.U32.AND P0, PT, R6, R9, PT ;  /* 0x000000090600720c */ /* 0x000fe20003f06070 */
[----:B------:R-:W-:Y:S01]  /*1510*/  UISETP.NE.AND UP4, UPT, UR22, URZ, UPT ;  /* 0x0000003f1600728c */ /* 0x000fe2000bf85270 */
[----:B------:R-:W-:Y:S01]  /*1520*/  LOP3.LUT R6, R11, UR56, RZ, 0x3c, !PT ;  /* 0x000000380b067c12 */ /* 0x000fe2000f8e3cff */
[----:B------:R-:W-:Y:S01]  /*1530*/  UIMAD.WIDE.U32 UR36, UR10, UR12, URZ ;  /* 0x0000000c0a2472a5 */ /* 0x000fe2000f8e003f */
[----:B------:R-:W-:-:S02]  /*1540*/  @UP0 ULDC.64 UR22, c[0x0][0x250] ;  /* 0x0000940000160ab9 */ /* 0x000fc40000000a00 */
[----:B------:R-:W-:Y:S01]  /*1550*/  ISETP.GE.AND P2, PT, R6, RZ, PT ;  /* 0x000000ff0600720c */ /* 0x000fe20003f46270 */
[----:B------:R-:W-:Y:S02]  /*1560*/  UIMAD UR19, UR11, UR5, URZ ;  /* 0x000000050b1372a4 */ /* 0x000fe4000f8e023f */
[----:B------:R-:W-:Y:S02]  /*1570*/  UIMAD UR12, UR10, UR16, UR13 ;  /* 0x000000100a0c72a4 */ /* 0x000fe4000f8e020d */
[----:B------:R-:W-:Y:S02]  /*1580*/  @UP0 UIMAD.WIDE.U32 UR10, UR32, UR22, URZ ;  /* 0x00000016200a02a5 */ /* 0x000fe4000f8e003f */
[----:B------:R-:W-:Y:S01]  /*1590*/  @P0 VIADD R5, R5, 0x1 ;  /* 0x0000000105050836 */ /* 0x000fe20000000000 */
[----:B------:R-:W-:Y:S01]  /*15a0*/  UIMAD UR52, UR56, UR61, URZ ;  /* 0x0000003d383472a4 */ /* 0x000fe2000f8e023f */
[----:B------:R-:W-:Y:S01]  /*15b0*/  PLOP3.LUT P0, PT, PT, PT, UP3, 0x80, 0x0 ;  /* 0x000000000000781c */ /* 0x000fe20003f0f038 */
[----:B------:R-:W-:Y:S01]  /*15c0*/  @UP0 UIMAD UR13, UR32, UR23, URZ ;  /* 0x00000017200d02a4 */ /* 0x000fe2000f8e023f */
[----:B------:R-:W-:Y:S01]  /*15d0*/  IMAD.MOV.U32 R18, RZ, RZ, R5 ;  /* 0x000000ffff127224 */ /* 0x000fe200078e0005 */
[----:B------:R-:W-:-:S02]  /*15e0*/  UIADD3 UR47, UR25, UR21, URZ ;  /* 0x00000015192f7290 */ /* 0x000fc4000fffe03f */
[----:B------:R-:W-:Y:S02]  /*15f0*/  @!UP1 UIADD3 UR41, UR43, UR35, URZ ;  /* 0x000000232b299290 */ /* 0x000fe4000fffe03f */
[----:B------:R-:W-:Y:S01]  /*1600*/  USEL UR21, UR34, URZ, UP4 ;  /* 0x0000003f22157287 */ /* 0x000fe2000a000000 */
[----:B------:R-:W-:Y:S01]  /*1610*/  @!P2 IADD3 R18, -R18, RZ, RZ ;  /* 0x000000ff1212a210 */ /* 0x000fe20007ffe1ff */
[----:B------:R-:W-:Y:S01]  /*1620*/  USHF.R.S32.HI UR48, URZ, 0x6, UR31 ;  /* 0x000000063f307899 */ /* 0x000fe2000801141f */
[----:B------:R-:W-:Y:S01]  /*1630*/  @!P3 LOP3.LUT R18, RZ, R11, RZ, 0x33, !PT ;  /* 0x0000000bff12b212 */ /* 0x000fe200078e33ff */
[----:B------:R-:W-:Y:S02]  /*1640*/  @UP1 UIADD3 UR47, UR17, UR19, URZ ;  /* 0x00000013112f1290 */ /* 0x000fe4000fffe03f */
[----:B------:R-:W-:Y:S02]  /*1650*/  USHF.R.S32.HI UR54, URZ, 0x1f, UR52 ;  /* 0x0000001f3f367899 */ /* 0x000fe40008011434 */
[----:B------:R-:W-:-:S02]  /*1660*/  @UP0 UIADD3 UR35, UR11, UR13, URZ ;  /* 0x0000000d0b230290 */ /* 0x000fc4000fffe03f */
[----:B------:R-:W-:Y:S02]  /*1670*/  USEL UR53, UR53, URZ, UP4 ;  /* 0x0000003f35357287 */ /* 0x000fe4000a000000 */
        /* <DEDUP_REMOVED lines=17> */
.L_x_517:
        /* <DEDUP_REMOVED lines=13> */
.L_x_518:
        /* <DEDUP_REMOVED lines=11> */
.L_x_519:
[----:B------:R-:W-:-:S04]  /*1910*/  UIMAD UR5, UR50, UR60, UR56 ;  /* 0x0000003c320572a4 */ /* 0x000fc8000f8e0238 */
[----:B------:R-:W-:-:S12]  /*1920*/  UIMAD UR5, UR5, UR58, URZ ;  /* 0x0000003a050572a4 */ /* 0x000fd8000f8e023f */
.L_x_520:
[----:B------:R-:W1:Y:S01]  /*1930*/  LDC.64 R6, c[0x0][0x420] ;  /* 0x00010800ff067b82 */ /* 0x000e620000000a00 */
[----:B------:R-:W-:Y:S01]  /*1940*/  UIADD3 UR12, -UR9, UR38, UR33 ;  /* 0x00000026090c7290 */ /* 0x000fe2000fffe121 */
[----:B------:R-:W-:Y:S01]  /*1950*/  LEA.HI R10, R10, R12, RZ, 0x5 ;  /* 0x0000000c0a0a7211 */ /* 0x000fe200078f28ff */
[----:B------:R-:W-:Y:S01]  /*1960*/  UIMAD UR11, UR61, UR60, URZ ;  /* 0x0000003c3d0b72a4 */ /* 0x000fe2000f8e023f */
[----:B------:R-:W-:Y:S01]  /*1970*/  SHF.R.S32.HI R229, RZ, 0x1f, R228 ;  /* 0x0000001fffe57819 */ /* 0x000fe200000114e4 */
[----:B------:R-:W-:Y:S01]  /*1980*/  ULDC UR10, c[0x0][0x398] ;  /* 0x0000e600000a7ab9 */ /* 0x000fe20000000800 */
[----:B------:R-:W-:Y:S01]  /*1990*/  LOP3.LUT R11, R10, 0xffffffe0, RZ, 0xc0, !PT ;  /* 0xffffffe00a0b7812 */ /* 0x000fe200078ec0ff */
[----:B------:R-:W-:Y:S01]  /*19a0*/  UIADD3 UR12, UR12, -UR10, URZ ;  /* 0x8000000a0c0c7290 */ /* 0x000fe2000fffe03f */
[----:B------:R-:W-:Y:S01]  /*19b0*/  SHF.R.S32.HI R10, RZ, 0x5, R10 ;  /* 0x00000005ff0a7819 */ /* 0x000fe2000001140a */
[----:B------:R-:W-:Y:S01]  /*19c0*/  USHF.L.U32 UR10, UR11, 0x6, URZ ;  /* 0x000000060b0a7899 */ /* 0x000fe2000800063f */
[----:B------:R-:W-:Y:S01]  /*19d0*/  IADD3 R8, P0, R228, UR16, RZ ;  /* 0x00000010e4087c10 */ /* 0x000fe2000ff1e0ff */
[----:B------:R-:W-:Y:S01]  /*19e0*/  IMAD.IADD R11, R12, 0x1, -R11 ;  /* 0x000000010c0b7824 */ /* 0x000fe200078e0a0b */
[----:B------:R-:W-:Y:S01]  /*19f0*/  USHF.R.S32.HI UR43, URZ, 0x1f, UR56 ;  /* 0x0000001f3f2b7899 */ /* 0x000fe20008011438 */
[----:B------:R-:W-:Y:S01]  /*1a00*/  BSSY B1, `(.L_x_516) ;  /* 0x00008ce000017945 */ /* 0x000fe20003800000 */
[----:B------:R-:W-:Y:S01]  /*1a10*/  UIADD3 UR13, UP2, UP1, UR36, UR10, UR52 ;  /* 0x0000000a240d7290 */ /* 0x000fe2000f95e034 */
[----:B------:R-:W-:Y:S01]  /*1a20*/  IADD3.X R9, R229, UR41, RZ, P0, !PT ;  /* 0x00000029e5097c10 */ /* 0x000fe200087fe4ff */
[----:B------:R-:W-:Y:S01]  /*1a30*/  USHF.R.S32.HI UR10, URZ, 0x1f, UR10 ;  /* 0x0000001f3f0a7899 */ /* 0x000fe2000801140a */
[----:B------:R-:W-:Y:S01]  /*1a40*/  IADD3 R16, P0, R4, UR8, RZ ;  /* 0x0000000804107c10 */ /* 0x000fe2000ff1e0ff */
[----:B------:R-:W-:Y:S01]  /*1a50*/  ULDC.64 UR24, c[0x0][0x428] ;  /* 0x00010a0000187ab9 */ /* 0x000fe20000000a00 */
[----:B------:R-:W-:Y:S01]  /*1a60*/  ULDC.64 UR36, c[0x0][0x400] ;  /* 0x0001000000247ab9 */ /* 0x000fe20000000a00 */
[----:B------:R-:W-:Y:S01]  /*1a70*/  UIADD3.X UR10, UR17, UR10, UR54, UP2, UP1 ;  /* 0x0000000a110a7290 */ /* 0x000fe200097e2436 */
[----:B------:R-:W-:Y:S01]  /*1a80*/  IADD3.X R14, R27, UR30, RZ, P0, !PT ;  /* 0x0000001e1b0e7c10 */ /* 0x000fe200087fe4ff */
[----:B------:R-:W-:Y:S01]  /*1a90*/  USHF.R.S32.HI UR17, URZ, 0x1f, UR12 ;  /* 0x0000001f3f117899 */ /* 0x000fe2000801140c */
[----:B------:R-:W-:Y:S01]  /*1aa0*/  IMAD.U32 R15, RZ, RZ, UR24 ;  /* 0x00000018ff0f7e24 */ /* 0x000fe2000f8e00ff */
[----:B------:R-:W-:Y:S01]  /*1ab0*/  UIMAD UR19, UR43, UR24, URZ ;  /* 0x000000182b1372a4 */ /* 0x000fe2000f8e023f */
[C---:B-1----:R-:W-:Y:S01]  /*1ac0*/  IMAD R5, R6.reuse, UR30, RZ ;  /* 0x0000001e06057c24 */ /* 0x042fe2000f8e02ff */
[----:B------:R-:W-:Y:S01]  /*1ad0*/  ULEA.HI UR17, UR17, UR12, URZ, 0x6 ;  /* 0x0000000c11117291 */ /* 0x000fe2000f8f303f */
[----:B------:R-:W-:Y:S01]  /*1ae0*/  IMAD.WIDE.U32 R8, R6, UR8, R8 ;  /* 0x0000000806087c25 */ /* 0x000fe2000f8e0008 */
[----:B------:R-:W-:Y:S01]  /*1af0*/  UIMAD UR19, UR56, UR25, UR19 ;  /* 0x00000019381372a4 */ /* 0x000fe2000f8e0213 */
[----:B------:R-:W-:Y:S01]  /*1b00*/  IADD3 R242, R228, 0x40, RZ ;  /* 0x00000040e4f27810 */ /* 0x000fe20007ffe0ff */
[----:B------:R-:W-:Y:S01]  /*1b10*/  USHF.R.S32.HI UR17, URZ, 0x6, UR17 ;  /* 0x000000063f117899 */ /* 0x000fe20008011411 */
[----:B------:R-:W-:Y:S01]  /*1b20*/  IMAD R12, R7, UR8, R5 ;  /* 0x00000008070c7c24 */ /* 0x000fe2000f8e0205 */
[----:B------:R-:W-:Y:S01]  /*1b30*/  ULDC.64 UR26, c[0x0][0x258] ;  /* 0x00009600001a7ab9 */ /* 0x000fe20000000a00 */
[----:B------:R-:W-:Y:S01]  /*1b40*/  IMAD R5, R10, UR11, R11 ;  /* 0x0000000b0a057c24 */ /* 0x000fe2000f8e020b */
[----:B------:R-:W-:Y:S01]  /*1b50*/  UIADD3 UR11, UP2, UP1, UR21, UR13, UR55 ;  /* 0x0000000d150b7290 */ /* 0x000fe2000f95e037 */
[----:B------:R-:W-:Y:S01]  /*1b60*/  IMAD.IADD R9, R9, 0x1, R12 ;  /* 0x0000000109097824 */ /* 0x000fe200078e020c */
[----:B------:R-:W-:Y:S01]  /*1b70*/  UIADD3 UR42, UR8, UR5, URZ ;  /* 0x00000005082a7290 */ /* 0x000fe2000fffe03f */
[----:B------:R-:W-:Y:S01]  /*1b80*/  IMAD R11, R14, UR28, RZ ;  /* 0x0000001c0e0b7c24 */ /* 0x000fe2000f8e02ff */
[----:B------:R-:W-:Y:S01]  /*1b90*/  UIADD3.X UR10, UR53, UR10, UR47, UP2, UP1 ;  /* 0x0000000a350a7290 */ /* 0x000fe200097e242f */
[----:B------:R-:W-:Y:S01]  /*1ba0*/  IMAD.WIDE.U32 R12, R16, UR28, R228 ;  /* 0x0000001c100c7c25 */ /* 0x000fe2000f8e00e4 */
[----:B------:R-:W-:Y:S01]  /*1bb0*/  UISETP.LT.AND UP1, UPT, URZ, UR17, UPT ;  /* 0x000000113f00728c */ /* 0x000fe2000bf21270 */
[----:B------:R-:W-:Y:S01]  /*1bc0*/  IADD3 R10, P0, R5, UR11, RZ ;  /* 0x0000000b050a7c10 */ /* 0x000fe2000ff1e0ff */
[----:B------:R-:W-:Y:S01]  /*1bd0*/  UIMAD UR21, UR43, UR26, URZ ;  /* 0x0000001a2b1572a4 */ /* 0x000fe2000f8e023f */
[----:B------:R-:W-:Y:S01]  /*1be0*/  IMAD.WIDE.U32 R8, R15, UR56, R8 ;  /* 0x000000380f087c25 */ /* 0x000fe2000f8e0008 */
[----:B------:R-:W-:Y:S01]  /*1bf0*/  USEL UR17, URZ, UR17, !UP1 ;  /* 0x000000113f117287 */ /* 0x000fe2000c800000 */
[----:B------:R-:W-:Y:S01]  /*1c00*/  LEA.HI.X.SX32 R5, R5, UR10, 0x1, P0 ;  /* 0x0000000a05057c11 */ /* 0x000fe200080f0eff */
[----:B------:R-:W-:Y:S01]  /*1c10*/  ULDC.64 UR60, c[0x0][0x478] ;  /* 0x00011e00003c7ab9 */ /* 0x000fe20000000a00 */
        /* <DEDUP_REMOVED lines=10> */
[-C--:B------:R-:W-:Y:S01]  /*1cc0*/  IMAD R5, R27, R6.reuse, RZ ;  /* 0x000000061b057224 */ /* 0x080fe200078e02ff */
[----:B------:R-:W-:Y:S01]  /*1cd0*/  IADD3.X R13, R13, UR40, R20, P2, !PT ;  /* 0x000000280d0d7c10 */ /* 0x000fe200097fe414 */
[----:B------:R-:W-:Y:S01]  /*1ce0*/  ULDC.64 UR44, c[0x0][0x2b0] ;  /* 0x0000ac00002c7ab9 */ /* 0x000fe20000000a00 */
[----:B------:R-:W-:Y:S01]  /*1cf0*/  UIMAD.WIDE UR10, UR42, 0x4, UR60 ;  /* 0x000000042a0a78a5 */ /* 0x000fe2000f8e023c */
[----:B------:R-:W-:Y:S01]  /*1d00*/  IMAD.WIDE.U32 R10, R4, R6, R10 ;  /* 0x00000006040a7225 */ /* 0x000fe200078e000a */
[----:B------:R-:W-:-:S02]  /*1d10*/  UIMAD UR21, UR56, UR27, UR21 ;  /* 0x0000001b381572a4 */ /* 0x000fc4000f8e0215 */
[----:B------:R-:W-:Y:S01]  /*1d20*/  UIMAD.WIDE UR36, UR36, 0x4, UR44 ;  /* 0x00000004242478a5 */ /* 0x000fe2000f8e022c */
[----:B------:R-:W-:Y:S01]  /*1d30*/  IMAD.WIDE.U32 R12, R19, UR56, R12 ;  /* 0x00000038130c7c25 */ /* 0x000fe2000f8e000c */
[----:B------:R-:W-:Y:S01]  /*1d40*/  ULDC.64 UR26, c[0x0][0x210] ;  /* 0x00008400001a7ab9 */ /* 0x000fe20000000a00 */
[----:B------:R-:W-:Y:S01]  /*1d50*/  ULDC.64 UR24, c[0x0][0x3e0] ;  /* 0x0000f80000187ab9 */ /* 0x000fe20000000a00 */
[----:B------:R-:W-:Y:S01]  /*1d60*/  UMOV UR13, UR10 ;  /* 0x0000000a000d7c82 */ /* 0x000fe20008000000 */
[----:B------:R-:W-:Y:S01]  /*1d70*/  IMAD R5, R4, R7, R5 ;  /* 0x0000000704057224 */ /* 0x000fe200078e0205 */
[----:B------:R-:W-:Y:S01]  /*1d80*/  LEA R230, P3, R12, UR26, 0x1 ;  /* 0x0000001a0ce67c11 */ /* 0x000fe2000f8608ff */
[----:B------:R-:W-:Y:S01]  /*1d90*/  UMOV UR12, UR11 ;  /* 0x0000000b000c7c82 */ /* 0x000fe20008000000 */
[----:B------:R-:W-:Y:S01]  /*1da0*/  LEA R231, P2, R10, UR24, 0x1 ;  /* 0x000000180ae77c11 */ /* 0x000fe2000f8408ff */
[----:B------:R-:W-:Y:S01]  /*1db0*/  IMAD.IADD R17, R11, 0x1, R5 ;  /* 0x000000010b117824 */ /* 0x000fe200078e0205 */
[----:B------:R-:W-:Y:S01]  /*1dc0*/  IADD3 R21, R13, UR21, RZ ;  /* 0x000000150d157c10 */ /* 0x000fe2000fffe0ff */
[----:B------:R-:W-:Y:S01]  /*1dd0*/  UIADD3 UR5, UR48, -0x1, URZ ;  /* 0xffffffff30057890 */ /* 0x000fe2000fffe03f */
[C---:B------:R-:W-:Y:S01]  /*1de0*/  VIADD R243, R228.reuse, 0x80 ;  /* 0x00000080e4f37836 */ /* 0x040fe20000000000 */
[----:B------:R-:W-:Y:S01]  /*1df0*/  UMOV UR11, UR36 ;  /* 0x00000024000b7c82 */ /* 0x000fe20008000000 */
[----:B------:R-:W-:Y:S01]  /*1e00*/  UMOV UR10, UR37 ;  /* 0x00000025000a7c82 */ /* 0x000fe20008000000 */
[----:B------:R-:W-:Y:S01]  /*1e10*/  VIADD R244, R228, 0xc0 ;  /* 0x000000c0e4f47836 */ /* 0x000fe20000000000 */
        /* <DEDUP_REMOVED lines=22> */
.L_x_522:
        /* <DEDUP_REMOVED lines=20> */
.L_x_523:
        /* <DEDUP_REMOVED lines=38> */
.L_x_525:
[----:B------:R-:W-:Y:S05]  /*2320*/  BSYNC B0 ;  /* 0x0000000000007941 */ /* 0x000fea0003800000 */
.L_x_524:
        /* <DEDUP_REMOVED lines=21> */
.L_x_527:
[----:B------:R-:W-:Y:S05]  /*2480*/  BSYNC B0 ;  /* 0x0000000000007941 */ /* 0x000fea0003800000 */
.L_x_526:
        /* <DEDUP_REMOVED lines=34> */
.L_x_529:
[----:B------:R-:W-:Y:S05]  /*26b0*/  BSYNC B0 ;  /* 0x0000000000007941 */ /* 0x000fea0003800000 */
.L_x_528:
        /* <DEDUP_REMOVED lines=23> */
.L_x_521:
        /* <DEDUP_REMOVED lines=53> */
.L_x_532:
[----:B------:R-:W-:Y:S05]  /*2b80*/  BSYNC B0 ;  /* 0x0000000000007941 */ /* 0x000fea0003800000 */
.L_x_531:
        /* <DEDUP_REMOVED lines=45> */
.L_x_534:
[----:B------:R-:W-:Y:S05]  /*2e60*/  BSYNC B0 ;  /* 0x0000000000007941 */ /* 0x000fea0003800000 */
.L_x_533:
        /* <DEDUP_REMOVED lines=44> */
.L_x_536:
[----:B------:R-:W-:Y:S05]  /*3130*/  BSYNC B0 ;  /* 0x0000000000007941 */ /* 0x000fea0003800000 */
.L_x_535:
        /* <DEDUP_REMOVED lines=47> */
.L_x_538:
[----:B------:R-:W-:Y:S05]  /*3430*/  BSYNC B0 ;  /* 0x0000000000007941 */ /* 0x000fea0003800000 */
.L_x_537:
        /* <DEDUP_REMOVED lines=69> */
.L_x_540:
[----:B------:R-:W-:Y:S05]  /*3890*/  BSYNC B0 ;  /* 0x0000000000007941 */ /* 0x000fea0003800000 */
.L_x_539:
        /* <DEDUP_REMOVED lines=59> */
.L_x_542:
[----:B------:R-:W-:Y:S05]  /*3c50*/  BSYNC B0 ;  /* 0x0000000000007941 */ /* 0x000fea0003800000 */
.L_x_541:
        /* <DEDUP_REMOVED lines=71> */
.L_x_544:
[----:B------:R-:W-:Y:S05]  /*40d0*/  BSYNC B0 ;  /* 0x0000000000007941 */ /* 0x000fea0003800000 */
.L_x_543:
        /* <DEDUP_REMOVED lines=57> */
.L_x_546:
[----:B------:R-:W-:Y:S05]  /*4470*/  BSYNC B0 ;  /* 0x0000000000007941 */ /* 0x000fea0003800000 */
.L_x_545:
        /* <DEDUP_REMOVED lines=74> */
[----:B------:R-:W-:Y:S01]  /*4920*/  ULDC UR22, c[0x0][0x2dc] ;  /* 0x0000b70000167ab9 */ /* 0x000fe20000000800 */
[----:B------:R-:W-:Y:S01]  /*4930*/  UIADD3 UR21, UR21, -UR9, URZ ;  /* 0x8000000915157290 */ /* 0x000fe2000fffe03f */
[----:B------:R1:W5:Y:S01]  /*4940*/  @!P5 LDG.E R239, desc[UR6][R16.64+0x20] ;  /* 0x0000200610efd981 */ /* 0x000362000c1e1900 */
[----:B------:R-:W-:Y:S01]  /*4950*/  ULDC UR8, c[0x0][0x39c] ;  /* 0x0000e70000087ab9 */ /* 0x000fe20000000800 */
[----:B------:R-:W-:-:S02]  /*4960*/  ULDC UR15, c[0x0][0x2ec] ;  /* 0x0000bb00000f7ab9 */ /* 0x000fc40000000800 */
[----:B--2---:R-:W0:Y:S07]  /*4970*/  LDGDEPBAR ;  /* 0x00000000000079af */ /* 0x004e2e0000000000 */
.L_x_549:
[----:B------:R-:W0:Y:S01]  /*4980*/  LDGDEPBAR ;  /* 0x00000000000079af */ /* 0x000e220000000000 */
[----:B------:R-:W-:Y:S01]  /*4990*/  USHF.L.U32 UR14, UR5, 0x6, URZ ;  /* 0x00000006050e7899 */ /* 0x000fe2000800063f */
[----:B-----5:R-:W-:Y:S01]  /*49a0*/  FSETP.NEU.FTZ.AND P1, PT, R238, -INF , PT ;  /* 0xff800000ee00780b */ /* 0x020fe20003f3d000 */
[----:B------:R-:W-:Y:S02]  /*49b0*/  USHF.L.U32 UR16, UR18, 0x6, URZ ;  /* 0x0000000612107899 */ /* 0x000fe4000800063f */
[----:B------:R-:W-:Y:S02]  /*49c0*/  UISETP.GE.AND UP0, UPT, UR14, UR21, UPT ;  /* 0x000000150e00728c */ /* 0x000fe4000bf06270 */
[----:B------:R-:W-:Y:S04]  /*49d0*/  UIADD3 UR16, UR16, 0x40, URZ ;  /* 0x0000004010107890 */ /* 0x000fe8000fffe03f */
[----:B------:R-:W-:Y:S06]  /*49e0*/  UISETP.LT.AND UP0, UPT, UR16, UR9, UP0 ;  /* 0x000000091000728c */ /* 0x000fec0008701270 */
[----:B------:R-:W-:Y:S01]  /*49f0*/  PLOP3.LUT P0, PT, PT, PT, UP0, 0x80, 0x0 ;  /* 0x000000000000781c */ /* 0x000fe20003f0f008 */
[----:B------:R-:W-:Y:S01]  /*4a00*/  UISETP.GT.AND UP0, UPT, UR5, UR17, UPT ;  /* 0x000000110500728c */ /* 0x000fe2000bf04270 */
[----:B------:R-:W-:Y:S04]  /*4a10*/  DEPBAR.LE SB0, 0x0 ;  /* 0x000080000000791a */ /* 0x000fe80000000000 */
[----:B------:R-:W-:Y:S06]  /*4a20*/  BAR.SYNC.DEFER_BLOCKING 0x0 ;  /* 0x0000000000007b1d */ /* 0x000fec0000010000 */
[----:B-1----:R-:W-:Y:S05]  /*4a30*/  LDSM.16.M88.4 R16, [R214] ;  /* 0x00000000d610783b */ /* 0x002fea0000000200 */
[----:B------:R-:W1:Y:S05]  /*4a40*/  LDSM.16.M88.4 R8, [R3+UR4+0x10000] ;  /* 0x010000040308783b */ /* 0x000e6a0008000200 */
[----:B------:R-:W2:Y:S05]  /*4a50*/  LDSM.16.M88.4 R84, [R3+UR4+0x10800] ;  /* 0x010800040354783b */ /* 0x000eaa0008000200 */
[----:B------:R-:W-:Y:S05]  /*4a60*/  LDSM.16.M88.4 R88, [R216] ;  /* 0x00000000d858783b */ /* 0x000fea0000000200 */
[----:B------:R-:W3:Y:S05]  /*4a70*/  LDSM.16.M88.4 R92, [R2] ;  /* 0x00000000025c783b */ /* 0x000eea0000000200 */
[----:B------:R-:W4:Y:S05]  /*4a80*/  LDSM.16.M88.4 R96, [R2+0x800] ;  /* 0x000800000260783b */ /* 0x000f2a0000000200 */
[----:B------:R-:W-:Y:S05]  /*4a90*/  LDSM.16.M88.4 R100, [R219] ;  /* 0x00000000db64783b */ /* 0x000fea0000000200 */
[----:B------:R-:W4:Y:S05]  /*4aa0*/  LDSM.16.M88.4 R104, [R213] ;  /* 0x00000000d568783b */ /* 0x000f2a0000000200 */
[----:B------:R-:W-:Y:S01]  /*4ab0*/  LDSM.16.M88.4 R108, [R218] ;  /* 0x00000000da6c783b */ /* 0x000fe20000000200 */
[C---:B-1----:R-:W-:Y:S04]  /*4ac0*/  HMMA.16816.F32 R4, R16.reuse, R8, RZ ;  /* 0x000000081004723c */ /* 0x042fe800000018ff */
[----:B------:R-:W-:Y:S02]  /*4ad0*/  LDSM.16.M88.4 R112, [R212] ;  /* 0x00000000d470783b */ /* 0x000fe40000000200 */
        /* <DEDUP_REMOVED lines=9> */
[----:B------:R-:W2:Y:S05]  /*4b70*/  LDSM.16.M88.4 R88, [R212+0x800] ;  /* 0x00080000d458783b */ /* 0x000eaa0000000200 */
[C---:B------:R-:W-:Y:S01]  /*4b80*/  HMMA.16816.F32 R4, R100.reuse, R104, R4 ;  /* 0x000000686404723c */ /* 0x040fe20000001804 */
[----:B------:R-:W3:Y:S05]  /*4b90*/  LDSM.16.M88.4 R96, [R3+UR4+0x12000] ;  /* 0x012000040360783b */ /* 0x000eea0008000200 */
[C---:B------:R-:W-:Y:S01]  /*4ba0*/  HMMA.16816.F32 R8, R100.reuse, R106, R8 ;  /* 0x0000006a6408723c */ /* 0x040fe20000001808 */
[----:B------:R-:W-:Y:S05]  /*4bb0*/  LDSM.16.M88.4 R104, [R2+0x2000] ;  /* 0x002000000268783b */ /* 0x000fea0000000200 */
[C---:B-1----:R-:W-:Y:S06]  /*4bc0*/  HMMA.16816.F32 R12, R100.reuse, R84, R12 ;  /* 0x00000054640c723c */ /* 0x042fec000000180c */
[----:B------:R-:W-:Y:S01]  /*4bd0*/  HMMA.16816.F32 R16, R100, R86, R16 ;  /* 0x000000566410723c */ /* 0x000fe20000001810 */
[----:B------:R-:W1:Y:S05]  /*4be0*/  LDSM.16.M88.4 R84, [R3+UR4+0x12800] ;  /* 0x012800040354783b */ /* 0x000e6a0008000200 */
[C---:B------:R-:W-:Y:S01]  /*4bf0*/  HMMA.16816.F32 R4, R108.reuse, R112, R4 ;  /* 0x000000706c04723c */ /* 0x040fe20000001804 */
[----:B------:R-:W4:Y:S05]  /*4c00*/  LDSM.16.M88.4 R100, [R216+0x2000] ;  /* 0x00200000d864783b */ /* 0x000f2a0000000200 */
[C---:B------:R-:W-:Y:S01]  /*4c10*/  HMMA.16816.F32 R8, R108.reuse, R114, R8 ;  /* 0x000000726c08723c */ /* 0x040fe20000001808 */
[----:B------:R-:W-:Y:S05]  /*4c20*/  LDSM.16.M88.4 R112, [R213+0x2000] ;  /* 0x00200000d570783b */ /* 0x000fea0000000200 */
[C---:B--2---:R-:W-:Y:S06]  /*4c30*/  HMMA.16816.F32 R12, R108.reuse, R88, R12 ;  /* 0x000000586c0c723c */ /* 0x044fec000000180c */
[----:B------:R-:W-:Y:S01]  /*4c40*/  HMMA.16816.F32 R16, R108, R90, R16 ;  /* 0x0000005a6c10723c */ /* 0x000fe20000001810 */
[----:B------:R-:W2:Y:S05]  /*4c50*/  LDSM.16.M88.4 R88, [R2+0x2800] ;  /* 0x002800000258783b */ /* 0x000eaa0000000200 */
[C---:B---3--:R-:W-:Y:S01]  /*4c60*/  HMMA.16816.F32 R4, R92.reuse, R96, R4 ;  /* 0x000000605c04723c */ /* 0x048fe20000001804 */
[----:B------:R-:W3:Y:S05]  /*4c70*/  LDSM.16.M88.4 R108, [R219+0x2000] ;  /* 0x00200000db6c783b */ /* 0x000eea0000000200 */
[C---:B------:R-:W-:Y:S01]  /*4c80*/  HMMA.16816.F32 R8, R92.reuse, R98, R8 ;  /* 0x000000625c08723c */ /* 0x040fe20000001808 */
[----:B------:R-:W-:Y:S05]  /*4c90*/  LDSM.16.M88.4 R96, [R212+0x2000] ;  /* 0x00200000d460783b */ /* 0x000fea0000000200 */
[C---:B-1----:R-:W-:Y:S06]  /*4ca0*/  HMMA.16816.F32 R12, R92.reuse, R84, R12 ;  /* 0x000000545c0c723c */ /* 0x042fec000000180c */
[----:B------:R-:W-:Y:S01]  /*4cb0*/  HMMA.16816.F32 R16, R92, R86, R16 ;  /* 0x000000565c10723c */ /* 0x000fe20000001810 */
[----:B------:R-:W1:Y:S05]  /*4cc0*/  LDSM.16.M88.4 R84, [R213+0x2800] ;  /* 0x00280000d554783b */ /* 0x000e6a0000000200 */
[C---:B----4-:R-:W-:Y:S01]  /*4cd0*/  HMMA.16816.F32 R4, R100.reuse, R104, R4 ;  /* 0x000000686404723c */ /* 0x050fe20000001804 */
[----:B------:R-:W4:Y:S05]  /*4ce0*/  LDSM.16.M88.4 R92, [R218+0x2000] ;  /* 0x00200000da5c783b */ /* 0x000f2a0000000200 */
[C---:B------:R-:W-:Y:S01]  /*4cf0*/  HMMA.16816.F32 R8, R100.reuse, R106, R8 ;  /* 0x0000006a6408723c */ /* 0x040fe20000001808 */
[----:B------:R-:W-:Y:S05]  /*4d00*/  LDSM.16.M88.4 R104, [R3+UR4+0x14000] ;  /* 0x014000040368783b */ /* 0x000fea0008000200 */
        /* <DEDUP_REMOVED lines=9> */
[----:B------:R-:W1:Y:S05]  /*4da0*/  LDSM.16.M88.4 R84, [R3+UR4+0x14800] ;  /* 0x014800040354783b */ /* 0x000e6a0008000200 */
[C---:B----4-:R-:W-:Y:S01]  /*4db0*/  HMMA.16816.F32 R4, R92.reuse, R96, R4 ;  /* 0x000000605c04723c */ /* 0x050fe20000001804 */
        /* <DEDUP_REMOVED lines=43> */
[C---:B------:R-:W-:Y:S06]  /*5070*/  HMMA.16816.F32 R8, R92.reuse, R98, R8 ;  /* 0x000000625c08723c */ /* 0x040fec0000001808 */
[C---:B--2---:R-:W-:Y:S06]  /*5080*/  HMMA.16816.F32 R12, R92.reuse, R88, R12 ;  /* 0x000000585c0c723c */ /* 0x044fec000000180c */
[----:B------:R-:W-:Y:S06]  /*5090*/  HMMA.16816.F32 R16, R92, R90, R16 ;  /* 0x0000005a5c10723c */ /* 0x000fec0000001810 */
[C---:B---3--:R-:W-:Y:S06]  /*50a0*/  HMMA.16816.F32 R4, R100.reuse, R104, R4 ;  /* 0x000000686404723c */ /* 0x048fec0000001804 */
[C---:B------:R-:W-:Y:S06]  /*50b0*/  HMMA.16816.F32 R8, R100.reuse, R106, R8 ;  /* 0x0000006a6408723c */ /* 0x040fec0000001808 */
[C---:B-1----:R-:W-:Y:S06]  /*50c0*/  HMMA.16816.F32 R12, R100.reuse, R84, R12 ;  /* 0x00000054640c723c */ /* 0x042fec000000180c */
[----:B------:R-:W-:Y:S01]  /*50d0*/  HMMA.16816.F32 R16, R100, R86, R16 ;  /* 0x000000566410723c */ /* 0x000fe20000001810 */
[----:B------:R-:W1:Y:S05]  /*50e0*/  LDSM.16.M88.4 R84, [R212+0x6800] ;  /* 0x00680000d454783b */ /* 0x000e6a0000000200 */
[C---:B----4-:R-:W-:Y:S06]  /*50f0*/  HMMA.16816.F32 R4, R108.reuse, R112, R4 ;  /* 0x000000706c04723c */ /* 0x050fec0000001804 */
[C---:B------:R-:W-:Y:S11]  /*5100*/  HMMA.16816.F32 R8, R108.reuse, R114, R8 ;  /* 0x000000726c08723c */ /* 0x040ff60000001808 */
        /* <DEDUP_REMOVED lines=9> */
[----:B------:R-:W-:Y:S01]  /*51a0*/  FMUL.FTZ R9, R9, UR8 ;  /* 0x0000000809097c20 */ /* 0x000fe20008410000 */
[C---:B-1----:R-:W-:Y:S04]  /*51b0*/  HMMA.16816.F32 R12, R108.reuse, R84, R12 ;  /* 0x000000546c0c723c */ /* 0x042fe8000000180c */
[----:B------:R1:W3:Y:S02]  /*51c0*/  MUFU.TANH R122, R4 ;  /* 0x00000004007a7308 */ /* 0x0002e40000002400 */
[----:B------:R-:W-:Y:S08]  /*51d0*/  HMMA.16816.F32 R16, R108, R86, R16 ;  /* 0x000000566c10723c */ /* 0x000ff00000001810 */
[----:B------:R4:W-:Y:S03]  /*51e0*/  MUFU.TANH R120, R8 ;  /* 0x0000000800787308 */ /* 0x0009e60000002400 */
[----:B--2---:R-:W-:Y:S07]  /*51f0*/  @!P0 IADD3 R7, R247, UR14, RZ ;  /* 0x0000000ef7078c10 */ /* 0x004fee000fffe0ff */
[----:B------:R2:W-:Y:S01]  /*5200*/  MUFU.TANH R131, R6 ;  /* 0x0000000600837308 */ /* 0x0005e20000002400 */
[----:B-1----:R-:W-:Y:S04]  /*5210*/  MOV R4, UR18 ;  /* 0x0000001200047c02 */ /* 0x002fe80008000f00 */
[----:B------:R-:W-:Y:S01]  /*5220*/  @!P0 LEA R4, R4, R249, 0x6 ;  /* 0x000000f904048211 */ /* 0x000fe200078e30ff */
[----:B------:R-:W-:Y:S04]  /*5230*/  FMUL.FTZ R12, R12, UR8 ;  /* 0x000000080c0c7c20 */ /* 0x000fe80008410000 */
[----:B------:R3:W1:Y:S01]  /*5240*/  MUFU.TANH R121, R5 ;  /* 0x0000000500797308 */ /* 0x0006620000002400 */
[----:B----4-:R-:W-:Y:S01]  /*5250*/  @!P0 VIMNMX R8, R7, UR9, PT ;  /* 0x0000000907088c48 */ /* 0x010fe2000bfe0100 */
[----:B------:R-:W-:Y:S01]  /*5260*/  FMUL.FTZ R13, R13, UR8 ;  /* 0x000000080d0d7c20 */ /* 0x000fe20008410000 */
[----:B------:R-:W-:Y:S01]  /*5270*/  @!P0 VIADDMNMX R7, R7, R252, UR9, PT ;  /* 0x0000000907078e46 */ /* 0x000fe2000b8001fc */
[----:B------:R-:W-:Y:S01]  /*5280*/  FMUL.FTZ R14, R14, UR8 ;  /* 0x000000080e0e7c20 */ /* 0x000fe20008410000 */
[----:B------:R-:W-:Y:S01]  /*5290*/  @!P0 ISETP.GE.AND P2, PT, R4, R8, PT ;  /* 0x000000080400820c */ /* 0x000fe20003f46270 */
[----:B------:R-:W-:Y:S01]  /*52a0*/  FMUL.FTZ R15, R15, UR8 ;  /* 0x000000080f0f7c20 */ /* 0x000fe20008410000 */
[----:B------:R-:W-:Y:S03]  /*52b0*/  FMUL.FTZ R16, R16, UR8 ;  /* 0x0000000810107c20 */ /* 0x000fe60008410000 */
[----:B------:R4:W-:Y:S01]  /*52c0*/  MUFU.TANH R129, R11 ;  /* 0x0000000b00817308 */ /* 0x0009e20000002400 */
[----:B--2---:R-:W-:Y:S01]  /*52d0*/  FMUL.FTZ R6, R238, 1.4426950216293334961 ;  /* 0x3fb8aa3bee067820 */ /* 0x004fe20000410000 */
[----:B------:R-:W-:Y:S01]  /*52e0*/  FMUL.FTZ R17, R17, UR8 ;  /* 0x0000000811117c20 */ /* 0x000fe20008410000 */
[----:B------:R-:W-:Y:S01]  /*52f0*/  FMUL.FTZ R18, R18, UR8 ;  /* 0x0000000812127c20 */ /* 0x000fe20008410000 */
[----:B------:R-:W-:Y:S02]  /*5300*/  FMUL.FTZ R19, R19, UR8 ;  /* 0x0000000813137c20 */ /* 0x000fe40008410000 */
[----:B------:R-:W-:Y:S04]  /*5310*/  FSEL R6, R6, RZ, P1 ;  /* 0x000000ff06067208 */ /* 0x000fe80000800000 */
[----:B------:R1:W-:Y:S01]  /*5320*/  MUFU.TANH R130, R10 ;  /* 0x0000000a00827308 */ /* 0x0003e20000002400 */
[----:B---3--:R-:W-:Y:S02]  /*5330*/  MOV R5, R122 ;  /* 0x0000007a00057202 */ /* 0x008fe40000000f00 */
[----:B------:R-:W-:Y:S02]  /*5340*/  @!P0 FSEL R5, R122, -INF , !P2 ;  /* 0xff8000007a058808 */ /* 0x000fe40005000000 */
[----:B------:R-:W-:Y:S03]  /*5350*/  FSETP.NEU.FTZ.AND P1, PT, R239, -INF , PT ;  /* 0xff800000ef00780b */ /* 0x000fe60003f3d000 */
[--C-:B------:R-:W-:Y:S02]  /*5360*/  FFMA.FTZ R5, R5, UR15, -R6.reuse ;  /* 0x0000000f05057c23 */ /* 0x100fe40008010806 */
[----:B------:R2:W3:Y:S01]  /*5370*/  MUFU.TANH R119, R9 ;  /* 0x0000000900777308 */ /* 0x0004e20000002400 */
[C---:B----4-:R-:W-:Y:S04]  /*5380*/  @!P0 IADD3 R11, R4.reuse, 0x1, RZ ;  /* 0x00000001040b8810 */ /* 0x050fe80007ffe0ff */
[----:B------:R-:W-:Y:S05]  /*5390*/  @!P0 ISETP.GE.AND P2, PT, R11, R8, PT ;  /* 0x000000080b00820c */ /* 0x000fea0003f46270 */
[----:B------:R4:W-:Y:S01]  /*53a0*/  MUFU.EX2 R203, R5 ;  /* 0x0000000500cb7308 */ /* 0x0009e20000000800 */
[----:B-1----:R-:W-:Y:S02]  /*53b0*/  MOV R10, R121 ;  /* 0x00000079000a7202 */ /* 0x002fe40000000f00 */
[----:B------:R-:W-:Y:S02]  /*53c0*/  @!P0 FSEL R10, R121, -INF , !P2 ;  /* 0xff800000790a8808 */ /* 0x000fe40005000000 */
[----:B------:R-:W-:Y:S03]  /*53d0*/  @!P0 ISETP.GE.AND P2, PT, R4, R7, PT ;  /* 0x000000070400820c */ /* 0x000fe60003f46270 */
[--C-:B------:R-:W-:Y:S01]  /*53e0*/  FFMA.FTZ R10, R10, UR15, -R6.reuse ;  /* 0x0000000f0a0a7c23 */ /* 0x100fe20008010806 */
[----:B--2---:R-:W-:Y:S01]  /*53f0*/  MOV R9, R131 ;  /* 0x0000008300097202 */ /* 0x004fe20000000f00 */
[----:B------:R-:W1:Y:S01]  /*5400*/  MUFU.TANH R123, R12 ;  /* 0x0000000c007b7308 */ /* 0x000e620000002400 */
[----:B------:R-:W-:Y:S01]  /*5410*/  @!P0 FSEL R9, R131, -INF , !P2 ;  /* 0xff80000083098808 */ /* 0x000fe20005000000 */
[----:B----4-:R-:W-:Y:S08]  /*5420*/  FMUL.FTZ R5, R239, 1.4426950216293334961 ;  /* 0x3fb8aa3bef057820 */ /* 0x010ff00000410000 */
[----:B------:R2:W-:Y:S01]  /*5430*/  MUFU.EX2 R201, R10 ;  /* 0x0000000a00c97308 */ /* 0x0005e20000000800 */
[----:B------:R-:W-:Y:S02]  /*5440*/  FSEL R5, R5, RZ, P1 ;  /* 0x000000ff05057208 */ /* 0x000fe40000800000 */
[----:B------:R-:W-:Y:S07]  /*5450*/  @!P0 ISETP.GE.AND P1, PT, R11, R7, PT ;  /* 0x000000070b00820c */ /* 0x000fee0003f26270 */
[----:B------:R-:W4:Y:S01]  /*5460*/  MUFU.TANH R118, R13 ;  /* 0x0000000d00767308 */ /* 0x000f220000002400 */
[--C-:B------:R-:W-:Y:S01]  /*5470*/  FFMA.FTZ R11, R9, UR15, -R5.reuse ;  /* 0x0000000f090b7c23 */ /* 0x100fe20008010805 */
[----:B------:R-:W-:Y:S08]  /*5480*/  @!P0 IADD3 R9, R4, 0x8, RZ ;  /* 0x0000000804098810 */ /* 0x000ff00007ffe0ff */
[----:B------:R3:W-:Y:S01]  /*5490*/  MUFU.EX2 R211, R11 ;  /* 0x0000000b00d37308 */ /* 0x0007e20000000800 */
[----:B--2---:R-:W-:Y:S02]  /*54a0*/  MOV R10, R128 ;  /* 0x00000080000a7202 */ /* 0x004fe40000000f00 */
[----:B------:R-:W-:Y:S02]  /*54b0*/  @!P0 FSEL R10, R128, -INF , !P1 ;  /* 0xff800000800a8808 */ /* 0x000fe40004800000 */
[----:B------:R-:W-:Y:S03]  /*54c0*/  @!P0 ISETP.GE.AND P1, PT, R9, R8, PT ;  /* 0x000000080900820c */ /* 0x000fe60003f26270 */
[--C-:B------:R-:W-:Y:S01]  /*54d0*/  FFMA.FTZ R12, R10, UR15, -R5.reuse ;  /* 0x0000000f0a0c7c23 */ /* 0x100fe20008010805 */
[----:B------:R-:W-:Y:S01]  /*54e0*/  @!P0 IADD3 R10, R4, 0x9, RZ ;  /* 0x00000009040a8810 */ /* 0x000fe20007ffe0ff */
[----:B------:R-:W2:Y:S01]  /*54f0*/  MUFU.TANH R127, R14 ;  /* 0x0000000e007f7308 */ /* 0x000ea20000002400 */
[----:B---3--:R-:W-:Y:S09]  /*5500*/  MOV R11, R120 ;  /* 0x00000078000b7202 */ /* 0x008ff20000000f00 */
[----:B------:R3:W-:Y:S01]  /*5510*/  MUFU.EX2 R209, R12 ;  /* 0x0000000c00d17308 */ /* 0x0007e20000000800 */
[----:B------:R-:W-:Y:S02]  /*5520*/  @!P0 FSEL R11, R120, -INF , !P1 ;  /* 0xff800000780b8808 */ /* 0x000fe40004800000 */
[----:B------:R-:W-:Y:S03]  /*5530*/  @!P0 ISETP.GE.AND P1, PT, R10, R8, PT ;  /* 0x000000080a00820c */ /* 0x000fe60003f26270 */
[--C-:B------:R-:W-:Y:S04]  /*5540*/  FFMA.FTZ R11, R11, UR15, -R6.reuse ;  /* 0x0000000f0b0b7c23 */ /* 0x100fe80008010806 */
[----:B------:R-:W2:Y:S10]  /*5550*/  MUFU.TANH R126, R15 ;  /* 0x0000000f007e7308 */ /* 0x000eb40000002400 */
[----:B------:R1:W-:Y:S01]  /*5560*/  MUFU.EX2 R200, R11 ;  /* 0x0000000b00c87308 */ /* 0x0003e20000000800 */
[----:B---3--:R-:W-:Y:S02]  /*5570*/  MOV R12, R119 ;  /* 0x00000077000c7202 */ /* 0x008fe40000000f00 */
[----:B------:R-:W-:Y:S02]  /*5580*/  @!P0 FSEL R12, R119, -INF , !P1 ;  /* 0xff800000770c8808 */ /* 0x000fe40004800000 */
[-C--:B------:R-:W-:Y:S02]  /*5590*/  @!P0 ISETP.GE.AND P1, PT, R9, R7.reuse, PT ;  /* 0x000000070900820c */ /* 0x080fe40003f26270 */
[----:B------:R-:W-:Y:S03]  /*55a0*/  MOV R9, R130 ;  /* 0x0000008200097202 */ /* 0x000fe60000000f00 */
[----:B------:R-:W-:Y:S01]  /*55b0*/  MUFU.TANH R117, R16 ;  /* 0x0000001000757308 */ /* 0x000fe20000002400 */
[----:B------:R-:W-:Y:S02]  /*55c0*/  @!P0 FSEL R9, R130, -INF , !P1 ;  /* 0xff80000082098808 */ /* 0x000fe40004800000 */
[----:B------:R-:W-:Y:S02]  /*55d0*/  @!P0 ISETP.GE.AND P1, PT, R10, R7, PT ;  /* 0x000000070a00820c */ /* 0x000fe40003f26270 */
[----:B------:R-:W-:Y:S01]  /*55e0*/  @!P0 IADD3 R10, R4, 0x10, RZ ;  /* 0x00000010040a8810 */ /* 0x000fe20007ffe0ff */
[--C-:B------:R-:W-:Y:S04]  /*55f0*/  FFMA.FTZ R9, R9, UR15, -R5.reuse ;  /* 0x0000000f09097c23 */ /* 0x100fe80008010805 */
[----:B------:R-:W3:Y:S01]  /*5600*/  MUFU.TANH R116, R17 ;  /* 0x0000001100747308 */ /* 0x000ee20000002400 */
[--C-:B-1----:R-:W-:Y:S01]  /*5610*/  FFMA.FTZ R11, R12, UR15, -R6.reuse ;  /* 0x0000000f0c0b7c23 */ /* 0x102fe20008010806 */
[----:B------:R-:W-:Y:S08]  /*5620*/  MOV R12, R123 ;  /* 0x0000007b000c7202 */ /* 0x000ff00000000f00 */
[----:B------:R1:W-:Y:S10]  /*5630*/  MUFU.EX2 R198, R11 ;  /* 0x0000000b00c67308 */ /* 0x0003f40000000800 */
[----:B------:R4:W-:Y:S10]  /*5640*/  MUFU.EX2 R208, R9 ;  /* 0x0000000900d07308 */ /* 0x0009f40000000800 */
[----:B------:R-:W-:Y:S01]  /*5650*/  MUFU.TANH R125, R18 ;  /* 0x00000012007d7308 */ /* 0x000fe20000002400 */
[----:B-1----:R-:W-:Y:S02]  /*5660*/  MOV R11, R129 ;  /* 0x00000081000b7202 */ /* 0x002fe40000000f00 */
[----:B------:R-:W-:Y:S02]  /*5670*/  @!P0 FSEL R11, R129, -INF , !P1 ;  /* 0xff800000810b8808 */ /* 0x000fe40004800000 */
[-C--:B------:R-:W-:Y:S03]  /*5680*/  @!P0 ISETP.GE.AND P1, PT, R10, R8.reuse, PT ;  /* 0x000000080a00820c */ /* 0x080fe60003f26270 */
[--C-:B------:R-:W-:Y:S01]  /*5690*/  FFMA.FTZ R11, R11, UR15, -R5.reuse ;  /* 0x0000000f0b0b7c23 */ /* 0x100fe20008010805 */
[----:B----4-:R-:W-:Y:S01]  /*56a0*/  @!P0 IADD3 R9, R4, 0x11, RZ ;  /* 0x0000001104098810 */ /* 0x010fe20007ffe0ff */
[----:B------:R-:W-:Y:S01]  /*56b0*/  MUFU.TANH R124, R19 ;  /* 0x00000013007c7308 */ /* 0x000fe20000002400 */
[----:B------:R-:W-:Y:S02]  /*56c0*/  @!P0 FSEL R12, R123, -INF , !P1 ;  /* 0xff8000007b0c8808 */ /* 0x000fe40004800000 */
[----:B------:R-:W-:Y:S03]  /*56d0*/  @!P0 ISETP.GE.AND P1, PT, R9, R8, PT ;  /* 0x000000080900820c */ /* 0x000fe60003f26270 */
[--C-:B------:R-:W-:Y:S04]  /*56e0*/  FFMA.FTZ R12, R12, UR15, -R6.reuse ;  /* 0x0000000f0c0c7c23 */ /* 0x100fe80008010806 */
[----:B------:R1:W-:Y:S10]  /*56f0*/  MUFU.EX2 R206, R11 ;  /* 0x0000000b00ce7308 */ /* 0x0003f40000000800 */
[----:B------:R4:W-:Y:S01]  /*5700*/  MUFU.EX2 R202, R12 ;  /* 0x0000000c00ca7308 */ /* 0x0009e20000000800 */
[----:B-1----:R-:W-:Y:S02]  /*5710*/  MOV R11, R118 ;  /* 0x00000076000b7202 */ /* 0x002fe40000000f00 */
[----:B------:R-:W-:Y:S02]  /*5720*/  @!P0 FSEL R11, R118, -INF , !P1 ;  /* 0xff800000760b8808 */ /* 0x000fe40004800000 */
[----:B------:R-:W-:Y:S02]  /*5730*/  @!P0 ISETP.GE.AND P1, PT, R10, R7, PT ;  /* 0x000000070a00820c */ /* 0x000fe40003f26270 */
[----:B--2---:R-:W-:Y:S01]  /*5740*/  MOV R10, R127 ;  /* 0x0000007f000a7202 */ /* 0x004fe20000000f00 */
[--C-:B------:R-:W-:Y:S01]  /*5750*/  FFMA.FTZ R11, R11, UR15, -R6.reuse ;  /* 0x0000000f0b0b7c23 */ /* 0x100fe20008010806 */
[----:B------:R-:W-:Y:S02]  /*5760*/  @!P0 FSEL R10, R127, -INF , !P1 ;  /* 0xff8000007f0a8808 */ /* 0x000fe40004800000 */
[-C--:B------:R-:W-:Y:S01]  /*5770*/  @!P0 ISETP.GE.AND P1, PT, R9, R7.reuse, PT ;  /* 0x000000070900820c */ /* 0x080fe20003f26270 */
[----:B------:R1:W2:Y:S01]  /*5780*/  MUFU.EX2 R199, R11 ;  /* 0x0000000b00c77308 */ /* 0x0002a20000000800 */
[----:B------:R-:W-:Y:S02]  /*5790*/  MOV R9, R126 ;  /* 0x0000007e00097202 */ /* 0x000fe40000000f00 */
[----:B------:R-:W-:Y:S05]  /*57a0*/  @!P0 FSEL R9, R126, -INF , !P1 ;  /* 0xff8000007e098808 */ /* 0x000fea0004800000 */
[--C-:B----4-:R-:W-:Y:S01]  /*57b0*/  FFMA.FTZ R12, R9, UR15, -R5.reuse ;  /* 0x0000000f090c7c23 */ /* 0x110fe20008010805 */
[----:B------:R-:W-:Y:S03]  /*57c0*/  @!P0 IADD3 R9, R4, 0x19, RZ ;  /* 0x0000001904098810 */ /* 0x000fe60007ffe0ff */
[----:B------:R-:W-:Y:S01]  /*57d0*/  MUFU.EX2 R207, R12 ;  /* 0x0000000c00cf7308 */ /* 0x000fe20000000800 */
[--C-:B-1----:R-:W-:Y:S01]  /*57e0*/  FFMA.FTZ R11, R10, UR15, -R5.reuse ;  /* 0x0000000f0a0b7c23 */ /* 0x102fe20008010805 */
[----:B------:R-:W-:Y:S02]  /*57f0*/  @!P0 IADD3 R10, R4, 0x18, RZ ;  /* 0x00000018040a8810 */ /* 0x000fe40007ffe0ff */
[----:B---3--:R-:W-:Y:S06]  /*5800*/  MOV R4, R116 ;  /* 0x0000007400047202 */ /* 0x008fec0000000f00 */
[----:B------:R1:W3:Y:S01]  /*5810*/  MUFU.EX2 R210, R11 ;  /* 0x0000000b00d27308 */ /* 0x0002e20000000800 */
[CC--:B------:R-:W-:Y:S02]  /*5820*/  @!P0 ISETP.GE.AND P1, PT, R10.reuse, R8.reuse, PT ;  /* 0x000000080a00820c */ /* 0x0c0fe40003f26270 */
[----:B------:R-:W-:Y:S02]  /*5830*/  @!P0 ISETP.GE.AND P2, PT, R10, R7, PT ;  /* 0x000000070a00820c */ /* 0x000fe40003f46270 */
[----:B-1----:R-:W-:Y:S02]  /*5840*/  MOV R11, R117 ;  /* 0x00000075000b7202 */ /* 0x002fe40000000f00 */
        /* <DEDUP_REMOVED lines=9> */
[----:B------:R-:W-:Y:S05]  /*58e0*/  @!P0 FSEL R4, R124, -INF , !P1 ;  /* 0xff8000007c048808 */ /* 0x000fea0004800000 */
[----:B------:R2:W4:Y:S01]  /*58f0*/  MUFU.EX2 R196, R6 ;  /* 0x0000000600c47308 */ /* 0x0005220000000800 */
[----:B-1----:R-:W-:Y:S02]  /*5900*/  MOV R8, R125 ;  /* 0x0000007d00087202 */ /* 0x002fe40000000f00 */
[----:B------:R-:W-:Y:S02]  /*5910*/  @!P0 FSEL R8, R125, -INF , !P2 ;  /* 0xff8000007d088808 */ /* 0x000fe40005000000 */
[----:B------:R-:W-:Y:S03]  /*5920*/  IADD3 R114, P0, R240, UR13, RZ ;  /* 0x0000000df0727c10 */ /* 0x000fe6000ff1e0ff */
[--C-:B--2---:R-:W-:Y:S01]  /*5930*/  FFMA.FTZ R6, R8, UR15, -R5.reuse ;  /* 0x0000000f08067c23 */ /* 0x104fe20008010805 */
[----:B------:R-:W-:Y:S01]  /*5940*/  FFMA.FTZ R5, R4, UR15, -R5 ;  /* 0x0000000f04057c23 */ /* 0x000fe20008010805 */
[----:B------:R-:W-:Y:S02]  /*5950*/  F2FP.F16.F32.PACK_AB R4, R198, R200 ;  /* 0x000000c8c604723e */ /* 0x000fe400000000ff */
[----:B------:R1:W-:Y:S01]  /*5960*/  MUFU.EX2 R205, R6 ;  /* 0x0000000600cd7308 */ /* 0x0003e20000000800 */
[----:B------:R-:W-:Y:S02]  /*5970*/  F2FP.F16.F32.PACK_AB R8, R206, R208 ;  /* 0x000000d0ce08723e */ /* 0x000fe400000000ff */
[----:B------:R-:W-:Y:S02]  /*5980*/  IADD3.X R115, R241, UR12, RZ, P0, !PT ;  /* 0x0000000cf1737c10 */ /* 0x000fe400087fe4ff */
[----:B------:R-:W-:Y:S05]  /*5990*/  PLOP3.LUT P0, PT, PT, PT, UP0, 0x80, 0x0 ;  /* 0x000000000000781c */ /* 0x000fea0003f0f008 */
[----:B------:R2:W4:Y:S01]  /*59a0*/  MUFU.EX2 R204, R5 ;  /* 0x0000000500cc7308 */ /* 0x0005220000000800 */
[----:B------:R-:W4:Y:S05]  /*59b0*/  LDG.E R113, desc[UR6][R114.64] ;  /* 0x0000000672717981 */ /* 0x000f2a000c1e1900 */
[----:B------:R-:W4:Y:S01]  /*59c0*/  LDG.E R112, desc[UR6][R114.64+0x20] ;  /* 0x0000200672707981 */ /* 0x000f22000c1e1900 */
[----:B-1----:R-:W-:Y:S05]  /*59d0*/  F2FP.F16.F32.PACK_AB R6, R201, R203 ;  /* 0x000000cbc906723e */ /* 0x002fea00000000ff */
[----:B------:R3:W-:Y:S01]  /*59e0*/  STS [R235+0x22000], R6 ;  /* 0x02200006eb007388 */ /* 0x0007e20000000800 */
[----:B--2---:R-:W-:Y:S05]  /*59f0*/  F2FP.F16.F32.PACK_AB R5, R209, R211 ;  /* 0x000000d3d105723e */ /* 0x004fea00000000ff */
[----:B------:R4:W-:Y:S05]  /*5a00*/  STS [R235+0x22400], R5 ;  /* 0x02240005eb007388 */ /* 0x0009ea0000000800 */
[----:B------:R1:W-:Y:S05]  /*5a10*/  STS [R237+0x22000], R4 ;  /* 0x02200004ed007388 */ /* 0x0003ea0000000800 */
[----:B------:R-:W-:Y:S05]  /*5a20*/  STS [R237+0x22400], R8 ;  /* 0x02240008ed007388 */ /* 0x000fea0000000800 */
[----:B------:R-:W-:Y:S01]  /*5a30*/  STS [R234+0x22000], R7 ;  /* 0x02200007ea007388 */ /* 0x000fe20000000800 */
[----:B---3--:R-:W-:Y:S05]  /*5a40*/  F2FP.F16.F32.PACK_AB R6, R207, R210 ;  /* 0x000000d2cf06723e */ /* 0x008fea00000000ff */
[----:B------:R-:W-:Y:S01]  /*5a50*/  STS [R234+0x22400], R6 ;  /* 0x02240006ea007388 */ /* 0x000fe20000000800 */
[----:B----4-:R-:W-:Y:S02]  /*5a60*/  F2FP.F16.F32.PACK_AB R5, R196, R197 ;  /* 0x000000c5c405723e */ /* 0x010fe400000000ff */
[----:B-1----:R-:W-:Y:S03]  /*5a70*/  F2FP.F16.F32.PACK_AB R4, R204, R205 ;  /* 0x000000cdcc04723e */ /* 0x002fe600000000ff */
[----:B------:R-:W-:Y:S05]  /*5a80*/  STS [R236+0x22000], R5 ;  /* 0x02200005ec007388 */ /* 0x000fea0000000800 */
[----:B------:R-:W-:Y:S05]  /*5a90*/  STS [R236+0x22400], R4 ;  /* 0x02240004ec007388 */ /* 0x000fea0000000800 */
[----:B------:R-:W-:Y:S05]  /*5aa0*/  LDSM.16.M88.4 R16, [R214+0x8000] ;  /* 0x00800000d610783b */ /* 0x000fea0000000200 */
[----:B------:R-:W1:Y:S05]  /*5ab0*/  LDSM.16.M88.4 R8, [R3+UR4+0x18000] ;  /* 0x018000040308783b */ /* 0x000e6a0008000200 */
[----:B------:R-:W2:Y:S05]  /*5ac0*/  LDSM.16.M88.4 R84, [R3+UR4+0x18800] ;  /* 0x018800040354783b */ /* 0x000eaa0008000200 */
        /* <DEDUP_REMOVED lines=20> */
[----:B------:R-:W4:Y:S05]  /*5c10*/  LDSM.16.M88.4 R104, [R3+UR4+0x1a000] ;  /* 0x01a000040368783b */ /* 0x000f2a0008000200 */
[C---:B-1----:R-:W-:Y:S06]  /*5c20*/  HMMA.16816.F32 R12, R100.reuse, R84, R12 ;  /* 0x00000054640c723c */ /* 0x042fec000000180c */
[----:B------:R-:W-:Y:S01]  /*5c30*/  HMMA.16816.F32 R16, R100, R86, R16 ;  /* 0x000000566410723c */ /* 0x000fe20000001810 */
[----:B------:R-:W1:Y:S05]  /*5c40*/  LDSM.16.M88.4 R84, [R3+UR4+0x1a800] ;  /* 0x01a800040354783b */ /* 0x000e6a0008000200 */
[C---:B--2---:R-:W-:Y:S01]  /*5c50*/  HMMA.16816.F32 R4, R92.reuse, R108, R4 ;  /* 0x0000006c5c04723c */ /* 0x044fe20000001804 */
[----:B------:R-:W-:Y:S05]  /*5c60*/  LDSM.16.M88.4 R100, [R216+0xa000] ;  /* 0x00a00000d864783b */ /* 0x000fea0000000200 */
[C---:B------:R-:W-:Y:S01]  /*5c70*/  HMMA.16816.F32 R8, R92.reuse, R110, R8 ;  /* 0x0000006e5c08723c */ /* 0x040fe20000001808 */
[----:B------:R-:W2:Y:S05]  /*5c80*/  LDSM.16.M88.4 R108, [R2+0xa000] ;  /* 0x00a00000026c783b */ /* 0x000eaa0000000200 */
[C---:B---3--:R-:W-:Y:S06]  /*5c90*/  HMMA.16816.F32 R12, R92.reuse, R88, R12 ;  /* 0x000000585c0c723c */ /* 0x048fec000000180c */
[----:B------:R-:W-:Y:S01]  /*5ca0*/  HMMA.16816.F32 R16, R92, R90, R16 ;  /* 0x0000005a5c10723c */ /* 0x000fe20000001810 */
[----:B------:R-:W3:Y:S05]  /*5cb0*/  LDSM.16.M88.4 R88, [R2+0xa800] ;  /* 0x00a800000258783b */ /* 0x000eea0000000200 */
[C---:B----4-:R-:W-:Y:S01]  /*5cc0*/  HMMA.16816.F32 R4, R96.reuse, R104, R4 ;  /* 0x000000686004723c */ /* 0x050fe20000001804 */
[----:B------:R-:W-:Y:S05]  /*5cd0*/  LDSM.16.M88.4 R92, [R219+0xa000] ;  /* 0x00a00000db5c783b */ /* 0x000fea0000000200 */
[C---:B------:R-:W-:Y:S01]  /*5ce0*/  HMMA.16816.F32 R8, R96.reuse, R106, R8 ;  /* 0x0000006a6008723c */ /* 0x040fe20000001808 */
[----:B------:R-:W4:Y:S05]  /*5cf0*/  LDSM.16.M88.4 R104, [R213+0xa000] ;  /* 0x00a00000d568783b */ /* 0x000f2a0000000200 */
[C---:B-1----:R-:W-:Y:S06]  /*5d00*/  HMMA.16816.F32 R12, R96.reuse, R84, R12 ;  /* 0x00000054600c723c */ /* 0x042fec000000180c */
[----:B------:R-:W-:Y:S01]  /*5d10*/  HMMA.16816.F32 R16, R96, R86, R16 ;  /* 0x000000566010723c */ /* 0x000fe20000001810 */
[----:B------:R-:W1:Y:S05]  /*5d20*/  LDSM.16.M88.4 R84, [R213+0xa800] ;  /* 0x00a80000d554783b */ /* 0x000e6a0000000200 */
        /* <DEDUP_REMOVED lines=76> */
[----:B------:R-:W-:Y:S01]  /*61f0*/  FFMA.FTZ R4, -R122, R122, 1 ;  /* 0x3f8000007a047423 */ /* 0x000fe2000001017a */
[----:B------:R-:W-:Y:S01]  /*6200*/  FFMA.FTZ R5, -R121, R121, 1 ;  /* 0x3f80000079057423 */ /* 0x000fe20000010179 */
[C---:B------:R-:W-:Y:S01]  /*6210*/  FADD.FTZ R86, -R113.reuse, R8 ;  /* 0x0000000871567221 */ /* 0x040fe20000010100 */
[----:B------:R-:W-:Y:S01]  /*6220*/  FADD.FTZ R9, -R113, R9 ;  /* 0x0000000971097221 */ /* 0x000fe20000010100 */
[----:B------:R-:W-:Y:S01]  /*6230*/  FMUL.FTZ R8, R4, UR8 ;  /* 0x0000000804087c20 */ /* 0x000fe20008410000 */
[----:B------:R-:W-:Y:S01]  /*6240*/  FMUL.FTZ R4, R5, UR8 ;  /* 0x0000000805047c20 */ /* 0x000fe20008410000 */
[----:B------:R-:W-:Y:S01]  /*6250*/  FFMA.FTZ R5, -R120, R120, 1 ;  /* 0x3f80000078057423 */ /* 0x000fe20000010178 */
[----:B------:R-:W-:Y:S01]  /*6260*/  FMUL.FTZ R87, R198, R9 ;  /* 0x00000009c6577220 */ /* 0x000fe20000410000 */
[----:B------:R-:W-:Y:S01]  /*6270*/  FMUL.FTZ R8, R84, R8 ;  /* 0x0000000854087220 */ /* 0x000fe20000410000 */
[----:B------:R-:W-:Y:S01]  /*6280*/  FMUL.FTZ R4, R85, R4 ;  /* 0x0000000455047220 */ /* 0x000fe20000410000 */
[----:B------:R-:W-:Y:S01]  /*6290*/  FFMA.FTZ R9, -R119, R119, 1 ;  /* 0x3f80000077097423 */ /* 0x000fe20000010177 */
[C---:B------:R-:W-:Y:S01]  /*62a0*/  FADD.FTZ R16, -R113.reuse, R16 ;  /* 0x0000001071107221 */ /* 0x040fe20000010100 */
[C---:B------:R-:W-:Y:S01]  /*62b0*/  FADD.FTZ R12, -R113.reuse, R12 ;  /* 0x0000000c710c7221 */ /* 0x040fe20000010100 */
[----:B------:R-:W-:Y:S01]  /*62c0*/  FMUL.FTZ R86, R200, R86 ;  /* 0x00000056c8567220 */ /* 0x000fe20000410000 */
[----:B------:R-:W-:Y:S01]  /*62d0*/  F2FP.F16.F32.PACK_AB R4, R4, R8 ;  /* 0x000000080404723e */ /* 0x000fe200000000ff */
[----:B------:R-:W-:Y:S01]  /*62e0*/  FADD.FTZ R85, -R113, R17 ;  /* 0x0000001171557221 */ /* 0x000fe20000010100 */
[----:B------:R-:W-:Y:S01]  /*62f0*/  FMUL.FTZ R5, R5, UR8 ;  /* 0x0000000805057c20 */ /* 0x000fe20008410000 */
[----:B------:R-:W-:Y:S01]  /*6300*/  FMUL.FTZ R9, R9, UR8 ;  /* 0x0000000809097c20 */ /* 0x000fe20008410000 */
[----:B------:R-:W-:Y:S01]  /*6310*/  FMUL.FTZ R84, R197, R16 ;  /* 0x00000010c5547220 */ /* 0x000fe20000410000 */
[----:B------:R1:W-:Y:S01]  /*6320*/  STS [R235+0x20000], R4 ;  /* 0x02000004eb007388 */ /* 0x0003e20000000800 */
[----:B------:R-:W-:Y:S01]  /*6330*/  FMUL.FTZ R17, R202, R12 ;  /* 0x0000000cca117220 */ /* 0x000fe20000410000 */
[----:B------:R-:W-:Y:S01]  /*6340*/  FFMA.FTZ R12, -R117, R117, 1 ;  /* 0x3f800000750c7423 */ /* 0x000fe20000010175 */
[----:B------:R-:W-:Y:S01]  /*6350*/  FFMA.FTZ R16, -R116, R116, 1 ;  /* 0x3f80000074107423 */ /* 0x000fe20000010174 */
[----:B------:R-:W-:Y:S01]  /*6360*/  FMUL.FTZ R5, R86, R5 ;  /* 0x0000000556057220 */ /* 0x000fe20000410000 */
[----:B------:R-:W-:Y:S01]  /*6370*/  FMUL.FTZ R9, R87, R9 ;  /* 0x0000000957097220 */ /* 0x000fe20000410000 */
[----:B------:R-:W-:Y:S01]  /*6380*/  FMUL.FTZ R85, R196, R85 ;  /* 0x00000055c4557220 */ /* 0x000fe20000410000 */
[----:B------:R-:W-:Y:S01]  /*6390*/  FMUL.FTZ R12, R12, UR8 ;  /* 0x000000080c0c7c20 */ /* 0x000fe20008410000 */
[----:B------:R-:W-:Y:S01]  /*63a0*/  FMUL.FTZ R16, R16, UR8 ;  /* 0x0000000810107c20 */ /* 0x000fe20008410000 */
[----:B------:R-:W-:Y:S01]  /*63b0*/  FADD.FTZ R13, -R113, R13 ;  /* 0x0000000d710d7221 */ /* 0x000fe20000010100 */
[----:B------:R-:W-:Y:S01]  /*63c0*/  F2FP.F16.F32.PACK_AB R9, R9, R5 ;  /* 0x000000050909723e */ /* 0x000fe200000000ff */
[----:B------:R-:W-:Y:S01]  /*63d0*/  FMUL.FTZ R12, R84, R12 ;  /* 0x0000000c540c7220 */ /* 0x000fe20000410000 */
[----:B------:R-:W-:Y:S01]  /*63e0*/  FMUL.FTZ R5, R85, R16 ;  /* 0x0000001055057220 */ /* 0x000fe20000410000 */
[----:B------:R-:W-:Y:S01]  /*63f0*/  FADD.FTZ R16, -R112, R10 ;  /* 0x0000000a70107221 */ /* 0x000fe20000010100 */
        /* <DEDUP_REMOVED lines=8> */
[C---:B------:R-:W-:Y:S01]  /*6480*/  FADD.FTZ R18, -R112.reuse, R18 ;  /* 0x0000001270127221 */ /* 0x040fe20000010100 */
[----:B------:R-:W-:Y:S01]  /*6490*/  FADD.FTZ R19, -R112, R19 ;  /* 0x0000001370137221 */ /* 0x000fe20000010100 */
[----:B------:R-:W-:Y:S01]  /*64a0*/  FMUL.FTZ R8, R88, R8 ;  /* 0x0000000858087220 */ /* 0x000fe20000410000 */
[----:B-1----:R-:W-:Y:S01]  /*64b0*/  FADD.FTZ R4, -R112, R7 ;  /* 0x0000000770047221 */ /* 0x002fe20000010100 */
[----:B------:R-:W-:Y:S01]  /*64c0*/  F2FP.F16.F32.PACK_AB R7, R5, R12 ;  /* 0x0000000c0507723e */ /* 0x000fe200000000ff */
[----:B------:R-:W-:Y:S01]  /*64d0*/  FFMA.FTZ R5, -R128, R128, 1 ;  /* 0x3f80000080057423 */ /* 0x000fe20000010180 */
[----:B------:R-:W-:Y:S01]  /*64e0*/  FMUL.FTZ R13, R17, R13 ;  /* 0x0000000d110d7220 */ /* 0x000fe20000410000 */
[----:B------:R-:W-:Y:S01]  /*64f0*/  FMUL.FTZ R12, R209, R4 ;  /* 0x00000004d10c7220 */ /* 0x000fe20000410000 */
[----:B------:R-:W-:Y:S01]  /*6500*/  FFMA.FTZ R4, -R131, R131, 1 ;  /* 0x3f80000083047423 */ /* 0x000fe20000010183 */
[----:B------:R-:W-:Y:S01]  /*6510*/  FMUL.FTZ R17, R207, R15 ;  /* 0x0000000fcf117220 */ /* 0x000fe20000410000 */
[----:B------:R-:W-:Y:S01]  /*6520*/  FMUL.FTZ R15, R204, R19 ;  /* 0x00000013cc0f7220 */ /* 0x000fe20000410000 */
[----:B------:R-:W-:Y:S01]  /*6530*/  F2FP.F16.F32.PACK_AB R8, R8, R13 ;  /* 0x0000000d0808723e */ /* 0x000fe200000000ff */
[----:B------:R-:W-:Y:S01]  /*6540*/  FMUL.FTZ R10, R4, UR8 ;  /* 0x00000008040a7c20 */ /* 0x000fe20008410000 */
[----:B------:R-:W-:Y:S01]  /*6550*/  FMUL.FTZ R4, R5, UR8 ;  /* 0x0000000805047c20 */ /* 0x000fe20008410000 */
[----:B------:R-:W-:Y:S01]  /*6560*/  FFMA.FTZ R5, -R130, R130, 1 ;  /* 0x3f80000082057423 */ /* 0x000fe20000010182 */
[----:B------:R-:W-:Y:S01]  /*6570*/  FADD.FTZ R13, -R112, R11 ;  /* 0x0000000b700d7221 */ /* 0x000fe20000010100 */
[----:B------:R-:W-:Y:S01]  /*6580*/  FMUL.FTZ R10, R6, R10 ;  /* 0x0000000a060a7220 */ /* 0x000fe20000410000 */
[----:B------:R-:W-:Y:S01]  /*6590*/  FMUL.FTZ R4, R12, R4 ;  /* 0x000000040c047220 */ /* 0x000fe20000410000 */
[----:B------:R-:W-:Y:S01]  /*65a0*/  FMUL.FTZ R11, R208, R16 ;  /* 0x00000010d00b7220 */ /* 0x000fe20000410000 */
[----:B------:R-:W-:Y:S01]  /*65b0*/  FMUL.FTZ R5, R5, UR8 ;  /* 0x0000000805057c20 */ /* 0x000fe20008410000 */
[----:B------:R-:W-:Y:S01]  /*65c0*/  FFMA.FTZ R6, -R129, R129, 1 ;  /* 0x3f80000081067423 */ /* 0x000fe20000010181 */
[----:B------:R-:W-:Y:S01]  /*65d0*/  FMUL.FTZ R13, R206, R13 ;  /* 0x0000000dce0d7220 */ /* 0x000fe20000410000 */
[----:B------:R-:W-:Y:S01]  /*65e0*/  F2FP.F16.F32.PACK_AB R4, R4, R10 ;  /* 0x0000000a0404723e */ /* 0x000fe200000000ff */
[----:B------:R-:W-:Y:S01]  /*65f0*/  FMUL.FTZ R5, R11, R5 ;  /* 0x000000050b057220 */ /* 0x000fe20000410000 */
[----:B------:R-:W-:Y:S01]  /*6600*/  FMUL.FTZ R6, R6, UR8 ;  /* 0x0000000806067c20 */ /* 0x000fe20008410000 */
[----:B------:R-:W-:Y:S01]  /*6610*/  FFMA.FTZ R11, -R127, R127, 1 ;  /* 0x3f8000007f0b7423 */ /* 0x000fe2000001017f */
[----:B------:R-:W-:Y:S01]  /*6620*/  FFMA.FTZ R10, -R126, R126, 1 ;  /* 0x3f8000007e0a7423 */ /* 0x000fe2000001017e */
[----:B------:R1:W-:Y:S01]  /*6630*/  STS [R235+0x20400], R4 ;  /* 0x02040004eb007388 */ /* 0x0003e20000000800 */
[----:B------:R-:W-:Y:S01]  /*6640*/  FMUL.FTZ R6, R13, R6 ;  /* 0x000000060d067220 */ /* 0x000fe20000410000 */
[----:B------:R-:W-:Y:S01]  /*6650*/  FMUL.FTZ R16, R210, R14 ;  /* 0x0000000ed2107220 */ /* 0x000fe20000410000 */
[----:B------:R-:W-:Y:S01]  /*6660*/  FMUL.FTZ R11, R11, UR8 ;  /* 0x000000080b0b7c20 */ /* 0x000fe20008410000 */
[----:B------:R-:W-:Y:S01]  /*6670*/  FMUL.FTZ R10, R10, UR8 ;  /* 0x000000080a0a7c20 */ /* 0x000fe20008410000 */
[----:B------:R-:W-:Y:S01]  /*6680*/  FFMA.FTZ R13, -R125, R125, 1 ;  /* 0x3f8000007d0d7423 */ /* 0x000fe2000001017d */
[----:B------:R-:W-:Y:S01]  /*6690*/  FFMA.FTZ R12, -R124, R124, 1 ;  /* 0x3f8000007c0c7423 */ /* 0x000fe2000001017c */
[----:B------:R-:W-:Y:S01]  /*66a0*/  FMUL.FTZ R14, R205, R18 ;  /* 0x00000012cd0e7220 */ /* 0x000fe20000410000 */
[----:B------:R-:W-:Y:S01]  /*66b0*/  FMUL.FTZ R11, R16, R11 ;  /* 0x0000000b100b7220 */ /* 0x000fe20000410000 */
[----:B------:R-:W-:Y:S01]  /*66c0*/  FMUL.FTZ R10, R17, R10 ;  /* 0x0000000a110a7220 */ /* 0x000fe20000410000 */
[----:B------:R-:W-:Y:S01]  /*66d0*/  FMUL.FTZ R13, R13, UR8 ;  /* 0x000000080d0d7c20 */ /* 0x000fe20008410000 */
[----:B------:R-:W-:Y:S01]  /*66e0*/  FMUL.FTZ R12, R12, UR8 ;  /* 0x000000080c0c7c20 */ /* 0x000fe20008410000 */
[----:B------:R-:W-:Y:S01]  /*66f0*/  F2FP.F16.F32.PACK_AB R6, R6, R5 ;  /* 0x000000050606723e */ /* 0x000fe200000000ff */
[----:B------:R-:W-:Y:S01]  /*6700*/  STS [R237+0x20000], R9 ;  /* 0x02000009ed007388 */ /* 0x000fe20000000800 */
[----:B------:R-:W-:Y:S01]  /*6710*/  FMUL.FTZ R13, R14, R13 ;  /* 0x0000000d0e0d7220 */ /* 0x000fe20000410000 */
[----:B------:R-:W-:Y:S01]  /*6720*/  FMUL.FTZ R12, R15, R12 ;  /* 0x0000000c0f0c7220 */ /* 0x000fe20000410000 */
[----:B------:R-:W-:Y:S02]  /*6730*/  F2FP.F16.F32.PACK_AB R5, R10, R11 ;  /* 0x0000000b0a05723e */ /* 0x000fe400000000ff */
[----:B------:R-:W-:Y:S05]  /*6740*/  STS [R237+0x20400], R6 ;  /* 0x02040006ed007388 */ /* 0x000fea0000000800 */
[----:B------:R-:W-:Y:S01]  /*6750*/  STS [R234+0x20000], R8 ;  /* 0x02000008ea007388 */ /* 0x000fe20000000800 */
[----:B-1----:R-:W-:Y:S04]  /*6760*/  F2FP.F16.F32.PACK_AB R4, R12, R13 ;  /* 0x0000000d0c04723e */ /* 0x002fe800000000ff */
[----:B------:R-:W-:Y:S05]  /*6770*/  STS [R234+0x20400], R5 ;  /* 0x02040005ea007388 */ /* 0x000fea0000000800 */
[----:B------:R-:W-:Y:S05]  /*6780*/  STS [R236+0x20000], R7 ;  /* 0x02000007ec007388 */ /* 0x000fea0000000800 */
        /* <DEDUP_REMOVED lines=159> */
.L_x_547:
        /* <DEDUP_REMOVED lines=471> */
.L_x_548:
        /* <DEDUP_REMOVED lines=222> */
.L_x_550:
        /* <DEDUP_REMOVED lines=19> */
.L_x_551:
        /* <DEDUP_REMOVED lines=58> */
.L_x_553:
[----:B------:R-:W-:Y:S05]  /*a1a0*/  BSYNC B0 ;  /* 0x0000000000007941 */ /* 0x000fea0003800000 */
.L_x_552:
        /* <DEDUP_REMOVED lines=22> */
.L_x_555:
[----:B------:R-:W-:Y:S05]  /*a310*/  BSYNC B0 ;  /* 0x0000000000007941 */ /* 0x000fea0003800000 */
.L_x_554:
        /* <DEDUP_REMOVED lines=38> */
.L_x_557:
[----:B------:R-:W-:Y:S05]  /*a580*/  BSYNC B0 ;  /* 0x0000000000007941 */ /* 0x000fea0003800000 */
.L_x_556:
        /* <DEDUP_REMOVED lines=21> */
.L_x_530:
[----:B------:R-:W-:Y:S05]  /*a6e0*/  BSYNC B1 ;  /* 0x0000000000017941 */ /* 0x000fea0003800000 */
.L_x_516:
        /* <DEDUP_REMOVED lines=8> */
.L_x_558:
[----:B------:R-:W-:Y:S05]  /*a770*/  EXIT ;  /* 0x000000000000794d */ /* 0x000fea0003800000 */
.L_x_560:
        /* <DEDUP_REMOVED lines=16> */
.L_x_1046:


//--------------------- .text._ZN5flash44flash_bwd_dq_dk_dv_loop_seqk_parallel_kernelI23Flash_bwd_kernel_traitsILi256ELi64ELi64ELi8ELi4ELi2ELi2ELb0ELb1EN7cutlass6half_tE19Flash_kernel_traitsILi256ELi64ELi64ELi8ES3_EELb1ELb1ELb0ELb0ELb0ELb1ELb0EEEvNS_16Flash_bwd_paramsE --------------------------
	.section	.text._ZN5flash44flash_bwd_dq_dk_dv_loop_seqk_parallel_kernelI23Flash_bwd_kernel_traitsILi256ELi64ELi64ELi8ELi4ELi2ELi2ELb0ELb1EN7cutlass6half_tE19Flash_kernel_traitsILi256ELi64ELi64ELi8ES3_EELb1ELb1ELb0ELb0ELb0ELb1ELb0EEEvNS_16Flash_bwd_paramsE,"ax",@progbits
	.align	128
        .global         _ZN5flash44flash_bwd_dq_dk_dv_loop_seqk_parallel_kernelI23Flash_bwd_kernel_traitsILi256ELi64ELi64ELi8ELi4ELi2ELi2ELb0ELb1EN7cutlass6half_tE19Flash_kernel_traitsILi256ELi64ELi64ELi8ES3_EELb1ELb1ELb0ELb0ELb0ELb1ELb0EEEvNS_16Flash_bwd_paramsE
        .type           _ZN5flash44flash_bwd_dq_dk_dv_loop_seqk_parallel_kernelI23Flash_bwd_kernel_traitsILi256ELi64ELi64ELi8ELi4ELi2ELi2ELb0ELb1EN7cutlass6half_tE19Flash_kernel_traitsILi256ELi64ELi64ELi8ES3_EELb1ELb1ELb0ELb0ELb0ELb1ELb0EEEvNS_16Flash_bwd_paramsE,@function
        .size           _ZN5flash44flash_bwd_dq_dk_dv_loop_seqk_parallel_kernelI23Flash_bwd_kernel_traitsILi256ELi64ELi64ELi8ELi4ELi2ELi2ELb0ELb1EN7cutlass6half_tE19Flash_kernel_traitsILi256ELi64ELi64ELi8ES3_EELb1ELb1ELb0ELb0ELb0ELb1ELb0EEEvNS_16Flash_bwd_paramsE,(.L_x_1047 - _ZN5flash44flash_bwd_dq_dk_dv_loop_seqk_parallel_kernelI23Flash_bwd_kernel_traitsILi256ELi64ELi64ELi8ELi4ELi2ELi2ELb0ELb1EN7cutlass6half_tE19Flash_kernel_traitsILi256ELi64ELi64ELi8ES3_EELb1ELb1ELb0ELb0ELb0ELb1ELb0EEEvNS_16Flash_bwd_paramsE)
        .other          _ZN5flash44flash_bwd_dq_dk_dv_loop_seqk_parallel_kernelI23Flash_bwd_kernel_traitsILi256ELi64ELi64ELi8ELi4ELi2ELi2ELb0ELb1EN7cutlass6half_tE19Flash_kernel_traitsILi256ELi64ELi64ELi8ES3_EELb1ELb1ELb0ELb0ELb0ELb1ELb0EEEvNS_16Flash_bwd_paramsE,@"STO_CUDA_ENTRY STV_DEFAULT"
_ZN5flash44flash_bwd_dq_dk_dv_loop_seqk_parallel_kernelI23Flash_bwd_kernel_traitsILi256ELi64ELi64ELi8ELi4ELi2ELi2ELb0ELb1EN7cutlass6half_tE19Flash_kernel_traitsILi256ELi64ELi64ELi8ES3_EELb1ELb1ELb0ELb0ELb0ELb1ELb0EEEvNS_16Flash_bwd_paramsE:
.text._ZN5flash44flash_bwd_dq_dk_dv_loop_seqk_parallel_kernelI23Flash_bwd_kernel_traitsILi256ELi64ELi64ELi8ELi4ELi2ELi2ELb0ELb1EN7cutlass6half_tE19Flash_kernel_traitsILi256ELi64ELi64ELi8ES3_EELb1ELb1ELb0ELb0ELb0ELb1ELb0EEEvNS_16Flash_bwd_paramsE:
        /* <DEDUP_REMOVED lines=14> */
[----:B------:R-:W-:Y:S02]  /*00e0*/  IMAD.MOV.U32 R226, RZ, RZ, 0x20 ;  /* 0x00000020ffe27424 */ /* 0x000fe400078e00ff */
[----:B------:R-:W-:Y:S02]  /*00f0*/  IMAD.MOV.U32 R222, RZ, RZ, 0x40 ;  /* 0x00000040ffde7424 */ /* 0x000fe400078e00ff */
[----:B------:R-:W-:Y:S02]  /*0100*/  IMAD.MOV.U32 R239, RZ, RZ, -0x10 ;  /* 0xfffffff0ffef7424 */ /* 0x000fe400078e00ff */
[----:B------:R-:W3:Y:S08]  /*0110*/  S2UR UR59, SR_CTAID.Z ;  /* 0x00000000003b79c3 */ /* 0x000ef00000002700 */
[----:B------:R-:W4:Y:S01]  /*0120*/  S2UR UR48, SR_CTAID.Y ;  /* 0x00000000003079c3 */ /* 0x000f220000002600 */
[----:B--2---:R-:W-:Y:S01]  /*0130*/  ULEA UR4, UR4, UR5, 0x18 ;  /* 0x0000000504047291 */ /* 0x004fe2000f8ec03f */
[----:B-1----:R-:W-:Y:S01]  /*0140*/  SHF.R.S32.HI R2, RZ, 0x1f, R8 ;  /* 0x0000001fff027819 */ /* 0x002fe20000011408 */
[----:B---3--:R-:W-:-:S03]  /*0150*/  USHF.R.S32.HI UR6, URZ, 0x1f, UR59 ;  /* 0x0000001f3f067899 */ /* 0x008fc6000801143b */
[CC--:B------:R-:W-:Y:S02]  /*0160*/  LEA.HI R13, R2.reuse, R8.reuse, RZ, 0x3 ;  /* 0x00000008020d7211 */ /* 0x0c0fe400078f18ff */
[CC--:B------:R-:W-:Y:S02]  /*0170*/  LEA.HI R0, R2.reuse, R8.reuse, RZ, 0x5 ;  /* 0x0000000802007211 */ /* 0x0c0fe400078f28ff */
[CC--:B------:R-:W-:Y:S01]  /*0180*/  LEA.HI R3, R2.reuse, R8.reuse, RZ, 0x4 ;  /* 0x0000000802037211 */ /* 0x0c0fe200078f20ff */
[----:B----4-:R-:W-:Y:S01]  /*0190*/  USHF.L.U32 UR5, UR48, 0x7, URZ ;  /* 0x0000000730057899 */ /* 0x010fe2000800063f */
[CC--:B------:R-:W-:Y:S02]  /*01a0*/  LEA.HI R248, R2.reuse, R8.reuse, RZ, 0x7 ;  /* 0x0000000802f87211 */ /* 0x0c0fe400078f38ff */
[CC--:B------:R-:W-:Y:S02]  /*01b0*/  LEA.HI R15, R2.reuse, R8.reuse, RZ, 0x6 ;  /* 0x00000008020f7211 */ /* 0x0c0fe400078f30ff */
[----:B------:R-:W-:-:S02]  /*01c0*/  LEA.HI R2, R2, R8, RZ, 0x2 ;  /* 0x0000000802027211 */ /* 0x000fc400078f10ff */
[----:B------:R-:W-:Y:S02]  /*01d0*/  LOP3.LUT R4, R0, 0xffffffe0, RZ, 0xc0, !PT ;  /* 0xffffffe000047812 */ /* 0x000fe400078ec0ff */
[----:B------:R-:W-:Y:S02]  /*01e0*/  LOP3.LUT R6, R3, 0xfffffff0, RZ, 0xc0, !PT ;  /* 0xfffffff003067812 */ /* 0x000fe400078ec0ff */
[----:B------:R-:W-:Y:S01]  /*01f0*/  LOP3.LUT R7, R2, 0x7ffffffc, RZ, 0xc0, !PT ;  /* 0x7ffffffc02077812 */ /* 0x000fe200078ec0ff */
[C---:B------:R-:W-:Y:S01]  /*0200*/  IMAD.IADD R10, R8.reuse, 0x1, -R4 ;  /* 0x00000001080a7824 */ /* 0x040fe200078e0a04 */
[----:B------:R-:W-:Y:S01]  /*0210*/  LOP3.LUT R5, R13, 0xfffffff8, RZ, 0xc0, !PT ;  /* 0xfffffff80d057812 */ /* 0x000fe200078ec0ff */
[C---:B------:R-:W-:Y:S01]  /*0220*/  IMAD.IADD R12, R8.reuse, 0x1, -R6 ;  /* 0x00000001080c7824 */ /* 0x040fe200078e0a06 */
[--C-:B------:R-:W-:Y:S01]  /*0230*/  SHF.R.S32.HI R4, RZ, 0x5, R0.reuse ;  /* 0x00000005ff047819 */ /* 0x100fe20000011400 */
[C---:B------:R-:W-:Y:S01]  /*0240*/  IMAD.IADD R16, R8.reuse, 0x1, -R7 ;  /* 0x0000000108107824 */ /* 0x040fe200078e0a07 */
[----:B------:R-:W-:Y:S01]  /*0250*/  SHF.R.S32.HI R7, RZ, 0x1f, R0 ;  /* 0x0000001fff077819 */ /* 0x000fe20000011400 */
[----:B------:R-:W-:Y:S01]  /*0260*/  IMAD.IADD R5, R8, 0x1, -R5 ;  /* 0x0000000108057824 */ /* 0x000fe200078e0a05 */
[----:B------:R-:W-:-:S02]  /*0270*/  SHF.R.S32.HI R6, RZ, 0x4, R3 ;  /* 0x00000004ff067819 */ /* 0x000fc40000011403 */
[--C-:B------:R-:W-:Y:S02]  /*0280*/  SHF.R.S32.HI R9, RZ, 0x2, R2.reuse ;  /* 0x00000002ff097819 */ /* 0x100fe40000011402 */
[----:B------:R-:W-:Y:S02]  /*0290*/  SHF.R.S32.HI R8, RZ, 0x1f, R2 ;  /* 0x0000001fff087819 */ /* 0x000fe40000011402 */
[----:B------:R-:W-:Y:S02]  /*02a0*/  LEA.HI R2, R7, R4, RZ, 0x2 ;  /* 0x0000000407027211 */ /* 0x000fe400078f10ff */
[----:B------:R-:W-:Y:S02]  /*02b0*/  LEA.HI R3, R3, R6, RZ, 0x1 ;  /* 0x0000000603037211 */ /* 0x000fe400078f08ff */
[----:B------:R-:W-:Y:S02]  /*02c0*/  SHF.R.S32.HI R11, RZ, 0x3, R13 ;  /* 0x00000003ff0b7819 */ /* 0x000fe4000001140d */
[----:B------:R-:W-:-:S02]  /*02d0*/  LEA.HI R0, R0, R4, RZ, 0x1 ;  /* 0x0000000400007211 */ /* 0x000fc400078f08ff */
[----:B------:R-:W-:Y:S01]  /*02e0*/  LOP3.LUT R7, R2, 0xfffffffc, RZ, 0xc0, !PT ;  /* 0xfffffffc02077812 */ /* 0x000fe200078ec0ff */
[----:B------:R-:W-:Y:S01]  /*02f0*/  IMAD.SHL.U32 R11, R11, 0x40, RZ ;  /* 0x000000400b0b7824 */ /* 0x000fe200078e00ff */
[----:B------:R-:W-:Y:S02]  /*0300*/  LOP3.LUT R3, R3, 0xfffffffe, RZ, 0xc0, !PT ;  /* 0xfffffffe03037812 */ /* 0x000fe400078ec0ff */
[----:B------:R-:W-:Y:S01]  /*0310*/  LOP3.LUT R0, R0, 0xfffffffe, RZ, 0xc0, !PT ;  /* 0xfffffffe00007812 */ /* 0x000fe200078ec0ff */
[----:B------:R-:W-:Y:S01]  /*0320*/  IMAD.IADD R250, R4, 0x1, -R7 ;  /* 0x0000000104fa7824 */ /* 0x000fe200078e0a07 */
        /* <DEDUP_REMOVED lines=8> */
[----:B------:R-:W-:Y:S01]  /*03b0*/  SHF.R.S32.HI R4, RZ, 0x1f, R10 ;  /* 0x0000001fff047819 */ /* 0x000fe2000001140a */
[----:B------:R-:W-:Y:S01]  /*03c0*/  IMAD.IADD R8, R9, 0x1, -R2 ;  /* 0x0000000109087824 */ /* 0x000fe200078e0a02 */
[----:B------:R-:W-:-:S02]  /*03d0*/  LOP3.LUT R3, R0, 0x38, R3, 0xf8, !PT ;  /* 0x0000003800037812 */ /* 0x000fc400078ef803 */
[----:B------:R-:W-:Y:S01]  /*03e0*/  SHF.R.U32.HI R2, RZ, 0x3, R0 ;  /* 0x00000003ff027819 */ /* 0x000fe20000011600 */
[----:B------:R-:W-:Y:S01]  /*03f0*/  IMAD.SHL.U32 R0, R5, 0x40, RZ ;  /* 0x0000004005007824 */ /* 0x000fe200078e00ff */
[----:B------:R-:W-:Y:S02]  /*0400*/  LEA.HI R236, R4, R10, RZ, 0x2 ;  /* 0x0000000a04ec7211 */ /* 0x000fe400078f10ff */
[----:B------:R-:W-:Y:S01]  /*0410*/  LOP3.LUT R9, R3, R2, RZ, 0x3c, !PT ;  /* 0x0000000203097212 */ /* 0x000fe200078e3cff */
[----:B------:R-:W-:Y:S01]  /*0420*/  IMAD.SHL.U32 R2, R224, 0x10, RZ ;  /* 0x00000010e0027824 */ /* 0x000fe200078e00ff */
[----:B------:R-:W-:Y:S02]  /*0430*/  SHF.R.S32.HI R3, RZ, 0x1f, R12 ;  /* 0x0000001fff037819 */ /* 0x000fe4000001140c */
[----:B------:R-:W-:Y:S02]  /*0440*/  LOP3.LUT R0, R0, 0x1c0, RZ, 0xc0, !PT ;  /* 0x000001c000007812 */ /* 0x000fe400078ec0ff */
[----:B------:R-:W-:-:S02]  /*0450*/  LEA.HI R11, R3, R12, RZ, 0x3 ;  /* 0x0000000c030b7211 */ /* 0x000fc400078f18ff */
[C---:B------:R-:W-:Y:S02]  /*0460*/  LOP3.LUT R4, R0.reuse, 0x10, R2, 0xf8, !PT ;  /* 0x0000001000047812 */ /* 0x040fe400078ef802 */
[--C-:B------:R-:W-:Y:S02]  /*0470*/  LOP3.LUT R3, R0, 0x8, R13.reuse, 0xf8, !PT ;  /* 0x0000000800037812 */ /* 0x100fe400078ef80d */
[----:B------:R-:W-:Y:S02]  /*0480*/  SHF.R.U32.HI R0, RZ, 0x3, R0 ;  /* 0x00000003ff007819 */ /* 0x000fe40000011600 */
[----:B------:R-:W-:Y:S02]  /*0490*/  LOP3.LUT R4, R4, 0x8, R13, 0xf8, !PT ;  /* 0x0000000804047812 */ /* 0x000fe400078ef80d */
[----:B------:R-:W-:Y:S01]  /*04a0*/  LOP3.LUT R2, R3, R0, RZ, 0x3c, !PT ;  /* 0x0000000003027212 */ /* 0x000fe200078e3cff */
[----:B------:R-:W-:Y:S01]  /*04b0*/  IMAD R3, R248, 0x800, R219 ;  /* 0x00000800f8037824 */ /* 0x000fe200078e02db */
[----:B------:R-:W-:Y:S01]  /*04c0*/  LOP3.LUT R219, R219, R4, R0, 0xf6, !PT ;  /* 0x00000004dbdb7212 */ /* 0x000fe200078ef600 */
[C---:B------:R-:W-:Y:S01]  /*04d0*/  IMAD.SHL.U32 R4, R8.reuse, 0x40, RZ ;  /* 0x0000004008047824 */ /* 0x040fe200078e00ff */
[----:B------:R-:W-:Y:S01]  /*04e0*/  LOP3.LUT R6, R8, 0x1, RZ, 0xc0, !PT ;  /* 0x0000000108067812 */ /* 0x000fe200078ec0ff */
[----:B------:R-:W-:Y:S01]  /*04f0*/  IMAD.IADD R2, R3, 0x1, R2 ;  /* 0x0000000103027824 */ /* 0x000fe200078e0202 */
[----:B------:R-:W-:-:S02]  /*0500*/  SHF.R.S32.HI R0, RZ, 0x6, R15 ;  /* 0x00000006ff007819 */ /* 0x000fc4000001140f */
[C---:B------:R-:W-:Y:S02]  /*0510*/  LOP3.LUT P4, RZ, R5.reuse, 0x2, RZ, 0xc0, !PT ;  /* 0x0000000205ff7812 */ /* 0x040fe4000788c0ff */
[----:B------:R-:W-:Y:S01]  /*0520*/  LOP3.LUT P3, RZ, R5, 0x4, RZ, 0xc0, !PT ;  /* 0x0000000405ff7812 */ /* 0x000fe2000786c0ff */
[C---:B------:R-:W-:Y:S01]  /*0530*/  IMAD R231, R0.reuse, 0x200, R9 ;  /* 0x0000020000e77824 */ /* 0x040fe200078e0209 */
[----:B------:R-:W-:Y:S01]  /*0540*/  LOP3.LUT R5, R11, 0xfffffff8, RZ, 0xc0, !PT ;  /* 0xfffffff80b057812 */ /* 0x000fe200078ec0ff */
[----:B------:R-:W-:Y:S01]  /*0550*/  IMAD.SHL.U32 R3, R0, 0x8, RZ ;  /* 0x0000000800037824 */ /* 0x000fe200078e00ff */
[----:B------:R-:W-:Y:S01]  /*0560*/  ISETP.NE.U32.AND P0, PT, R6, 0x1, PT ;  /* 0x000000010600780c */ /* 0x000fe20003f05070 */
[----:B------:R-:W-:Y:S01]  /*0570*/  IMAD.SHL.U32 R6, R248, 0x20, RZ ;  /* 0x00000020f8067824 */ /* 0x000fe200078e00ff */
[----:B------:R-:W-:Y:S01]  /*0580*/  LOP3.LUT R0, R4, 0x1c0, RZ, 0xc0, !PT ;  /* 0x000001c004007812 */ /* 0x000fe200078ec0ff */
[----:B------:R-:W-:Y:S01]  /*0590*/  IMAD.IADD R7, R12, 0x1, -R5 ;  /* 0x000000010c077824 */ /* 0x000fe200078e0a05 */
[----:B------:R-:W-:Y:S01]  /*05a0*/  R2P PR, R8, 0x6 ;  /* 0x0000000608007804 */ /* 0x000fe20000000000 */
[----:B------:R-:W-:Y:S01]  /*05b0*/  IMAD.SHL.U32 R5, R16, 0x2, RZ ;  /* 0x0000000210057824 */ /* 0x000fe200078e00ff */
[----:B------:R-:W-:Y:S01]  /*05c0*/  LOP3.LUT R6, R0, 0x20, R6, 0xf8, !PT ;  /* 0x0000002000067812 */ /* 0x000fe200078ef806 */
[----:B------:R-:W-:Y:S01]  /*05d0*/  IMAD.SHL.U32 R8, R14, 0x20, RZ ;  /* 0x000000200e087824 */ /* 0x000fe200078e00ff */
[----:B------:R-:W-:Y:S01]  /*05e0*/  SHF.R.U32.HI R4, RZ, 0x3, R0 ;  /* 0x00000003ff047819 */ /* 0x000fe20000011600 */
[--C-:B------:R-:W-:Y:S01]  /*05f0*/  IMAD R9, R250, 0x400, R5.reuse ;  /* 0x00000400fa097824 */ /* 0x100fe200078e0205 */
[----:B------:R-:W-:Y:S01]  /*0600*/  LOP3.LUT R3, R3, 0x18, RZ, 0xc0, !PT ;  /* 0x0000001803037812 */ /* 0x000fe200078ec0ff */
[----:B------:R-:W-:Y:S01]  /*0610*/  IMAD R5, R224, 0x400, R5 ;  /* 0x00000400e0057824 */ /* 0x000fe200078e0205 */
[----:B------:R-:W-:-:S02]  /*0620*/  LOP3.LUT P6, RZ, R7, 0x2, RZ, 0xc0, !PT ;  /* 0x0000000207ff7812 */ /* 0x000fc400078cc0ff */
[C---:B------:R-:W-:Y:S01]  /*0630*/  LOP3.LUT P5, RZ, R7.reuse, 0x4, RZ, 0xc0, !PT ;  /* 0x0000000407ff7812 */ /* 0x040fe200078ac0ff */
[----:B------:R-:W-:Y:S01]  /*0640*/  IMAD.SHL.U32 R7, R7, 0x40, RZ ;  /* 0x0000004007077824 */ /* 0x000fe200078e00ff */
[----:B------:R-:W-:Y:S02]  /*0650*/  LOP3.LUT R6, R6, R4, RZ, 0x3c, !PT ;  /* 0x0000000406067212 */ /* 0x000fe400078e3cff */
[----:B------:R-:W-:Y:S02]  /*0660*/  LOP3.LUT R10, R3, 0x20, R8, 0xf8, !PT ;  /* 0x00000020030a7812 */ /* 0x000fe400078ef808 */
[----:B------:R-:W-:Y:S01]  /*0670*/  LOP3.LUT R8, R4, R0, R3, 0x1e, !PT ;  /* 0x0000000004087212 */ /* 0x000fe200078e1e03 */
[----:B------:R-:W-:Y:S01]  /*0680*/  IMAD.IADD R9, R9, 0x1, R6 ;  /* 0x0000000109097824 */ /* 0x000fe200078e0206 */
[----:B------:R-:W-:Y:S01]  /*0690*/  LOP3.LUT R3, R7, 0x1c0, RZ, 0xc0, !PT ;  /* 0x000001c007037812 */ /* 0x000fe200078ec0ff */
[----:B------:R-:W-:Y:S01]  /*06a0*/  IMAD.SHL.U32 R6, R14, 0x8, RZ ;  /* 0x000000080e067824 */ /* 0x000fe200078e00ff */
[----:B------:R-:W-:Y:S01]  /*06b0*/  SEL R221, R222, 0xffffffc0, !P3 ;  /* 0xffffffc0dedd7807 */ /* 0x000fe20005800000 */
[----:B------:R-:W-:Y:S01]  /*06c0*/  IMAD.SHL.U32 R0, R11, 0x40, RZ ;  /* 0x000000400b007824 */ /* 0x000fe200078e00ff */
[----:B------:R-:W-:Y:S01]  /*06d0*/  SHF.R.U32.HI R4, RZ, 0x3, R3 ;  /* 0x00000003ff047819 */ /* 0x000fe20000011603 */
[----:B------:R-:W-:Y:S01]  /*06e0*/  IMAD.IADD R5, R5, 0x1, R8 ;  /* 0x0000000105057824 */ /* 0x000fe200078e0208 */
[----:B------:R-:W-:-:S02]  /*06f0*/  LOP3.LUT R6, R3, 0x8, R6, 0xf8, !PT ;  /* 0x0000000803067812 */ /* 0x000fc400078ef806 */
[----:B------:R-:W-:Y:S02]  /*0700*/  LOP3.LUT R0, R0, 0xfffffe00, RZ, 0xc0, !PT ;  /* 0xfffffe0000007812 */ /* 0x000fe400078ec0ff */
[----:B------:R-:W-:Y:S02]  /*0710*/  LOP3.LUT R3, R4, R10, R3, 0x1e, !PT ;  /* 0x0000000a04037212 */ /* 0x000fe400078e1e03 */
[----:B------:R-:W-:Y:S01]  /*0720*/  LOP3.LUT R4, R6, R4, RZ, 0x3c, !PT ;  /* 0x0000000406047212 */ /* 0x000fe200078e3cff */
[--C-:B------:R-:W-:Y:S01]  /*0730*/  IMAD R218, R250, 0x400, R0.reuse ;  /* 0x00000400fada7824 */ /* 0x100fe200078e0200 */
[----:B------:R-:W-:Y:S01]  /*0740*/  LEA R2, R2, UR4, 0x1 ;  /* 0x0000000402027c11 */ /* 0x000fe2000f8e08ff */
[----:B------:R-:W-:Y:S01]  /*0750*/  IMAD R224, R224, 0x400, R0 ;  /* 0x00000400e0e07824 */ /* 0x000fe200078e0200 */
[----:B------:R-:W-:Y:S01]  /*0760*/  LOP3.LUT R0, R3, R0, RZ, 0xfc, !PT ;  /* 0x0000000003007212 */ /* 0x000fe200078efcff */
[----:B------:R-:W-:Y:S01]  /*0770*/  IMAD.IADD R218, R218, 0x1, R4 ;  /* 0x00000001dada7824 */ /* 0x000fe200078e0204 */
[----:B------:R-:W-:Y:S01]  /*0780*/  LEA R237, R9, UR4, 0x1 ;  /* 0x0000000409ed7c11 */ /* 0x000fe2000f8e08ff */
[----:B------:R-:W-:Y:S01]  /*0790*/  IMAD.IADD R224, R4, 0x1, R224 ;  /* 0x0000000104e07824 */ /* 0x000fe200078e02e0 */
[----:B------:R-:W-:Y:S01]  /*07a0*/  SEL R222, R222, 0xffffffc0, !P5 ;  /* 0xffffffc0dede7807 */ /* 0x000fe20006800000 */
[----:B------:R-:W-:Y:S01]  /*07b0*/  IMAD.U32 R4, RZ, RZ, UR6 ;  /* 0x00000006ff047e24 */ /* 0x000fe2000f8e00ff */
[----:B------:R-:W-:Y:S01]  /*07c0*/  USHF.R.S32.HI UR6, URZ, 0x1f, UR48 ;  /* 0x0000001f3f067899 */ /* 0x000fe20008011430 */
[----:B------:R-:W-:Y:S01]  /*07d0*/  IMAD.U32 R3, RZ, RZ, UR5 ;  /* 0x00000005ff037e24 */ /* 0x000fe2000f8e00ff */
[----:B------:R-:W-:Y:S01]  /*07e0*/  USHF.R.S32.HI UR5, URZ, 0x1f, UR59 ;  /* 0x0000001f3f057899 */ /* 0x000fe2000801143b */
[----:B------:R-:W-:Y:S01]  /*07f0*/  LEA R218, R218, UR4, 0x1 ;  /* 0x00000004dada7c11 */ /* 0x000fe2000f8e08ff */
[----:B------:R-:W-:Y:S01]  /*0800*/  VIADD R238, R237, 0x20 ;  /* 0x00000020edee7836 */ /* 0x000fe20000000000 */
[----:B------:R-:W-:Y:S01]  /*0810*/  SEL R239, R239, 0x10, !P0 ;  /* 0x00000010efef7807 */ /* 0x000fe20004000000 */
[----:B------:R-:W-:Y:S01]  /*0820*/  IMAD.U32 R3, RZ, RZ, UR6 ;  /* 0x00000006ff037e24 */ /* 0x000fe2000f8e00ff */
[----:B------:R-:W-:Y:S01]  /*0830*/  UIADD3 UR6, UR4, 0x10000, URZ ;  /* 0x0001000004067890 */ /* 0x000fe2000fffe03f */
[----:B------:R-:W-:Y:S01]  /*0840*/  IMAD.U32 R3, RZ, RZ, UR5 ;  /* 0x00000005ff037e24 */ /* 0x000fe2000f8e00ff */
[----:B------:R-:W-:Y:S01]  /*0850*/  UIADD3 UR5, UR4, 0x20000, URZ ;  /* 0x0002000004057890 */ /* 0x000fe2000fffe03f */
[C---:B------:R-:W-:Y:S01]  /*0860*/  SEL R3, R226.reuse, 0xffffffe0, !P4 ;  /* 0xffffffe0e2037807 */ /* 0x040fe20006000000 */
[----:B------:R-:W-:Y:S01]  /*0870*/  @P1 VIADD R238, R237, 0xffffffe0 ;  /* 0xffffffe0edee1836 */ /* 0x000fe20000000000 */
[----:B------:R-:W-:Y:S01]  /*0880*/  SEL R226, R226, 0xffffffe0, !P6 ;  /* 0xffffffe0e2e27807 */ /* 0x000fe20007000000 */
[--C-:B------:R-:W-:Y:S01]  /*0890*/  IMAD.IADD R217, R221, 0x1, R2.reuse ;  /* 0x00000001ddd97824 */ /* 0x100fe200078e0202 */
[----:B------:R-:W-:Y:S01]  /*08a0*/  LEA R243, R5, UR6, 0x1 ;  /* 0x0000000605f37c11 */ /* 0x000fe2000f8e08ff */
[----:B------:R-:W-:Y:S01]  /*08b0*/  IMAD.IADD R3, R3, 0x1, R2 ;  /* 0x0000000103037824 */ /* 0x000fe200078e0202 */
[----:B------:R-:W-:Y:S01]  /*08c0*/  LEA R224, R224, UR5, 0x1 ;  /* 0x00000005e0e07c11 */ /* 0x000fe2000f8e08ff */
[----:B------:R-:W-:Y:S01]  /*08d0*/  IMAD.IADD R220, R218, 0x1, R226 ;  /* 0x00000001dadc7824 */ /* 0x000fe200078e02e2 */
[----:B------:R-:W-:Y:S01]  /*08e0*/  SHF.R.S32.HI R236, RZ, 0x2, R236 ;  /* 0x00000002ffec7819 */ /* 0x000fe200000114ec */
[----:B------:R-:W-:Y:S01]  /*08f0*/  IMAD.IADD R216, R221, 0x1, R3 ;  /* 0x00000001ddd87824 */ /* 0x000fe200078e0203 */
[----:B------:R-:W-:Y:S01]  /*0900*/  LEA R219, R219, UR4, 0x1 ;  /* 0x00000004dbdb7c11 */ /* 0x000fe2000f8e08ff */
[----:B------:R-:W-:Y:S01]  /*0910*/  IMAD.IADD R225, R222, 0x1, R224 ;  /* 0x00000001dee17824 */ /* 0x000fe200078e02e0 */
[----:B------:R-:W-:Y:S01]  /*0920*/  LEA R231, R231, UR4, 0x1 ;  /* 0x00000004e7e77c11 */ /* 0x000fe2000f8e08ff */
[----:B------:R-:W-:Y:S01]  /*0930*/  IMAD.IADD R240, R237, 0x1, R239 ;  /* 0x00000001edf07824 */ /* 0x000fe200078e02ef */
[----:B------:R-:W-:Y:S01]  /*0940*/  LEA R0, R0, UR4, 0x1 ;  /* 0x0000000400007c11 */ /* 0x000fe2000f8e08ff */
[----:B------:R-:W-:Y:S01]  /*0950*/  VIADD R246, R243, 0x40 ;  /* 0x00000040f3f67836 */ /* 0x000fe20000000000 */
[----:B------:R-:W-:Y:S01]  /*0960*/  ULDC.64 UR4, c[0x0][0x208] ;  /* 0x0000820000047ab9 */ /* 0x000fe20000000a00 */
[----:B------:R-:W-:-:S02]  /*0970*/  IMAD.IADD R223, R218, 0x1, R222 ;  /* 0x00000001dadf7824 */ /* 0x000fc400078e02de */
[----:B------:R-:W-:Y:S02]  /*0980*/  IMAD.IADD R227, R226, 0x1, R224 ;  /* 0x00000001e2e37824 */ /* 0x000fe400078e02e0 */
[----:B------:R-:W-:Y:S02]  /*0990*/  IMAD R236, R250, 0x10, R236 ;  /* 0x00000010faec7824 */ /* 0x000fe400078e02ec */
[----:B------:R-:W-:Y:S02]  /*09a0*/  IMAD.IADD R221, R221, 0x1, R219 ;  /* 0x00000001dddd7824 */ /* 0x000fe400078e02db */
[----:B------:R-:W-:Y:S02]  /*09b0*/  @P2 VIADD R246, R243, 0xffffffc0 ;  /* 0xffffffc0f3f62836 */ /* 0x000fe40000000000 */
[----:B------:R-:W-:Y:S02]  /*09c0*/  IMAD.IADD R239, R239, 0x1, R238 ;  /* 0x00000001efef7824 */ /* 0x000fe400078e02ee */
[----:B------:R-:W-:-:S02]  /*09d0*/  IMAD.IADD R222, R220, 0x1, R222 ;  /* 0x00000001dcde7824 */ /* 0x000fc400078e02de */
[----:B------:R-:W-:-:S07]  /*09e0*/  IMAD.IADD R226, R226, 0x1, R225 ;  /* 0x00000001e2e27824 */ /* 0x000fce00078e02e1 */
.L_x_589:
        /* <DEDUP_REMOVED lines=29> */
[----:B------:R-:W-:-:S02]  /*0bc0*/  IMAD.U32 R7, RZ, RZ, UR9 ;  /* 0x00000009ff077e24 */ /* 0x000fc4000f8e00ff */
[----:B------:R-:W-:Y:S02]  /*0bd0*/  UISETP.EQ.OR.EX UP4, UPT, UR13, URZ, !UP1, UP4 ;  /* 0x0000003f0d00728c */ /* 0x000fe4000cf82740 */
[----:B------:R-:W-:Y:S01]  /*0be0*/  UIADD3 UR6, UP0, UR16, UR12, URZ ;  /* 0x0000000c10067290 */ /* 0x000fe2000ff1e03f */
[----:B---3--:R-:W3:Y:S03]  /*0bf0*/  @P1 LDG.E R10, desc[UR4][R6.64] ;  /* 0x00000004060a1981 */ /* 0x008ee6000c1e1900 */
[----:B------:R-:W-:Y:S01]  /*0c00*/  PLOP3.LUT P2, PT, PT, PT, UP4, 0x80, 0x0 ;  /* 0x000000000000781c */ /* 0x000fe20003f4f048 */
[----:B------:R-:W-:Y:S01]  /*0c10*/  UIADD3.X UR11, UR11, UR13, URZ, UP0, !UPT ;  /* 0x0000000d0b0b7290 */ /* 0x000fe200087fe43f */
        /* <DEDUP_REMOVED lines=9> */
[----:B------:R-:W-:-:S03]  /*0cb0*/  @!UP3 UISETP.NE.U32.AND UP0, UPT, UR6, URZ, UPT ;  /* 0x0000003f0600b28c */ /* 0x000fc6000bf05070 */
[----:B------:R-:W-:Y:S01]  /*0cc0*/  @!UP3 ULDC UR6, c[0x0][0x2cc] ;  /* 0x0000b3000006bab9 */ /* 0x000fe20000000800 */
        /* <DEDUP_REMOVED lines=21> */
.L_x_561:
        /* <DEDUP_REMOVED lines=14> */
[----:B------:R-:W-:Y:S02]  /*0f00*/  UISETP.NE.AND UP0, UPT, UR36, -0x1, UPT ;  /* 0xffffffff2400788c */ /* 0x000fe4000bf05270 */
[----:B------:R-:W-:Y:S01]  /*0f10*/  UIMAD UR33, UR48, UR7, UR6 ;  /* 0x00000007302172a4 */ /* 0x000fe2000f8e0206 */
[----:B------:R-:W-:-:S02]  /*0f20*/  ULDC.U8 UR19, c[0x0][0x3d8] ;  /* 0x0000f60000137ab9 */ /* 0x000fc40000000000 */
[----:B------:R-:W-:Y:S01]  /*0f30*/  @!UP1 ULDC.64 UR6, c[0x0][0x418] ;  /* 0x0001060000069ab9 */ /* 0x000fe20000000a00 */
[----:B------:R-:W-:Y:S01]  /*0f40*/  ULDC UR61, c[0x0][0x2d4] ;  /* 0x0000b500003d7ab9 */ /* 0x000fe20000000800 */
[----:B------:R-:W-:Y:S02]  /*0f50*/  UISETP.NE.AND UP3, UPT, UR19, URZ, UPT ;  /* 0x0000003f1300728c */ /* 0x000fe4000bf65270 */
[----:B------:R-:W-:Y:S02]  /*0f60*/  USHF.L.U32 UR14, UR48, 0x7, URZ ;  /* 0x00000007300e7899 */ /* 0x000fe4000800063f */
[----:B------:R-:W-:Y:S01]  /*0f70*/  USHF.R.S32.HI UR46, URZ, 0x1f, UR61 ;  /* 0x0000001f3f2e7899 */ /* 0x000fe2000801143d */
[----:B------:R-:W-:Y:S01]  /*0f80*/  ULDC UR23, c[0x0][0x2dc] ;  /* 0x0000b70000177ab9 */ /* 0x000fe20000000800 */
[----:B------:R-:W-:Y:S01]  /*0f90*/  ULDC UR49, c[0x0][0x270] ;  /* 0x00009c0000317ab9 */ /* 0x000fe20000000800 */
[----:B-1----:R-:W-:Y:S01]  /*0fa0*/  IABS R8, R9 ;  /* 0x0000000900087213 */ /* 0x002fe20000000000 */
[----:B------:R-:W-:Y:S01]  /*0fb0*/  @!UP1 UIMAD.WIDE.U32 UR38, UR48, UR6, URZ ;  /* 0x00000006302692a5 */ /* 0x000fe2000f8e003f */
[----:B------:R-:W-:Y:S01]  /*0fc0*/  ISETP.NE.AND P3, PT, R9, RZ, PT ;  /* 0x000000ff0900720c */ /* 0x000fe20003f65270 */
[----:B------:R-:W-:Y:S01]  /*0fd0*/  USHF.L.U64.HI UR17, UR48, 0x7, UR60 ;  /* 0x0000000730117899 */ /* 0x000fe2000801023c */
[----:B------:R-:W1:Y:S01]  /*0fe0*/  I2F.RP R4, R8 ;  /* 0x0000000800047306 */ /* 0x000e620000209400 */
[----:B------:R-:W-:Y:S01]  /*0ff0*/  ULDC.64 UR42, c[0x0][0x240] ;  /* 0x00009000002a7ab9 */ /* 0x000fe20000000a00 */
[----:B------:R-:W-:-:S02]  /*1000*/  @UP0 UIADD3 UR16, UR34, UR36, URZ ;  /* 0x0000002422100290 */ /* 0x000fc4000fffe03f */
[----:B--2---:R-:W-:Y:S02]  /*1010*/  UIMAD.WIDE.U32 UR30, UR11, UR12, URZ ;  /* 0x0000000c0b1e72a5 */ /* 0x004fe4000f8e003f */
[----:B------:R-:W-:Y:S02]  /*1020*/  USEL UR37, UR14, URZ, UP2 ;  /* 0x0000003f0e257287 */ /* 0x000fe40009000000 */
[----:B------:R-:W-:Y:S02]  /*1030*/  UIMAD UR51, UR11, UR13, UR31 ;  /* 0x0000000d0b3372a4 */ /* 0x000fe4000f8e021f */
[----:B------:R-:W-:Y:S01]  /*1040*/  @!UP1 UIMAD UR11, UR60, UR6, URZ ;  /* 0x000000063c0b92a4 */ /* 0x000fe2000f8e023f */
[----:B------:R-:W-:Y:S01]  /*1050*/  @UP1 ULDC.64 UR12, c[0x0][0x420] ;  /* 0x00010800000c1ab9 */ /* 0x000fe20000000a00 */
[----:B------:R-:W-:Y:S01]  /*1060*/  UIMAD.WIDE.U32 UR14, UR8, UR42, URZ ;  /* 0x0000002a080e72a5 */ /* 0x000fe2000f8e003f */
[----:B-1----:R-:W1:Y:S01]  /*1070*/  MUFU.RCP R4, R4 ;  /* 0x0000000400047308 */ /* 0x002e620000001000 */
[----:B------:R-:W-:-:S02]  /*1080*/  @!UP1 UIMAD UR32, UR48, UR7, UR11 ;  /* 0x00000007302092a4 */ /* 0x000fc4000f8e020b */
[----:B------:R-:W-:Y:S02]  /*1090*/  UIADD3 UR11, UR25, 0x3f, URZ ;  /* 0x0000003f190b7890 */ /* 0x000fe4000fffe03f */
[----:B------:R-:W-:Y:S02]  /*10a0*/  @UP1 UIMAD.WIDE.U32 UR40, UR8, UR12, URZ ;  /* 0x0000000c082812a5 */ /* 0x000fe4000f8e003f */
[----:B------:R-:W-:Y:S02]  /*10b0*/  USHF.R.S32.HI UR18, URZ, 0x1f, UR11 ;  /* 0x0000001f3f127899 */ /* 0x000fe4000801140b */
[----:B------:R-:W-:Y:S02]  /*10c0*/  @UP1 UIMAD UR52, UR8, UR13, UR41 ;  /* 0x0000000d083412a4 */ /* 0x000fe4000f8e0229 */
[----:B------:R-:W-:Y:S02]  /*10d0*/  UIMAD.WIDE UR6, UR23, UR49, URZ ;  /* 0x00000031170672a5 */ /* 0x000fe4000f8e023f */
[----:B------:R-:W-:-:S02]  /*10e0*/  UIMAD.WIDE.U32 UR12, UR48, UR61, URZ ;  /* 0x0000003d300c72a5 */ /* 0x000fc4000f8e003f */
[----:B------:R-:W-:Y:S01]  /*10f0*/  ULEA.HI UR29, UR18, UR11, URZ, 0x6 ;  /* 0x0000000b121d7291 */ /* 0x000fe2000f8f303f */
[----:B-1----:R-:W-:Y:S01]  /*1100*/  VIADD R4, R4, 0xffffffe ;  /* 0x0ffffffe04047836 */ /* 0x002fe20000000000 */
[----:B------:R-:W-:Y:S01]  /*1110*/  @UP0 ULDC.64 UR26, c[0x0][0x248] ;  /* 0x00009200001a0ab9 */ /* 0x000fe20000000a00 */
[----:B------:R-:W-:Y:S02]  /*1120*/  UIMAD UR11, UR46, UR48, URZ ;  /* 0x000000302e0b72a4 */ /* 0x000fe4000f8e023f */
[----:B------:R-:W1:Y:S01]  /*1130*/  F2I.FTZ.U32.TRUNC.NTZ R5, R4 ;  /* 0x0000000400057305 */ /* 0x000e62000021f000 */
[----:B------:R-:W-:Y:S02]  /*1140*/  USEL UR35, UR17, URZ, UP2 ;  /* 0x0000003f11237287 */ /* 0x000fe40009000000 */
[----:B------:R-:W-:Y:S02]  /*1150*/  @UP0 UIMAD.WIDE.U32 UR18, UR16, UR26, URZ ;  /* 0x0000001a101202a5 */ /* 0x000fe4000f8e003f */
[----:B------:R-:W-:-:S02]  /*1160*/  @UP0 UIMAD UR45, UR16, UR27, URZ ;  /* 0x0000001b102d02a4 */ /* 0x000fc4000f8e023f */
[----:B------:R-:W-:Y:S01]  /*1170*/  UIADD3 UR50, UR21, UR33, URZ ;  /* 0x0000002115327290 */ /* 0x000fe2000fffe03f */
[----:B------:R-:W-:Y:S01]  /*1180*/  ULDC UR47, c[0x0][0x2c4] ;  /* 0x0000b100002f7ab9 */ /* 0x000fe20000000800 */
[----:B------:R-:W-:Y:S02]  /*1190*/  UIMAD.WIDE.U32 UR16, UR6, UR12, URZ ;  /* 0x0000000c061072a5 */ /* 0x000fe4000f8e003f */
[----:B------:R-:W-:Y:S02]  /*11a0*/  UIMAD UR21, UR7, UR12, URZ ;  /* 0x0000000c071572a4 */ /* 0x000fe4000f8e023f */
[----:B------:R-:W-:Y:S01]  /*11b0*/  USEL UR58, UR20, UR14, !UP1 ;  /* 0x0000000e143a7287 */ /* 0x000fe2000c800000 */
[----:B-1----:R-:W-:Y:S01]  /*11c0*/  IMAD.MOV R4, RZ, RZ, -R5 ;  /* 0x000000ffff047224 */ /* 0x002fe200078e0a05 */
[----:B------:R-:W-:Y:S02]  /*11d0*/  UIMAD UR12, UR60, UR61, UR11 ;  /* 0x0000003d3c0c72a4 */ /* 0x000fe4000f8e020b */
[----:B------:R-:W-:Y:S01]  /*11e0*/  @UP3 UIMAD UR20, UR48, UR47, URZ ;  /* 0x0000002f301432a4 */ /* 0x000fe2000f8e023f */
[----:B------:R-:W-:Y:S01]  /*11f0*/  IMAD R6, R4, R8, RZ ;  /* 0x0000000804067224 */ /* 0x000fe200078e02ff */
[----:B------:R-:W-:Y:S01]  /*1200*/  UIMAD UR28, UR8, UR43, URZ ;  /* 0x0000002b081c72a4 */ /* 0x000fe2000f8e023f */
[----:B------:R-:W-:Y:S01]  /*1210*/  IMAD.MOV.U32 R4, RZ, RZ, RZ ;  /* 0x000000ffff047224 */ /* 0x000fe200078e00ff */
[----:B------:R-:W-:-:S02]  /*1220*/  UIADD3 UR12, UR13, UR12, URZ ;  /* 0x0000000c0d0c7290 */ /* 0x000fc4000fffe03f */
[----:B------:R-:W-:Y:S01]  /*1230*/  @UP3 USEL UR13, UR20, UR8, !UP1 ;  /* 0x00000008140d3287 */ /* 0x000fe2000c800000 */
[----:B------:R-:W-:Y:S01]  /*1240*/  IMAD.HI.U32 R4, R5, R6, R4 ;  /* 0x0000000605047227 */ /* 0x000fe200078e0004 */
[----:B------:R-:W-:Y:S01]  /*1250*/  MOV R5, R7 ;  /* 0x0000000700057202 */ /* 0x000fe20000000f00 */
[----:B------:R-:W-:Y:S02]  /*1260*/  ULOP3.LUT UR20, UR29, 0xffffffc0, URZ, 0xc0, !UPT ;  /* 0xffffffc01d147892 */ /* 0x000fe4000f8ec03f */
[----:B------:R-:W-:Y:S02]  /*1270*/  @UP1 UIADD3 UR50, UR15, UR28, URZ ;  /* 0x0000001c0f321290 */ /* 0x000fe4000fffe03f */
[----:B------:R-:W-:Y:S01]  /*1280*/  IMAD.HI.U32 R4, R4, R5, RZ ;  /* 0x0000000504047227 */ /* 0x000fe200078e00ff */
[----:B------:R-:W-:Y:S02]  /*1290*/  UIMAD.WIDE.U32 UR14, UR6, UR8, URZ ;  /* 0x00000008060e72a5 */ /* 0x000fe4000f8e003f */
[----:B------:R-:W-:Y:S01]  /*12a0*/  UIADD3 UR20, UR20, -0x40, URZ ;  /* 0xffffffc014147890 */ /* 0x000fe2000fffe03f */
[----:B------:R-:W-:Y:S01]  /*12b0*/  IMAD.MOV R6, RZ, RZ, -R4 ;  /* 0x000000ffff067224 */ /* 0x000fe200078e0a04 */
[----:B------:R-:W-:Y:S01]  /*12c0*/  @UP3 ULDC UR11, c[0x0][0x2e4] ;  /* 0x0000b900000b3ab9 */ /* 0x000fe20000000800 */
[----:B------:R-:W-:-:S02]  /*12d0*/  UIMAD UR21, UR6, UR12, UR21 ;  /* 0x0000000c061572a4 */ /* 0x000fc4000f8e0215 */
        /* <DEDUP_REMOVED lines=15> */
[----:B------:R-:W-:Y:S01]  /*13d0*/  UIMAD UR53, UR59, UR23, URZ ;  /* 0x000000173b3572a4 */ /* 0x000fe2000f8e023f */
[----:B------:R-:W-:Y:S01]  /*13e0*/  ISETP.GE.U32.AND P0, PT, R5, R8, PT ;  /* 0x000000080500720c */ /* 0x000fe20003f06070 */
[----:B------:R-:W-:Y:S01]  /*13f0*/  UISETP.NE.AND UP4, UPT, UR22, URZ, UPT ;  /* 0x0000003f1600728c */ /* 0x000fe2000bf85270 */
[----:B------:R-:W-:Y:S01]  /*1400*/  LOP3.LUT R5, R9, UR59, RZ, 0x3c, !PT ;  /* 0x0000003b09057c12 */ /* 0x000fe2000f8e3cff */
[----:B------:R-:W-:Y:S01]  /*1410*/  @!UP1 UIADD3 UR52, UR39, UR32, URZ ;  /* 0x0000002027349290 */ /* 0x000fe2000fffe03f */
[----:B------:R-:W-:-:S02]  /*1420*/  @UP0 ULDC.64 UR22, c[0x0][0x250] ;  /* 0x0000940000160ab9 */ /* 0x000fc40000000a00 */
        /* <DEDUP_REMOVED lines=8> */
[----:B------:R-:W-:Y:S01]  /*14b0*/  UIADD3 UR49, UR17, UR21, URZ ;  /* 0x0000001511317290 */ /* 0x000fe2000fffe03f */
[----:B------:R-:W-:Y:S01]  /*14c0*/  IMAD.MOV.U32 R5, RZ, RZ, R4 ;  /* 0x000000ffff057224 */ /* 0x000fe200078e0004 */
[----:B------:R-:W-:-:S02]  /*14d0*/  USEL UR54, UR51, URZ, UP4 ;  /* 0x0000003f33367287 */ /* 0x000fc4000a000000 */
[----:B------:R-:W-:Y:S02]  /*14e0*/  USHF.R.S32.HI UR44, URZ, 0x1f, UR24 ;  /* 0x0000001f3f2c7899 */ /* 0x000fe40008011418 */
[----:B------:R-:W-:Y:S01]  /*14f0*/  USHF.R.S32.HI UR56, URZ, 0x1f, UR53 ;  /* 0x0000001f3f387899 */ /* 0x000fe20008011435 */
[----:B------:R-:W-:Y:S01]  /*1500*/  @!P2 IADD3 R5, -R5, RZ, RZ ;  /* 0x000000ff0505a210 */ /* 0x000fe20007ffe1ff */
[----:B------:R-:W-:Y:S01]  /*1510*/  USEL UR55, UR30, URZ, UP4 ;  /* 0x0000003f1e377287 */ /* 0x000fe2000a000000 */
        /* <DEDUP_REMOVED lines=21> */
.L_x_563:
        /* <DEDUP_REMOVED lines=13> */
.L_x_564:
        /* <DEDUP_REMOVED lines=11> */
.L_x_565:
[----:B------:R-:W-:Y:S02]  /*17f0*/  ULDC UR6, c[0x0][0x270] ;  /* 0x00009c0000067ab9 */ /* 0x000fe40000000800 */
[----:B------:R-:W-:-:S04]  /*1800*/  UIMAD UR6, UR48, UR6, UR59 ;  /* 0x00000006300672a4 */ /* 0x000fc8000f8e023b */
[----:B------:R-:W-:-:S12]  /*1810*/  UIMAD UR6, UR6, UR61, URZ ;  /* 0x0000003d060672a4 */ /* 0x000fd8000f8e023f */
.L_x_566:
[----:B------:R-:W1:Y:S01]  /*1820*/  S2R R18, SR_TID.X ;  /* 0x0000000000127919 */ /* 0x000e620000002100 */
[----:B------:R-:W2:Y:S01]  /*1830*/  LDC.64 R14, c[0x0][0x420] ;  /* 0x00010800ff0e7b82 */ /* 0x000ea20000000a00 */
[----:B------:R-:W-:Y:S01]  /*1840*/  UIADD3 UR15, UR20, UR6, URZ ;  /* 0x00000006140f7290 */ /* 0x000fe2000fffe03f */
[----:B------:R-:W-:Y:S01]  /*1850*/  BSSY B1, `(.L_x_562) ;  /* 0x00007b9000017945 */ /* 0x000fe20003800000 */
[----:B------:R-:W-:Y:S01]  /*1860*/  ULDC UR7, c[0x0][0x2dc] ;  /* 0x0000b70000077ab9 */ /* 0x000fe20000000800 */
[----:B------:R-:W-:Y:S01]  /*1870*/  ULDC UR8, c[0x0][0x270] ;  /* 0x00009c0000087ab9 */ /* 0x000fe20000000800 */
[----:B------:R-:W-:Y:S02]  /*1880*/  UIADD3 UR6, -UR9, UR25, UR24 ;  /* 0x0000001909067290 */ /* 0x000fe4000fffe118 */
[----:B------:R-:W-:Y:S02]  /*1890*/  UIMAD UR14, UR7, UR8, URZ ;  /* 0x00000008070e72a4 */ /* 0x000fe4000f8e023f */
[----:B------:R-:W-:Y:S01]  /*18a0*/  USHF.R.S32.HI UR17, URZ, 0x1f, UR59 ;  /* 0x0000001f3f117899 */ /* 0x000fe2000801143b */
[----:B------:R-:W-:Y:S01]  /*18b0*/  ULDC UR7, c[0x0][0x398] ;  /* 0x0000e60000077ab9 */ /* 0x000fe20000000800 */
[----:B------:R-:W-:Y:S01]  /*18c0*/  ULDC.64 UR12, c[0x0][0x428] ;  /* 0x00010a00000c7ab9 */ /* 0x000fe20000000a00 */
[----:B------:R-:W-:Y:S01]  /*18d0*/  UIADD3 UR6, UR6, -UR7, URZ ;  /* 0x8000000706067290 */ /* 0x000fe2000fffe03f */
[----:B------:R-:W-:Y:S01]  /*18e0*/  IMAD.U32 R16, RZ, RZ, UR12 ;  /* 0x0000000cff107e24 */ /* 0x000fe2000f8e00ff */
[----:B------:R-:W-:Y:S01]  /*18f0*/  UIMAD UR7, UR17, UR12, URZ ;  /* 0x0000000c110772a4 */ /* 0x000fe2000f8e023f */
[----:B------:R-:W-:Y:S01]  /*1900*/  ULDC.64 UR18, c[0x0][0x258] ;  /* 0x0000960000127ab9 */ /* 0x000fe20000000a00 */
[----:B------:R-:W-:-:S02]  /*1910*/  ULDC.64 UR38, c[0x0][0x478] ;  /* 0x00011e0000267ab9 */ /* 0x000fc40000000a00 */
[----:B------:R-:W-:Y:S02]  /*1920*/  UIMAD UR13, UR59, UR13, UR7 ;  /* 0x0000000d3b0d72a4 */ /* 0x000fe4000f8e0207 */
[----:B------:R-:W-:Y:S02]  /*1930*/  USHF.L.U32 UR7, UR14, 0x6, URZ ;  /* 0x000000060e077899 */ /* 0x000fe4000800063f */
[----:B------:R-:W-:Y:S01]  /*1940*/  UIADD3 UR21, UR20, UR28, URZ ;  /* 0x0000001c14157290 */ /* 0x000fe2000fffe03f */
[----:B--2---:R-:W-:Y:S01]  /*1950*/  IMAD R12, R14, UR16, RZ ;  /* 0x000000100e0c7c24 */ /* 0x004fe2000f8e02ff */
[----:B------:R-:W-:Y:S01]  /*1960*/  ULDC.64 UR30, c[0x0][0x210] ;  /* 0x00008400001e7ab9 */ /* 0x000fe20000000a00 */
[----:B------:R-:W-:Y:S01]  /*1970*/  ULDC.64 UR28, c[0x0][0x3e0] ;  /* 0x0000f800001c7ab9 */ /* 0x000fe20000000a00 */
[----:B------:R-:W-:Y:S01]  /*1980*/  ULDC.64 UR40, c[0x0][0x2b0] ;  /* 0x0000ac0000287ab9 */ /* 0x000fe20000000a00 */
[----:B------:R-:W-:Y:S01]  /*1990*/  IMAD R13, R15, UR20, R12 ;  /* 0x000000140f0d7c24 */ /* 0x000fe2000f8e020c */
[----:B------:R-:W-:Y:S01]  /*19a0*/  UIADD3 UR8, UR46, -0x1, URZ ;  /* 0xffffffff2e087890 */ /* 0x000fe2000fffe03f */
[----:B-1----:R-:W-:-:S04]  /*19b0*/  SHF.R.S32.HI R19, RZ, 0x1f, R18 ;  /* 0x0000001fff137819 */ /* 0x002fc80000011412 */
[CC--:B------:R-:W-:Y:S02]  /*19c0*/  LEA.HI R4, R19.reuse, R18.reuse, RZ, 0x3 ;  /* 0x0000001213047211 */ /* 0x0c0fe400078f18ff */
[----:B------:R-:W-:Y:S02]  /*19d0*/  LEA.HI R12, R19, R18, RZ, 0x5 ;  /* 0x00000012130c7211 */ /* 0x000fe400078f28ff */
[----:B------:R-:W-:Y:S02]  /*19e0*/  LOP3.LUT R6, R4, 0xfffffff8, RZ, 0xc0, !PT ;  /* 0xfffffff804067812 */ /* 0x000fe400078ec0ff */
[----:B------:R-:W-:Y:S02]  /*19f0*/  SHF.R.S32.HI R4, RZ, 0x3, R4 ;  /* 0x00000003ff047819 */ /* 0x000fe40000011404 */
[----:B------:R-:W-:Y:S01]  /*1a00*/  LOP3.LUT R27, R12, 0xffffffe0, RZ, 0xc0, !PT ;  /* 0xffffffe00c1b7812 */ /* 0x000fe200078ec0ff */
[----:B------:R-:W-:Y:S01]  /*1a10*/  IMAD.IADD R6, R18, 0x1, -R6 ;  /* 0x0000000112067824 */ /* 0x000fe200078e0a06 */
[----:B------:R-:W-:-:S02]  /*1a20*/  SHF.R.S32.HI R22, RZ, 0x1f, R4 ;  /* 0x0000001fff167819 */ /* 0x000fc40000011404 */
[----:B------:R-:W-:Y:S01]  /*1a30*/  IADD3 R10, P0, R4, UR20, RZ ;  /* 0x00000014040a7c10 */ /* 0x000fe2000ff1e0ff */
[----:B------:R-:W-:Y:S02]  /*1a40*/  IMAD.SHL.U32 R6, R6, 0x8, RZ ;  /* 0x0000000806067824 */ /* 0x000fe400078e00ff */
[----:B------:R-:W-:Y:S01]  /*1a50*/  IMAD.IADD R27, R18, 0x1, -R27 ;  /* 0x00000001121b7824 */ /* 0x000fe200078e0a1b */
[----:B------:R-:W-:Y:S02]  /*1a60*/  IADD3.X R8, R22, UR16, RZ, P0, !PT ;  /* 0x0000001016087c10 */ /* 0x000fe400087fe4ff */
[----:B------:R-:W-:-:S03]  /*1a70*/  SHF.R.S32.HI R7, RZ, 0x1f, R6 ;  /* 0x0000001fff077819 */ /* 0x000fc60000011406 */
[----:B------:R-:W-:Y:S02]  /*1a80*/  IMAD R11, R8, UR42, RZ ;  /* 0x0000002a080b7c24 */ /* 0x000fe4000f8e02ff */
[----:B------:R-:W-:-:S04]  /*1a90*/  IMAD.WIDE.U32 R8, R10, UR42, R6 ;  /* 0x0000002a0a087c25 */ /* 0x000fc8000f8e0006 */
[----:B------:R-:W-:Y:S01]  /*1aa0*/  IMAD R11, R10, UR43, R11 ;  /* 0x0000002b0a0b7c24 */ /* 0x000fe2000f8e020b */
[----:B------:R-:W-:-:S04]  /*1ab0*/  IADD3 R10, P0, R8, UR58, RZ ;  /* 0x0000003a080a7c10 */ /* 0x000fc8000ff1e0ff */
[----:B------:R-:W-:Y:S02]  /*1ac0*/  IADD3.X R11, R9, UR50, R11, P0, !PT ;  /* 0x00000032090b7c10 */ /* 0x000fe400087fe40b */
[----:B------:R-:W-:Y:S01]  /*1ad0*/  IADD3 R8, P0, R6, UR11, RZ ;  /* 0x0000000b06087c10 */ /* 0x000fe2000ff1e0ff */
[----:B------:R-:W-:Y:S02]  /*1ae0*/  UIMAD UR11, UR17, UR18, URZ ;  /* 0x00000012110b72a4 */ /* 0x000fe4000f8e023f */
[----:B------:R-:W-:Y:S01]  /*1af0*/  USHF.R.S32.HI UR17, URZ, 0x1f, UR6 ;  /* 0x0000001f3f117899 */ /* 0x000fe20008011406 */
[----:B------:R-:W-:Y:S01]  /*1b00*/  IADD3.X R9, R7, UR52, RZ, P0, !PT ;  /* 0x0000003407097c10 */ /* 0x000fe200087fe4ff */
[----:B------:R-:W-:Y:S02]  /*1b10*/  UIMAD UR19, UR59, UR19, UR11 ;  /* 0x000000133b1372a4 */ /* 0x000fe4000f8e020b */
[----:B------:R-:W-:Y:S01]  /*1b20*/  USHF.R.S32.HI UR11, URZ, 0x1f, UR7 ;  /* 0x0000001f3f0b7899 */ /* 0x000fe20008011407 */
[----:B------:R-:W-:Y:S01]  /*1b30*/  IMAD.WIDE.U32 R8, R14, UR20, R8 ;  /* 0x000000140e087c25 */ /* 0x000fe2000f8e0008 */
[----:B------:R-:W-:-:S02]  /*1b40*/  UIADD3 UR7, UP2, UP1, UR32, UR7, UR53 ;  /* 0x0000000720077290 */ /* 0x000fc4000f95e035 */
[----:B------:R-:W-:Y:S01]  /*1b50*/  ULEA.HI UR17, UR17, UR6, URZ, 0x6 ;  /* 0x0000000611117291 */ /* 0x000fe2000f8f303f */
[----:B------:R-:W-:Y:S01]  /*1b60*/  IMAD.IADD R9, R9, 0x1, R13 ;  /* 0x0000000109097824 */ /* 0x000fe200078e020d */
[----:B------:R-:W-:Y:S01]  /*1b70*/  UIADD3.X UR6, UR51, UR11, UR56, UP2, UP1 ;  /* 0x0000000b33067290 */ /* 0x000fe200097e2438 */
[----:B------:R-:W-:Y:S01]  /*1b80*/  SHF.R.S32.HI R13, RZ, 0x5, R12 ;  /* 0x00000005ff0d7819 */ /* 0x000fe2000001140c */
[----:B------:R-:W-:Y:S01]  /*1b90*/  UIADD3 UR7, UP2, UP1, UR55, UR7, UR57 ;  /* 0x0000000737077290 */ /* 0x000fe2000f95e039 */
[----:B------:R-:W-:Y:S01]  /*1ba0*/  IMAD.U32 R12, RZ, RZ, UR18 ;  /* 0x00000012ff0c7e24 */ /* 0x000fe2000f8e00ff */
[----:B------:R-:W-:Y:S01]  /*1bb0*/  USHF.R.S32.HI UR17, URZ, 0x6, UR17 ;  /* 0x000000063f117899 */ /* 0x000fe20008011411 */
[----:B------:R-:W-:Y:S01]  /*1bc0*/  IMAD.WIDE.U32 R8, R16, UR59, R8 ;  /* 0x0000003b10087c25 */ /* 0x000fe2000f8e0008 */
[----:B------:R-:W-:Y:S02]  /*1bd0*/  UIADD3.X UR11, UR54, UR6, UR49, UP2, UP1 ;  /* 0x00000006360b7290 */ /* 0x000fe400097e2431 */
[----:B------:R-:W-:Y:S01]  /*1be0*/  UISETP.LT.AND UP1, UPT, URZ, UR17, UPT ;  /* 0x000000113f00728c */ /* 0x000fe2000bf21270 */
[----:B------:R-:W-:-:S02]  /*1bf0*/  IMAD R13, R13, UR14, R27 ;  /* 0x0000000e0d0d7c24 */ /* 0x000fc4000f8e021b */
[----:B------:R-:W-:Y:S01]  /*1c00*/  IMAD.WIDE.U32 R10, R12, UR59, R10 ;  /* 0x0000003b0c0a7c25 */ /* 0x000fe2000f8e000a */
[----:B------:R-:W-:Y:S02]  /*1c10*/  USEL UR17, URZ, UR17, !UP1 ;  /* 0x000000113f117287 */ /* 0x000fe4000c800000 */
[----:B------:R-:W-:Y:S01]  /*1c20*/  IADD3 R12, P0, R13, UR7, RZ ;  /* 0x000000070d0c7c10 */ /* 0x000fe2000ff1e0ff */
[----:B------:R-:W-:Y:S01]  /*1c30*/  ULDC.64 UR6, c[0x0][0x400] ;  /* 0x0001000000067ab9 */ /* 0x000fe20000000a00 */
[----:B------:R-:W-:Y:S01]  /*1c40*/  UISETP.GT.AND UP1, UPT, UR46, UR17, UPT ;  /* 0x000000112e00728c */ /* 0x000fe2000bf24270 */
[----:B------:R-:W-:Y:S01]  /*1c50*/  VIADD R9, R9, UR13 ;  /* 0x0000000d09097c36 */ /* 0x000fe20008000000 */
[----:B------:R-:W-:Y:S01]  /*1c60*/  LEA.HI.X.SX32 R13, R13, UR11, 0x1, P0 ;  /* 0x0000000b0d0d7c11 */ /* 0x000fe200080f0eff */
[-C--:B------:R-:W-:Y:S01]  /*1c70*/  IMAD R16, R22, R14.reuse, RZ ;  /* 0x0000000e16107224 */ /* 0x080fe200078e02ff */
[----:B------:R-:W-:Y:S01]  /*1c80*/  LEA R228, P0, R12, UR6, 0x2 ;  /* 0x000000060ce47c11 */ /* 0x000fe2000f8010ff */
[----:B------:R-:W-:Y:S01]  /*1c90*/  IMAD.WIDE.U32 R8, R4, R14, R8 ;  /* 0x0000000e04087225 */ /* 0x000fe200078e0008 */
[----:B------:R-:W-:Y:S01]  /*1ca0*/  UIMAD.WIDE UR12, UR15, 0x4, UR38 ;  /* 0x000000040f0c78a5 */ /* 0x000fe2000f8e0226 */
[----:B------:R-:W-:-:S02]  /*1cb0*/  LEA R234, P3, R10, UR30, 0x1 ;  /* 0x0000001e0aea7c11 */ /* 0x000fc4000f8608ff */
[----:B------:R-:W-:Y:S01]  /*1cc0*/  LEA.HI.X R229, R12, UR7, R13, 0x2, P0 ;  /* 0x000000070ce57c11 */ /* 0x000fe200080f140d */
[----:B------:R-:W-:Y:S01]  /*1cd0*/  IMAD R16, R4, R15, R16 ;  /* 0x0000000f04107224 */ /* 0x000fe200078e0210 */
[----:B------:R-:W-:Y:S01]  /*1ce0*/  PLOP3.LUT P0, PT, PT, PT, UP1, 0x80, 0x0 ;  /* 0x000000000000781c */ /* 0x000fe20003f0f018 */
[----:B------:R-:W-:Y:S01]  /*1cf0*/  VIADD R11, R11, UR19 ;  /* 0x000000130b0b7c36 */ /* 0x000fe20008000000 */
[----:B------:R-:W-:Y:S01]  /*1d00*/  LEA R232, P2, R8, UR28, 0x1 ;  /* 0x0000001c08e87c11 */ /* 0x000fe2000f8408ff */
[----:B------:R-:W-:Y:S01]  /*1d10*/  IMAD.IADD R9, R9, 0x1, R16 ;  /* 0x0000000109097824 */ /* 0x000fe200078e0210 */
[----:B------:R-:W-:Y:S02]  /*1d20*/  UIMAD.WIDE UR6, UR21, 0x4, UR40 ;  /* 0x00000004150678a5 */ /* 0x000fe4000f8e0228 */
[----:B------:R-:W-:Y:S01]  /*1d30*/  LEA.HI.X R235, R10, UR31, R11, 0x1, P3 ;  /* 0x0000001f0aeb7c11 */ /* 0x000fe200098f0c0b */
[----:B------:R-:W-:Y:S01]  /*1d40*/  UMOV UR11, UR13 ;  /* 0x0000000d000b7c82 */ /* 0x000fe20008000000 */
[----:B------:R-:W-:-:S05]  /*1d50*/  LEA.HI.X R233, R8, UR29, R9, 0x1, P2 ;  /* 0x0000001d08e97c11 */ /* 0x000fca00090f0c09 */
        /* <DEDUP_REMOVED lines=20> */
.L_x_568:
        /* <DEDUP_REMOVED lines=19> */
.L_x_569:
        /* <DEDUP_REMOVED lines=33> */
.L_x_571:
[----:B------:R-:W-:Y:S05]  /*21e0*/  BSYNC B0 ;  /* 0x0000000000007941 */ /* 0x000fea0003800000 */
.L_x_570:
        /* <DEDUP_REMOVED lines=16> */
.L_x_573:
[----:B------:R-:W-:Y:S05]  /*22f0*/  BSYNC B0 ;  /* 0x0000000000007941 */ /* 0x000fea0003800000 */
.L_x_572:
[----:B------:R-:W-:Y:S01]  /*2300*/  UIMAD UR6, UR44, UR12, URZ ;  /* 0x0000000c2c0672a4 */ /* 0x000fe2000f8e023f */
[----:B------:R-:W-:Y:S01]  /*2310*/  IMAD.U32 R5, RZ, RZ, UR12 ;  /* 0x0000000cff057e24 */ /* 0x000fe2000f8e00ff */
[----:B------:R-:W-:Y:S01]  /*2320*/  USHF.R.S32.HI UR8, URZ, 0x1f, UR59 ;  /* 0x0000001f3f087899 */ /* 0x000fe2000801143b */
[----:B------:R-:W-:Y:S01]  /*2330*/  BSSY B0, `(.L_x_574) ;  /* 0x000001a000007945 */ /* 0x000fe20003800000 */
[----:B------:R-:W-:Y:S01]  /*2340*/  UIMAD UR6, UR24, UR13, UR6 ;  /* 0x0000000d180672a4 */ /* 0x000fe2000f8e0206 */
[----:B------:R-:W-:-:S05]  /*2350*/  IMAD.WIDE.U32 R6, R5, UR24, R6 ;  /* 0x0000001805067c25 */ /* 0x000fca000f8e0006 */
[----:B------:R-:W-:Y:S01]  /*2360*/  IMAD.U32 R5, RZ, RZ, UR6 ;  /* 0x00000006ff057e24 */ /* 0x000fe2000f8e00ff */
[----:B-12---:R-:W-:Y:S01]  /*2370*/  IADD3 R8, P2, R6, UR11, RZ ;  /* 0x0000000b06087c10 */ /* 0x006fe2000ff5e0ff */
        /* <DEDUP_REMOVED lines=21> */
.L_x_575:
[----:B------:R-:W-:Y:S05]  /*24d0*/  BSYNC B0 ;  /* 0x0000000000007941 */ /* 0x000fea0003800000 */
.L_x_574:
        /* <DEDUP_REMOVED lines=17> */
.L_x_567:
        /* <DEDUP_REMOVED lines=17> */
[----:B------:R-:W-:Y:S01]  /*2700*/  ULDC.64 UR18, c[0x0][0x268] ;  /* 0x00009a0000127ab9 */ /* 0x000fe20000000a00 */
[----:B------:R-:W-:Y:S01]  /*2710*/  IADD3 R8, P1, R6, UR37, RZ ;  /* 0x0000002506087c10 */ /* 0x000fe2000ff3e0ff */
[----:B------:R-:W-:Y:S01]  /*2720*/  IMAD.U32 R6, RZ, RZ, UR16 ;  /* 0x00000010ff067e24 */ /* 0x000fe2000f8e00ff */
[----:B------:R-:W-:Y:S01]  /*2730*/  IADD3.X R11, R9, UR45, R11, P3, !PT ;  /* 0x0000002d090b7c10 */ /* 0x000fe20009ffe40b */
[----:B------:R-:W-:Y:S01]  /*2740*/  IMAD R12, R17, UR20, RZ ;  /* 0x00000014110c7c24 */ /* 0x000fe2000f8e02ff */
[----:B------:R-:W-:Y:S01]  /*2750*/  USHF.L.U32 UR16, UR43, 0x6, URZ ;  /* 0x000000062b107899 */ /* 0x000fe2000800063f */
[----:B------:R-:W-:Y:S01]  /*2760*/  IMAD.SHL.U32 R15, R15, 0x40, RZ ;  /* 0x000000400f0f7824 */ /* 0x000fe200078e00ff */
[----:B------:R-:W-:Y:S01]  /*2770*/  IADD3.X R9, R7, UR47, R6, P1, !PT ;  /* 0x0000002f07097c10 */ /* 0x000fe20008ffe406 */
[----:B------:R-:W-:Y:S01]  /*2780*/  IMAD R6, R17, UR18, RZ ;  /* 0x0000001211067c24 */ /* 0x000fe2000f8e02ff */
[----:B------:R-:W-:Y:S01]  /*2790*/  ISETP.GE.AND P1, PT, R4, UR14, PT ;  /* 0x0000000e04007c0c */ /* 0x000fe2000bf26270 */
[----:B------:R-:W-:Y:S01]  /*27a0*/  IMAD.WIDE.U32 R16, R14, 0x40, RZ ;  /* 0x000000400e107825 */ /* 0x000fe200078e00ff */
[----:B------:R-:W-:Y:S01]  /*27b0*/  @!P0 IADD3 R18, P3, R4, 0x20, RZ ;  /* 0x0000002004128810 */ /* 0x000fe20007f7e0ff */
[----:B------:R-:W-:-:S02]  /*27c0*/  UIMAD.WIDE.U32 UR14, UR42, 0x40, URZ ;  /* 0x000000402a0e78a5 */ /* 0x000fc4000f8e003f */
[C---:B------:R-:W-:Y:S01]  /*27d0*/  IMAD R7, R5.reuse, UR19, R6 ;  /* 0x0000001305077c24 */ /* 0x040fe2000f8e0206 */
[----:B------:R-:W-:Y:S01]  /*27e0*/  @!P2 IADD3 R6, P4, R232, R16, RZ ;  /* 0x00000010e806a210 */ /* 0x000fe20007f9e0ff */
[----:B------:R-:W-:Y:S01]  /*27f0*/  IMAD.WIDE.U32 R8, R5, UR18, R8 ;  /* 0x0000001205087c25 */ /* 0x000fe2000f8e0008 */
[----:B------:R-:W-:-:S03]  /*2800*/  ULDC UR28, c[0x0][0x270] ;  /* 0x00009c00001c7ab9 */ /* 0x000fc60000000800 */
[----:B------:R-:W-:Y:S02]  /*2810*/  IMAD.MOV.U32 R241, RZ, RZ, 0x7f800000 ;  /* 0x7f800000fff17424 */ /* 0x000fe400078e00ff */
[----:B------:R-:W-:Y:S01]  /*2820*/  IMAD.MOV.U32 R242, RZ, RZ, 0x7f800000 ;  /* 0x7f800000fff27424 */ /* 0x000fe200078e00ff */
[----:B------:R-:W-:Y:S01]  /*2830*/  CS2R R190, SRZ ;  /* 0x0000000000be7805 */ /* 0x000fe2000001ff00 */
[----:B------:R-:W-:Y:S01]  /*2840*/  IMAD.IADD R9, R9, 0x1, R7 ;  /* 0x0000000109097824 */ /* 0x000fe200078e0207 */
[----:B------:R-:W-:Y:S01]  /*2850*/  @!P2 IADD3.X R7, R233, R17, R15, P4, !PT ;  /* 0x00000011e907a210 */ /* 0x000fe200027fe40f */
[C---:B------:R-:W-:Y:S01]  /*2860*/  IMAD R12, R5.reuse, UR21, R12 ;  /* 0x00000015050c7c24 */ /* 0x040fe2000f8e020c */
[----:B------:R-:W-:Y:S01]  /*2870*/  PLOP3.LUT P4, PT, PT, PT, UP4, 0x80, 0x0 ;  /* 0x000000000000781c */ /* 0x000fe20003f8f048 */
[----:B------:R-:W-:Y:S01]  /*2880*/  IMAD.WIDE.U32 R10, R5, UR20, R10 ;  /* 0x00000014050a7c25 */ /* 0x000fe2000f8e000a */
[----:B------:R-:W-:Y:S02]  /*2890*/  CS2R R188, SRZ ;  /* 0x0000000000bc7805 */ /* 0x000fe4000001ff00 */
[----:B------:R-:W-:-:S02]  /*28a0*/  CS2R R194, SRZ ;  /* 0x0000000000c27805 */ /* 0x000fc4000001ff00 */
[----:B------:R-:W-:Y:S01]  /*28b0*/  CS2R R192, SRZ ;  /* 0x0000000000c07805 */ /* 0x000fe2000001ff00 */
[----:B------:R-:W-:Y:S01]  /*28c0*/  IMAD.IADD R11, R11, 0x1, R12 ;  /* 0x000000010b0b7824 */ /* 0x000fe200078e020c */
[----:B------:R-:W-:Y:S01]  /*28d0*/  CS2R R186, SRZ ;  /* 0x0000000000ba7805 */ /* 0x000fe2000001ff00 */
[----:B------:R-:W-:Y:S01]  /*28e0*/  @!P0 IMAD.X R5, RZ, RZ, R22, P3 ;  /* 0x000000ffff058224 */ /* 0x000fe200018e0616 */
[C---:B------:R-:W-:Y:S01]  /*28f0*/  @!P0 IADD3 R12, P3, R4.reuse, 0x20, RZ ;  /* 0x00000020040c8810 */ /* 0x040fe20007f7e0ff */
[----:B------:R-:W-:Y:S01]  /*2900*/  @!P0 IMAD.MOV.U32 R14, RZ, RZ, R10 ;  /* 0x000000ffff0e8224 */ /* 0x000fe200078e000a */
[----:B------:R-:W-:Y:S01]  /*2910*/  CS2R R184, SRZ ;  /* 0x0000000000b87805 */ /* 0x000fe2000001ff00 */
[--C-:B------:R-:W-:Y:S01]  /*2920*/  @!P0 IMAD.MOV.U32 R15, RZ, RZ, R11.reuse ;  /* 0x000000ffff0f8224 */ /* 0x100fe200078e000b */
[----:B------:R-:W-:Y:S01]  /*2930*/  CS2R R182, SRZ ;  /* 0x0000000000b67805 */ /* 0x000fe2000001ff00 */
[----:B------:R-:W-:Y:S01]  /*2940*/  @!P0 IMAD.X R13, RZ, RZ, R22, P3 ;  /* 0x000000ffff0d8224 */ /* 0x000fe200018e0616 */
[C---:B------:R-:W-:Y:S01]  /*2950*/  ISETP.GE.AND P3, PT, R4.reuse, UR13, PT ;  /* 0x0000000d04007c0c */ /* 0x040fe2000bf66270 */
[----:B------:R-:W-:Y:S01]  /*2960*/  @P4 BAR.SYNC.DEFER_BLOCKING 0x0 ;  /* 0x0000000000004b1d */ /* 0x000fe20000010000 */
[----:B------:R-:W-:-:S04]  /*2970*/  @!P1 IMAD.WIDE.U32 R16, R4, UR26, R10 ;  /* 0x0000001a04109c25 */ /* 0x000fc8000f8e000a */
[----:B------:R-:W-:-:S03]  /*2980*/  @!P0 IMAD R5, R5, UR26, RZ ;  /* 0x0000001a05058c24 */ /* 0x000fc6000f8e02ff */
[----:B------:R-:W2:Y:S01]  /*2990*/  @!P1 LDC.64 R10, c[0x0][0x218] ;  /* 0x00008600ff0a9b82 */ /* 0x000ea20000000a00 */
[----:B------:R-:W-:Y:S01]  /*29a0*/  @!P0 IMAD.MOV.U32 R20, RZ, RZ, R8 ;  /* 0x000000ffff148224 */ /* 0x000fe200078e0008 */
[----:B------:R-:W-:Y:S01]  /*29b0*/  CS2R R180, SRZ ;  /* 0x0000000000b47805 */ /* 0x000fe2000001ff00 */
[----:B------:R-:W-:Y:S01]  /*29c0*/  @!P0 IMAD R28, R18, UR27, R5 ;  /* 0x0000001b121c8c24 */ /* 0x000fe2000f8e0205 */
[----:B------:R-:W-:Y:S01]  /*29d0*/  CS2R R174, SRZ ;  /* 0x0000000000ae7805 */ /* 0x000fe2000001ff00 */
[----:B------:R-:W-:Y:S01]  /*29e0*/  @!P1 IMAD R5, R22, UR26, RZ ;  /* 0x0000001a16059c24 */ /* 0x000fe2000f8e02ff */
[----:B------:R-:W-:Y:S01]  /*29f0*/  CS2R R172, SRZ ;  /* 0x0000000000ac7805 */ /* 0x000fe2000001ff00 */
[----:B------:R-:W-:Y:S01]  /*2a00*/  @!P0 IMAD.WIDE.U32 R18, R18, UR26, R14 ;  /* 0x0000001a12128c25 */ /* 0x000fe2000f8e000e */
[----:B------:R-:W-:Y:S02]  /*2a10*/  CS2R R178, SRZ ;  /* 0x0000000000b27805 */ /* 0x000fe4000001ff00 */
[----:B------:R-:W-:-:S02]  /*2a20*/  CS2R R176, SRZ ;  /* 0x0000000000b07805 */ /* 0x000fc4000001ff00 */
[----:B------:R-:W-:Y:S01]  /*2a30*/  CS2R R170, SRZ ;  /* 0x0000000000aa7805 */ /* 0x000fe2000001ff00 */
[----:B------:R-:W-:Y:S01]  /*2a40*/  @!P1 IMAD R25, R4, UR27, R5 ;  /* 0x0000001b04199c24 */ /* 0x000fe2000f8e0205 */
[----:B------:R-:W-:Y:S01]  /*2a50*/  CS2R R168, SRZ ;  /* 0x0000000000a87805 */ /* 0x000fe2000001ff00 */
[----:B------:R-:W-:Y:S01]  /*2a60*/  @!P1 IMAD R14, R22, UR22, RZ ;  /* 0x00000016160e9c24 */ /* 0x000fe2000f8e02ff */
[----:B------:R-:W-:Y:S01]  /*2a70*/  CS2R R166, SRZ ;  /* 0x0000000000a67805 */ /* 0x000fe2000001ff00 */
[----:B------:R-:W-:Y:S01]  /*2a80*/  @!P0 IMAD R5, R13, UR22, RZ ;  /* 0x000000160d058c24 */ /* 0x000fe2000f8e02ff */
[----:B------:R-:W3:Y:S01]  /*2a90*/  @!P0 LDC.64 R22, c[0x0][0x220] ;  /* 0x00008800ff168b82 */ /* 0x000ee20000000a00 */
[----:B------:R-:W-:Y:S01]  /*2aa0*/  @!P1 IMAD R26, R4, UR23, R14 ;  /* 0x00000017041a9c24 */ /* 0x000fe2000f8e020e */
[----:B------:R4:W-:Y:S01]  /*2ab0*/  @P3 STS.128 [R231+0x8000], RZ ;  /* 0x008000ffe7003388 */ /* 0x0009e20000000c00 */
[----:B------:R-:W-:Y:S01]  /*2ac0*/  @!P0 IMAD R24, R12, UR23, R5 ;  /* 0x000000170c188c24 */ /* 0x000fe2000f8e0205 */
[----:B------:R-:W-:Y:S01]  /*2ad0*/  CS2R R164, SRZ ;  /* 0x0000000000a47805 */ /* 0x000fe2000001ff00 */
[----:B------:R-:W-:Y:S01]  /*2ae0*/  @!P1 IMAD.WIDE.U32 R14, R4, UR22, R8 ;  /* 0x00000016040e9c25 */ /* 0x000fe2000f8e0008 */
[----:B------:R4:W-:Y:S01]  /*2af0*/  @P3 STS.128 [R231+0xa000], RZ ;  /* 0x00a000ffe7003388 */ /* 0x0009e20000000c00 */
[----:B------:R-:W-:-:S02]  /*2b00*/  @!P2 IADD3 R4, P4, R234, UR14, RZ ;  /* 0x0000000eea04ac10 */ /* 0x000fc4000ff9e0ff */
[----:B------:R-:W-:Y:S01]  /*2b10*/  CS2R R158, SRZ ;  /* 0x00000000009e7805 */ /* 0x000fe2000001ff00 */
[----:B------:R-:W-:Y:S01]  /*2b20*/  IMAD.U32 R5, RZ, RZ, UR16 ;  /* 0x00000010ff057e24 */ /* 0x000fe2000f8e00ff */
[----:B------:R4:W-:Y:S01]  /*2b30*/  @P3 STS.128 [R231+0xc000], RZ ;  /* 0x00c000ffe7003388 */ /* 0x0009e20000000c00 */
[----:B------:R-:W-:Y:S01]  /*2b40*/  @!P0 IMAD.MOV.U32 R21, RZ, RZ, R9 ;  /* 0x000000ffff158224 */ /* 0x000fe200078e0009 */
[----:B--2---:R-:W-:Y:S01]  /*2b50*/  @!P1 LEA R10, P5, R16, R10, 0x1 ;  /* 0x0000000a100a9211 */ /* 0x004fe200078a08ff */
[----:B------:R-:W2:Y:S01]  /*2b60*/  @!P0 LDC.64 R8, c[0x0][0x218] ;  /* 0x00008600ff088b82 */ /* 0x000ea20000000a00 */
[----:B------:R4:W-:Y:S01]  /*2b70*/  @P3 STS.128 [R231+0xe000], RZ ;  /* 0x00e000ffe7003388 */ /* 0x0009e20000000c00 */
[----:B------:R-:W-:Y:S01]  /*2b80*/  @!P2 IADD3.X R5, R235, UR15, R5, P4, !PT ;  /* 0x0000000feb05ac10 */ /* 0x000fe2000a7fe405 */
[----:B------:R-:W-:Y:S01]  /*2b90*/  @!P0 IMAD.WIDE.U32 R12, R12, UR22, R20 ;  /* 0x000000160c0c8c25 */ /* 0x000fe2000f8e0014 */
[----:B------:R-:W-:Y:S01]  /*2ba0*/  UIADD3 UR20, UR25, 0x40, UR24 ;  /* 0x0000004019147890 */ /* 0x000fe2000fffe018 */
[----:B------:R-:W-:Y:S01]  /*2bb0*/  @!PT LDS RZ, [RZ] ;  /* 0x00000000fffff984 */ /* 0x000fe20000000800 */
[----:B------:R-:W-:Y:S01]  /*2bc0*/  @!PT LDS RZ, [RZ] ;  /* 0x00000000fffff984 */ /* 0x000fe20000000800 */
[----:B------:R-:W-:Y:S01]  /*2bd0*/  @!PT LDS RZ, [RZ] ;  /* 0x00000000fffff984 */ /* 0x000fe20000000800 */
[----:B------:R-:W-:Y:S01]  /*2be0*/  @!P3 LDGSTS.E.BYPASS.LTC128B.128 [R231+0x8000], desc[UR4][R232.64] ;  /* 0x08000000e8e7bfae */ /* 0x000fe2000b901d44 */
[----:B------:R-:W-:Y:S01]  /*2bf0*/  CS2R R156, SRZ ;  /* 0x00000000009c7805 */ /* 0x000fe2000001ff00 */
[----:B------:R-:W-:Y:S01]  /*2c00*/  @!P0 IMAD.IADD R13, R13, 0x1, R24 ;  /* 0x000000010d0d8824 */ /* 0x000fe200078e0218 */
[----:B------:R-:W1:Y:S01]  /*2c10*/  @!P1 LDC.64 R20, c[0x0][0x220] ;  /* 0x00008800ff149b82 */ /* 0x000e620000000a00 */
[----:B------:R-:W-:Y:S01]  /*2c20*/  @!P3 LDGSTS.E.BYPASS.LTC128B.128 [R231+0xa000], desc[UR4][R232.64+0x80] ;  /* 0x0a000080e8e7bfae */ /* 0x000fe2000b901d44 */
[----:B------:R-:W-:Y:S01]  /*2c30*/  IMAD.SHL.U32 R251, R248, 0x20, RZ ;  /* 0x00000020f8fb7824 */ /* 0x000fe200078e00ff */
[----:B------:R-:W-:-:S02]  /*2c40*/  CS2R R162, SRZ ;  /* 0x0000000000a27805 */ /* 0x000fc4000001ff00 */
[----:B------:R-:W-:Y:S01]  /*2c50*/  CS2R R160, SRZ ;  /* 0x0000000000a07805 */ /* 0x000fe2000001ff00 */
[----:B------:R-:W-:Y:S01]  /*2c60*/  @!P3 LDGSTS.E.BYPASS.LTC128B.128 [R231+0xc000], desc[UR4][R232.64+0x100] ;  /* 0x0c000100e8e7bfae */ /* 0x000fe2000b901d44 */
[----:B------:R-:W-:Y:S02]  /*2c70*/  CS2R R154, SRZ ;  /* 0x00000000009a7805 */ /* 0x000fe4000001ff00 */
[----:B------:R-:W-:Y:S02]  /*2c80*/  CS2R R152, SRZ ;  /* 0x0000000000987805 */ /* 0x000fe4000001ff00 */
[----:B------:R-:W-:Y:S01]  /*2c90*/  CS2R R150, SRZ ;  /* 0x0000000000967805 */ /* 0x000fe2000001ff00 */
[----:B------:R-:W-:Y:S01]  /*2ca0*/  @!P3 LDGSTS.E.BYPASS.LTC128B.128 [R231+0xe000], desc[UR4][R232.64+0x180] ;  /* 0x0e000180e8e7bfae */ /* 0x000fe2000b901d44 */
[----:B------:R-:W-:Y:S02]  /*2cb0*/  CS2R R148, SRZ ;  /* 0x0000000000947805 */ /* 0x000fe4000001ff00 */
[----:B------:R-:W-:-:S02]  /*2cc0*/  CS2R R142, SRZ ;  /* 0x00000000008e7805 */ /* 0x000fc4000001ff00 */
[----:B------:R-:W-:Y:S01]  /*2cd0*/  CS2R R140, SRZ ;  /* 0x00000000008c7805 */ /* 0x000fe2000001ff00 */
[----:B------:R4:W-:Y:S01]  /*2ce0*/  @P2 STS.128 [R231+0x9000], RZ ;  /* 0x009000ffe7002388 */ /* 0x0009e20000000c00 */
[----:B------:R-:W-:Y:S02]  /*2cf0*/  CS2R R146, SRZ ;  /* 0x0000000000927805 */ /* 0x000fe4000001ff00 */
[----:B------:R-:W-:Y:S02]  /*2d00*/  CS2R R144, SRZ ;  /* 0x0000000000907805 */ /* 0x000fe4000001ff00 */
[----:B--2---:R-:W-:Y:S01]  /*2d10*/  @!P0 LEA R8, P4, R18, R8, 0x1 ;  /* 0x0000000812088211 */ /* 0x004fe200078808ff */
        /* <DEDUP_REMOVED lines=23> */
[----:B------:R-:W-:Y:S01]  /*2e90*/  @!P2 LDGSTS.E.BYPASS.LTC128B.128 [R231+0xd000], desc[UR4][R6.64+0x100] ;  /* 0x0d00010006e7afae */ /* 0x000fe2000b901d44 */
[----:B------:R-:W-:Y:S02]  /*2ea0*/  CS2R R64, SRZ ;  /* 0x0000000000407805 */ /* 0x000fe4000001ff00 */
[----:B------:R-:W-:Y:S02]  /*2eb0*/  CS2R R58, SRZ ;  /* 0x00000000003a7805 */ /* 0x000fe4000001ff00 */
[----:B------:R-:W-:Y:S01]  /*2ec0*/  CS2R R56, SRZ ;  /* 0x0000000000387805 */ /* 0x000fe2000001ff00 */
[----:B------:R2:W-:Y:S01]  /*2ed0*/  @!P2 LDGSTS.E.BYPASS.LTC128B.128 [R231+0xf000], desc[UR4][R6.64+0x180] ;  /* 0x0f00018006e7afae */ /* 0x0005e2000b901d44 */
[----:B------:R-:W-:Y:S02]  /*2ee0*/  CS2R R54, SRZ ;  /* 0x0000000000367805 */ /* 0x000fe4000001ff00 */
[----:B------:R-:W-:-:S02]  /*2ef0*/  CS2R R52, SRZ ;  /* 0x0000000000347805 */ /* 0x000fc4000001ff00 */
[----:B------:R-:W-:Y:S01]  /*2f00*/  CS2R R46, SRZ ;  /* 0x00000000002e7805 */ /* 0x000fe2000001ff00 */
[----:B------:R4:W-:Y:S01]  /*2f10*/  @P3 STS.128 [R231], RZ ;  /* 0x000000ffe7003388 */ /* 0x0009e20000000c00 */
        /* <DEDUP_REMOVED lines=12> */
[----:B------:R-:W-:Y:S01]  /*2fe0*/  CS2R R32, SRZ ;  /* 0x0000000000207805 */ /* 0x000fe2000001ff00 */
[----:B------:R-:W-:Y:S01]  /*2ff0*/  ULDC UR35, c[0x0][0x2dc] ;  /* 0x0000b70000237ab9 */ /* 0x000fe20000000800 */
[----:B------:R-:W-:Y:S01]  /*3000*/  ULDC.U8 UR15, c[0x0][0x388] ;  /* 0x0000e200000f7ab9 */ /* 0x000fe20000000000 */
[----:B------:R-:W-:Y:S01]  /*3010*/  @!PT LDS RZ, [RZ] ;  /* 0x00000000fffff984 */ /* 0x000fe20000000800 */
[----:B------:R-:W-:Y:S01]  /*3020*/  @!PT LDS RZ, [RZ] ;  /* 0x00000000fffff984 */ /* 0x000fe20000000800 */
[----:B------:R-:W-:Y:S01]  /*3030*/  @!PT LDS RZ, [RZ] ;  /* 0x00000000fffff984 */ /* 0x000fe20000000800 */
[----:B------:R-:W-:Y:S04]  /*3040*/  @!P3 LDGSTS.E.BYPASS.LTC128B.128 [R231], desc[UR4][R234.64] ;  /* 0x00000000eae7bfae */ /* 0x000fe8000b901d44 */
[----:B------:R-:W-:Y:S01]  /*3050*/  @!P3 LDGSTS.E.BYPASS.LTC128B.128 [R231+0x2000], desc[UR4][R234.64+0x80] ;  /* 0x02000080eae7bfae */ /* 0x000fe2000b901d44 */
[----:B--2---:R-:W-:-:S03]  /*3060*/  @!P1 IMAD.IADD R6, R17, 0x1, R25 ;  /* 0x0000000111069824 */ /* 0x004fc600078e0219 */
[----:B------:R-:W-:Y:S01]  /*3070*/  @!P3 LDGSTS.E.BYPASS.LTC128B.128 [R231+0x4000], desc[UR4][R234.64+0x100] ;  /* 0x04000100eae7bfae */ /* 0x000fe2000b901d44 */
[----:B------:R-:W-:-:S03]  /*3080*/  @!P0 IMAD.IADD R7, R19, 0x1, R28 ;  /* 0x0000000113078824 */ /* 0x000fc600078e021c */
[----:B------:R-:W-:Y:S01]  /*3090*/  @!P3 LDGSTS.E.BYPASS.LTC128B.128 [R231+0x6000], desc[UR4][R234.64+0x180] ;  /* 0x06000180eae7bfae */ /* 0x000fe2000b901d44 */
[----:B------:R-:W-:Y:S02]  /*30a0*/  @!P1 LEA.HI.X R11, R16, R11, R6, 0x1, P5 ;  /* 0x0000000b100b9211 */ /* 0x000fe400028f0c06 */
[----:B------:R-:W-:Y:S01]  /*30b0*/  @!P0 LEA.HI.X R9, R18, R9, R7, 0x1, P4 ;  /* 0x0000000912098211 */ /* 0x000fe200020f0c07 */
[----:B------:R4:W-:Y:S01]  /*30c0*/  @P2 STS.128 [R231+0x1000], RZ ;  /* 0x001000ffe7002388 */ /* 0x0009e20000000c00 */
[----:B-1----:R-:W-:-:S03]  /*30d0*/  @!P1 LEA R6, P3, R14, R20, 0x1 ;  /* 0x000000140e069211 */ /* 0x002fc600078608ff */
        /* <DEDUP_REMOVED lines=21> */
[----:B---3--:R-:W-:-:S03]  /*3230*/  @!P0 LEA R4, P2, R12, R22, 0x1 ;  /* 0x000000160c048211 */ /* 0x008fc600078408ff */
[----:B------:R1:W-:Y:S01]  /*3240*/  @!P1 LDGSTS.E.BYPASS.LTC128B.128 [R231+0x16000], desc[UR4][R10.64+0x180] ;  /* 0x160001800ae79fae */ /* 0x0003e2000b901d44 */
[----:B------:R-:W-:Y:S02]  /*3250*/  @!P1 LEA.HI.X R7, R14, R21, R5, 0x1, P3 ;  /* 0x000000150e079211 */ /* 0x000fe400018f0c05 */
[----:B------:R-:W-:Y:S01]  /*3260*/  @!P0 LEA.HI.X R5, R12, R23, R13, 0x1, P2 ;  /* 0x000000170c058211 */ /* 0x000fe200010f0c0d */
        /* <DEDUP_REMOVED lines=9> */
[----:B-1----:R-:W1:Y:S03]  /*3300*/  LDC.64 R10, c[0x0][0x3b8] ;  /* 0x0000ee00ff0a7b82 */ /* 0x002e660000000a00 */
        /* <DEDUP_REMOVED lines=23> */
[----:B------:R2:W-:Y:S01]  /*3480*/  @!P0 LDGSTS.E.BYPASS.LTC128B.128 [R231+0x1f000], desc[UR4][R4.64+0x180] ;  /* 0x1f00018004e78fae */ /* 0x0005e2000b901d44 */
[----:B------:R-:W-:-:S03]  /*3490*/  ISETP.GE.AND P1, PT, R236, UR13, PT ;  /* 0x0000000dec007c0c */ /* 0x000fc6000bf26270 */
[----:B------:R-:W0:Y:S04]  /*34a0*/  LDGDEPBAR ;  /* 0x00000000000079af */ /* 0x000e280000000000 */
[----:B-1----:R-:W3:Y:S04]  /*34b0*/  LDG.E.64 R8, desc[UR4][R10.64] ;  /* 0x000000040a087981 */ /* 0x002ee8000c1e1b00 */
[----:B------:R-:W4:Y:S01]  /*34c0*/  LDG.E.64 R6, desc[UR4][R10.64+0x8] ;  /* 0x000008040a067981 */ /* 0x000f22000c1e1b00 */
[----:B--2---:R-:W-:-:S05]  /*34d0*/  VIADD R4, R236, 0x8 ;  /* 0x00000008ec047836 */ /* 0x004fca0000000000 */
[----:B------:R-:W-:Y:S01]  /*34e0*/  ISETP.GE.AND P0, PT, R4, UR13, PT ;  /* 0x0000000d04007c0c */ /* 0x000fe2000bf06270 */
[----:B------:R-:W-:Y:S01]  /*34f0*/  IMAD.MOV.U32 R4, RZ, RZ, 0x4 ;  /* 0x00000004ff047424 */ /* 0x000fe200078e00ff */
[----:B------:R-:W-:-:S03]  /*3500*/  UIMAD UR13, UR48, UR28, UR59 ;  /* 0x0000001c300d72a4 */ /* 0x000fc6000f8e023b */
[----:B------:R-:W-:Y:S01]  /*3510*/  IMAD.WIDE R4, R236, R4, UR6 ;  /* 0x00000006ec047e25 */ /* 0x000fe2000f8e0204 */
[----:B------:R-:W-:-:S04]  /*3520*/  USHF.L.U32 UR13, UR13, 0x5, URZ ;  /* 0x000000050d0d7899 */ /* 0x000fc8000800063f */
[----:B------:R-:W5:Y:S01]  /*3530*/  @!P1 LDG.E R241, desc[UR4][R4.64] ;  /* 0x0000000404f19981 */ /* 0x000f62000c1e1900 */
[----:B------:R-:W-:-:S03]  /*3540*/  USHF.R.S32.HI UR14, URZ, 0x1f, UR13 ;  /* 0x0000001f3f0e7899 */ /* 0x000fc6000801140d */
[----:B------:R1:W5:Y:S01]  /*3550*/  @!P0 LDG.E R242, desc[UR4][R4.64+0x20] ;  /* 0x0000200404f28981 */ /* 0x000362000c1e1900 */
[----:B------:R-:W-:Y:S02]  /*3560*/  CS2R R28, SRZ ;  /* 0x00000000001c7805 */ /* 0x000fe4000001ff00 */
[----:B------:R-:W-:Y:S02]  /*3570*/  CS2R R24, SRZ ;  /* 0x0000000000187805 */ /* 0x000fe4000001ff00 */
[----:B------:R-:W-:Y:S02]  /*3580*/  CS2R R22, SRZ ;  /* 0x0000000000167805 */ /* 0x000fe4000001ff00 */
[----:B------:R-:W-:Y:S01]  /*3590*/  CS2R R20, SRZ ;  /* 0x0000000000147805 */ /* 0x000fe2000001ff00 */
[----:B------:R-:W-:Y:S01]  /*35a0*/  UIADD3 UR20, UR20, -UR9, URZ ;  /* 0x8000000914147290 */ /* 0x000fe2000fffe03f */
[----:B-1----:R-:W-:Y:S02]  /*35b0*/  SHF.R.S32.HI R4, RZ, 0x1f, R27 ;  /* 0x0000001fff047819 */ /* 0x002fe4000001141b */
[----:B---3--:R-:W-:-:S02]  /*35c0*/  R2UR UR18, R9 ;  /* 0x00000000091272ca */ /* 0x008fc400000e0000 */
[----:B------:R-:W-:Y:S02]  /*35d0*/  R2UR UR19, R8 ;  /* 0x00000000081372ca */ /* 0x000fe400000e0000 */
[----:B----4-:R-:W-:Y:S02]  /*35e0*/  IADD3 R244, P1, P0, R6, UR13, R27 ;  /* 0x0000000d06f47c10 */ /* 0x010fe4000f83e01b */
[----:B------:R-:W-:-:S03]  /*35f0*/  CS2R R26, SRZ ;  /* 0x00000000001a7805 */ /* 0x000fc6000001ff00 */
[----:B------:R-:W-:Y:S01]  /*3600*/  IMAD.WIDE.U32 R244, R244, -0x2daee0ad, RZ ;  /* 0xd2511f53f4f47825 */ /* 0x000fe200078e00ff */
[----:B------:R-:W-:Y:S01]  /*3610*/  IADD3.X R247, R7, UR14, R4, P1, P0 ;  /* 0x0000000e07f77c10 */ /* 0x000fe20008fe0404 */
[----:B------:R-:W-:Y:S02]  /*3620*/  ULDC UR14, c[0x0][0x2ec] ;  /* 0x0000bb00000e7ab9 */ /* 0x000fe40000000800 */
[----:B------:R-:W-:Y:S02]  /*3630*/  UIADD3 UR32, UR18, -0x4498517b, URZ ;  /* 0xbb67ae8512207890 */ /* 0x000fe4000fffe03f */
[----:B------:R-:W-:Y:S02]  /*3640*/  UIADD3 UR33, UR19, -0x61c88647, URZ ;  /* 0x9e3779b913217890 */ /* 0x000fe4000fffe03f */
[----:B------:R-:W-:Y:S02]  /*3650*/  UIADD3 UR31, UR19, 0x3c6ef372, URZ ;  /* 0x3c6ef372131f7890 */ /* 0x000fe4000fffe03f */
[----:B------:R-:W-:-:S02]  /*3660*/  UIADD3 UR30, UR18, 0x76cf5d0a, URZ ;  /* 0x76cf5d0a121e7890 */ /* 0x000fc4000fffe03f */
[----:B------:R-:W-:Y:S02]  /*3670*/  UIADD3 UR29, UR19, -0x255992d5, URZ ;  /* 0xdaa66d2b131d7890 */ /* 0x000fe4000fffe03f */
[----:B------:R-:W-:Y:S02]  /*3680*/  UIADD3 UR28, UR18, 0x32370b8f, URZ ;  /* 0x32370b8f121c7890 */ /* 0x000fe4000fffe03f */
[----:B------:R-:W-:Y:S02]  /*3690*/  UIADD3 UR27, UR19, 0x78dde6e4, URZ ;  /* 0x78dde6e4131b7890 */ /* 0x000fe4000fffe03f */
[----:B------:R-:W-:Y:S02]  /*36a0*/  UIADD3 UR26, UR18, -0x126145ec, URZ ;  /* 0xed9eba14121a7890 */ /* 0x000fe4000fffe03f */
[----:B------:R-:W-:Y:S02]  /*36b0*/  UIADD3 UR24, UR19, 0x1715609d, URZ ;  /* 0x1715609d13187890 */ /* 0x000fe4000fffe03f */
[----:B------:R-:W-:-:S02]  /*36c0*/  UIADD3 UR23, UR18, -0x56f99767, URZ ;  /* 0xa906689912177890 */ /* 0x000fc4000fffe03f */
[----:B------:R-:W-:Y:S02]  /*36d0*/  UIADD3 UR22, UR19, -0x4ab325aa, URZ ;  /* 0xb54cda5613167890 */ /* 0x000fe4000fffe03f */
[----:B------:R-:W-:-:S12]  /*36e0*/  UIADD3 UR21, UR18, 0x646e171e, URZ ;  /* 0x646e171e12157890 */ /* 0x000fd8000fffe03f */
.L_x_579:
[----:B------:R-:W0:Y:S01]  /*36f0*/  LDGDEPBAR ;  /* 0x00000000000079af */ /* 0x000e220000000000 */
[----:B------:R-:W-:Y:S01]  /*3700*/  USHF.L.U32 UR13, UR8, 0x6, URZ ;  /* 0x00000006080d7899 */ /* 0x000fe2000800063f */
[----:B------:R-:W-:Y:S01]  /*3710*/  IMAD.MOV.U32 R113, RZ, RZ, 0x8 ;  /* 0x00000008ff717424 */ /* 0x000fe200078e00ff */
[----:B------:R-:W-:Y:S01]  /*3720*/  USHF.L.U32 UR16, UR10, 0x6, URZ ;  /* 0x000000060a107899 */ /* 0x000fe2000800063f */
[----:B-----5:R-:W-:Y:S01]  /*3730*/  FSETP.NEU.FTZ.AND P5, PT, R241, -INF , PT ;  /* 0xff800000f100780b */ /* 0x020fe20003fbd000 */
[----:B------:R-:W-:Y:S01]  /*3740*/  UISETP.GE.AND UP0, UPT, UR13, UR20, UPT ;  /* 0x000000140d00728c */ /* 0x000fe2000bf06270 */
[----:B------:R-:W-:Y:S01]  /*3750*/  FSETP.NEU.FTZ.AND P0, PT, R242, -INF , PT ;  /* 0xff800000f200780b */ /* 0x000fe20003f1d000 */
[----:B------:R-:W-:Y:S02]  /*3760*/  UIADD3 UR16, UR16, 0x40, URZ ;  /* 0x0000004010107890 */ /* 0x000fe4000fffe03f */
[----:B------:R-:W-:Y:S02]  /*3770*/  UISETP.GT.AND UP1, UPT, UR8, UR17, UPT ;  /* 0x000000110800728c */ /* 0x000fe4000bf24270 */
        /* <DEDUP_REMOVED lines=110> */
[C---:B-1----:R-:W-:Y:S01]  /*3e60*/  HMMA.16816.F32 R4, R100.reuse, R104, R4 ;  /* 0x000000686404723c */ /* 0x042fe20000001804 */
[----:B------:R-:W-:Y:S04]  /*3e70*/  IMAD.U32 R96, RZ, RZ, UR13 ;  /* 0x0000000dff607e24 */ /* 0x000fe8000f8e00ff */
[----:B------:R-:W-:Y:S01]  /*3e80*/  IMAD R90, R88, 0x2, R248 ;  /* 0x00000002585a7824 */ /* 0x000fe200078e02f8 */
[C---:B------:R-:W-:Y:S05]  /*3e90*/  HMMA.16816.F32 R8, R100.reuse, R106, R8 ;  /* 0x0000006a6408723c */ /* 0x040fea0000001808 */
[----:B------:R-:W-:Y:S01]  /*3ea0*/  LOP3.LUT R104, R245, UR18, R90, 0x96, !PT ;  /* 0x00000012f5687c12 */ /* 0x000fe2000f8e965a */
[C---:B--2---:R-:W-:Y:S05]  /*3eb0*/  HMMA.16816.F32 R12, R100.reuse, R84, R12 ;  /* 0x00000054640c723c */ /* 0x044fea000000180c */
[----:B------:R-:W-:Y:S01]  /*3ec0*/  IMAD R88, R89, 0x4, R250 ;  /* 0x0000000459587824 */ /* 0x000fe200078e02fa */
[----:B------:R-:W-:Y:S05]  /*3ed0*/  HMMA.16816.F32 R16, R100, R86, R16 ;  /* 0x000000566410723c */ /* 0x000fea0000001810 */
[----:B------:R-:W-:Y:S01]  /*3ee0*/  IMAD.WIDE.U32 R104, R104, -0x326172a9, RZ ;  /* 0xcd9e8d5768687825 */ /* 0x000fe200078e00ff */
[C---:B---3--:R-:W-:Y:S05]  /*3ef0*/  HMMA.16816.F32 R4, R92.reuse, R108, R4 ;  /* 0x0000006c5c04723c */ /* 0x048fea0000001804 */
[----:B------:R-:W-:Y:S01]  /*3f00*/  IMAD.WIDE.U32 R88, R88, -0x326172a9, RZ ;  /* 0xcd9e8d5758587825 */ /* 0x000fe200078e00ff */
[C---:B------:R-:W-:Y:S05]  /*3f10*/  HMMA.16816.F32 R8, R92.reuse, R110, R8 ;  /* 0x0000006e5c08723c */ /* 0x040fea0000001808 */
[----:B------:R-:W-:Y:S01]  /*3f20*/  LOP3.LUT R98, R105, UR33, R88, 0x96, !PT ;  /* 0x0000002169627c12 */ /* 0x000fe2000f8e9658 */
[----:B------:R-:W-:Y:S01]  /*3f30*/  IMAD.U32 R88, RZ, RZ, UR25 ;  /* 0x00000019ff587e24 */ /* 0x000fe2000f8e00ff */
[----:B------:R-:W-:Y:S01]  /*3f40*/  LOP3.LUT R89, R89, UR19, R247, 0x96, !PT ;  /* 0x0000001359597c12 */ /* 0x000fe2000f8e96f7 */
[----:B------:R-:W-:Y:S03]  /*3f50*/  @!P4 IMAD.SHL.U32 R86, R112, 0x2, RZ ;  /* 0x000000027056c824 */ /* 0x000fe600078e00ff */
[----:B------:R-:W-:Y:S01]  /*3f60*/  IMAD.WIDE.U32 R98, R98, -0x2daee0ad, RZ ;  /* 0xd2511f5362627825 */ /* 0x000fe200078e00ff */
[----:B------:R-:W-:Y:S03]  /*3f70*/  @!P4 IADD3 R88, -R88, 0x1, R236 ;  /* 0x000000015858c810 */ /* 0x000fe60007ffe1ec */
[----:B------:R-:W-:Y:S01]  /*3f80*/  FMUL.FTZ R97, R242, 1.4426950216293334961 ;  /* 0x3fb8aa3bf2617820 */ /* 0x000fe20000410000 */
[----:B------:R-:W-:Y:S01]  /*3f90*/  IMAD.WIDE.U32 R84, R89, -0x2daee0ad, RZ ;  /* 0xd2511f5359547825 */ /* 0x000fe200078e00ff */
[----:B------:R-:W-:Y:S02]  /*3fa0*/  @!P4 IADD3 R96, R96, UR9, R88 ;  /* 0x000000096060cc10 */ /* 0x000fe4000fffe058 */
[----:B------:R-:W-:Y:S01]  /*3fb0*/  @!P4 LOP3.LUT R88, R251, 0x6, R86, 0xf8, !PT ;  /* 0x00000006fb58c812 */ /* 0x000fe200078ef856 */
[----:B------:R-:W-:Y:S01]  /*3fc0*/  IMAD.U32 R89, RZ, RZ, UR10 ;  /* 0x0000000aff597e24 */ /* 0x000fe2000f8e00ff */
[----:B------:R-:W-:Y:S02]  /*3fd0*/  LOP3.LUT R90, R85, UR32, R244, 0x96, !PT ;  /* 0x00000020555a7c12 */ /* 0x000fe4000f8e96f4 */
[----:B------:R-:W-:Y:S01]  /*3fe0*/  LOP3.LUT R102, R99, UR30, R84, 0x96, !PT ;  /* 0x0000001e63667c12 */ /* 0x000fe2000f8e9654 */
[----:B------:R-:W-:Y:S01]  /*3ff0*/  @!P4 IMAD R88, R89, 0x40, R88 ;  /* 0x000000405958c824 */ /* 0x000fe200078e0258 */
[----:B------:R-:W1:Y:S01]  /*4000*/  LDSM.16.M88.4 R84, [R216+0x16800] ;  /* 0x01680000d854783b */ /* 0x000e620000000200 */
[----:B------:R-:W-:Y:S04]  /*4010*/  IMAD.WIDE.U32 R90, R90, -0x326172a9, RZ ;  /* 0xcd9e8d575a5a7825 */ /* 0x000fe800078e00ff */
[----:B------:R-:W-:Y:S01]  /*4020*/  IMAD.WIDE.U32 R102, R102, -0x326172a9, RZ ;  /* 0xcd9e8d5766667825 */ /* 0x000fe200078e00ff */
[----:B------:R-:W-:Y:S02]  /*4030*/  LOP3.LUT R100, R91, UR31, R104, 0x96, !PT ;  /* 0x0000001f5b647c12 */ /* 0x000fe4000f8e9668 */
[----:B------:R-:W-:Y:S01]  /*4040*/  @!P4 VIMNMX R91, R96, UR9, PT ;  /* 0x00000009605bcc48 */ /* 0x000fe2000bfe0100 */
[C---:B------:R-:W-:Y:S01]  /*4050*/  @!P4 VIADD R89, R88.reuse, 0x1 ;  /* 0x000000015859c836 */ /* 0x040fe20000000000 */
[----:B------:R-:W-:Y:S01]  /*4060*/  LOP3.LUT R103, R103, UR29, R90, 0x96, !PT ;  /* 0x0000001d67677c12 */ /* 0x000fe2000f8e965a */
[----:B------:R-:W-:Y:S01]  /*4070*/  FMUL.FTZ R90, R241, 1.4426950216293334961 ;  /* 0x3fb8aa3bf15a7820 */ /* 0x000fe20000410000 */
[-C--:B------:R-:W-:Y:S01]  /*4080*/  @!P4 ISETP.GE.AND P2, PT, R88, R91.reuse, PT ;  /* 0x0000005b5800c20c */ /* 0x080fe20003f46270 */
[----:B------:R-:W-:Y:S01]  /*4090*/  IMAD.WIDE.U32 R100, R100, -0x2daee0ad, RZ ;  /* 0xd2511f5364647825 */ /* 0x000fe200078e00ff */
[----:B------:R-:W-:Y:S02]  /*40a0*/  @!P4 ISETP.GE.AND P1, PT, R89, R91, PT ;  /* 0x0000005b5900c20c */ /* 0x000fe40003f26270 */
[----:B------:R-:W-:Y:S02]  /*40b0*/  @!P4 VIADDMNMX R96, R96, R113, UR9, PT ;  /* 0x000000096060ce46 */ /* 0x000fe4000b800171 */
[----:B------:R-:W-:Y:S02]  /*40c0*/  FSEL R90, R90, RZ, P5 ;  /* 0x000000ff5a5a7208 */ /* 0x000fe40002800000 */
[----:B------:R-:W-:Y:S02]  /*40d0*/  @!P4 FSEL R4, R4, -INF , !P2 ;  /* 0xff8000000404c808 */ /* 0x000fe40005000000 */
[----:B------:R-:W-:Y:S02]  /*40e0*/  @!P4 FSEL R5, R5, -INF , !P1 ;  /* 0xff8000000505c808 */ /* 0x000fe40004800000 */
[-C--:B------:R-:W-:Y:S01]  /*40f0*/  @!P4 ISETP.GE.AND P3, PT, R89, R96.reuse, PT ;  /* 0x000000605900c20c */ /* 0x080fe20003f66270 */
[C---:B------:R-:W-:Y:S01]  /*4100*/  @!P4 VIADD R89, R88.reuse, 0x8 ;  /* 0x000000085859c836 */ /* 0x040fe20000000000 */
[-C--:B------:R-:W-:Y:S01]  /*4110*/  @!P4 ISETP.GE.AND P2, PT, R88, R96.reuse, PT ;  /* 0x000000605800c20c */ /* 0x080fe20003f46270 */
[--C-:B------:R-:W-:Y:S01]  /*4120*/  FFMA.FTZ R4, R4, UR14, -R90.reuse ;  /* 0x0000000e04047c23 */ /* 0x100fe2000801085a */
[----:B------:R-:W-:Y:S01]  /*4130*/  FFMA.FTZ R5, R5, UR14, -R90 ;  /* 0x0000000e05057c23 */ /* 0x000fe2000801085a */
[----:B------:R-:W-:Y:S02]  /*4140*/  @!P4 FSEL R7, R7, -INF , !P3 ;  /* 0xff8000000707c808 */ /* 0x000fe40005800000 */
[CC--:B------:R-:W-:Y:S01]  /*4150*/  @!P4 ISETP.GE.AND P5, PT, R89.reuse, R96.reuse, PT ;  /* 0x000000605900c20c */ /* 0x0c0fe20003fa6270 */
[----:B------:R-:W2:Y:S01]  /*4160*/  MUFU.EX2 R129, R4 ;  /* 0x0000000400817308 */ /* 0x000ea20000000800 */
[-C--:B------:R-:W-:Y:S02]  /*4170*/  @!P4 ISETP.GE.AND P6, PT, R89, R91.reuse, PT ;  /* 0x0000005b5900c20c */ /* 0x080fe40003fc6270 */
[----:B------:R-:W-:Y:S01]  /*4180*/  FSEL R89, R97, RZ, P0 ;  /* 0x000000ff61597208 */ /* 0x000fe20000000000 */
[----:B------:R-:W-:Y:S01]  /*4190*/  @!P4 VIADD R97, R88, 0x10 ;  /* 0x000000105861c836 */ /* 0x000fe20000000000 */
[----:B------:R-:W-:Y:S02]  /*41a0*/  @!P4 FSEL R6, R6, -INF , !P2 ;  /* 0xff8000000606c808 */ /* 0x000fe40005000000 */
[----:B------:R-:W-:Y:S01]  /*41b0*/  LOP3.LUT R99, R101, UR28, R98, 0x96, !PT ;  /* 0x0000001c65637c12 */ /* 0x000fe2000f8e9662 */
[C---:B-1----:R-:W-:Y:S02]  /*41c0*/  HMMA.16816.F32 R12, R92.reuse, R84, R12 ;  /* 0x000000545c0c723c */ /* 0x042fe4000000180c */
[----:B------:R1:W3:Y:S01]  /*41d0*/  MUFU.EX2 R128, R5 ;  /* 0x0000000500807308 */ /* 0x0002e20000000800 */
[--C-:B------:R-:W-:Y:S01]  /*41e0*/  FFMA.FTZ R6, R6, UR14, -R89.reuse ;  /* 0x0000000e06067c23 */ /* 0x100fe20008010859 */
[--C-:B------:R-:W-:Y:S01]  /*41f0*/  FFMA.FTZ R7, R7, UR14, -R89.reuse ;  /* 0x0000000e07077c23 */ /* 0x100fe20008010859 */
[----:B------:R-:W-:Y:S01]  /*4200*/  @!P4 VIADD R98, R88, 0x9 ;  /* 0x000000095862c836 */ /* 0x000fe20000000000 */
[----:B------:R-:W-:Y:S06]  /*4210*/  HMMA.16816.F32 R16, R92, R86, R16 ;  /* 0x000000565c10723c */ /* 0x000fec0000001810 */
[----:B------:R4:W-:Y:S01]  /*4220*/  MUFU.EX2 R131, R6 ;  /* 0x0000000600837308 */ /* 0x0009e20000000800 */
[-C--:B------:R-:W-:Y:S04]  /*4230*/  @!P4 ISETP.GE.AND P0, PT, R98, R91.reuse, PT ;  /* 0x0000005b6200c20c */ /* 0x080fe80003f06270 */
[----:B------:R-:W-:Y:S01]  /*4240*/  IMAD.WIDE.U32 R84, R103, -0x2daee0ad, RZ ;  /* 0xd2511f5367547825 */ /* 0x000fe200078e00ff */
[----:B------:R-:W-:Y:S02]  /*4250*/  @!P4 FSEL R8, R8, -INF , !P6 ;  /* 0xff8000000808c808 */ /* 0x000fe40007000000 */
[-C--:B------:R-:W-:Y:S02]  /*4260*/  @!P4 ISETP.GE.AND P1, PT, R98, R96.reuse, PT ;  /* 0x000000606200c20c */ /* 0x080fe40003f26270 */
[-C--:B------:R-:W-:Y:S01]  /*4270*/  @!P4 ISETP.GE.AND P2, PT, R97, R91.reuse, PT ;  /* 0x0000005b6100c20c */ /* 0x080fe20003f46270 */
[----:B------:R2:W3:Y:S01]  /*4280*/  MUFU.EX2 R130, R7 ;  /* 0x0000000700827308 */ /* 0x0004e20000000800 */
[----:B------:R-:W-:Y:S01]  /*4290*/  @!P4 FSEL R9, R9, -INF , !P0 ;  /* 0xff8000000909c808 */ /* 0x000fe20004000000 */
[----:B------:R-:W-:Y:S01]  /*42a0*/  FFMA.FTZ R8, R8, UR14, -R90 ;  /* 0x0000000e08087c23 */ /* 0x000fe2000801085a */
[----:B------:R-:W-:Y:S01]  /*42b0*/  LOP3.LUT R98, R85, UR26, R100, 0x96, !PT ;  /* 0x0000001a55627c12 */ /* 0x000fe2000f8e9664 */
[----:B-1----:R-:W-:Y:S01]  /*42c0*/  IMAD.WIDE.U32 R4, R99, -0x326172a9, RZ ;  /* 0xcd9e8d5763047825 */ /* 0x002fe200078e00ff */
[----:B------:R-:W-:Y:S03]  /*42d0*/  @!P4 FSEL R10, R10, -INF , !P5 ;  /* 0xff8000000a0ac808 */ /* 0x000fe60006800000 */
[----:B------:R-:W-:Y:S02]  /*42e0*/  FFMA.FTZ R9, R9, UR14, -R90 ;  /* 0x0000000e09097c23 */ /* 0x000fe4000801085a */
[----:B------:R1:W3:Y:S01]  /*42f0*/  MUFU.EX2 R125, R8 ;  /* 0x00000008007d7308 */ /* 0x0002e20000000800 */
[----:B------:R-:W-:Y:S01]  /*4300*/  IMAD.WIDE.U32 R98, R98, -0x326172a9, RZ ;  /* 0xcd9e8d5762627825 */ /* 0x000fe200078e00ff */
[----:B------:R-:W-:Y:S03]  /*4310*/  LOP3.LUT R5, R5, UR27, R102, 0x96, !PT ;  /* 0x0000001b05057c12 */ /* 0x000fe6000f8e9666 */
[--C-:B------:R-:W-:Y:S01]  /*4320*/  FFMA.FTZ R10, R10, UR14, -R89.reuse ;  /* 0x0000000e0a0a7c23 */ /* 0x100fe20008010859 */
[C---:B----4-:R-:W-:Y:S01]  /*4330*/  @!P4 VIADD R6, R88.reuse, 0x18 ;  /* 0x000000185806c836 */ /* 0x050fe20000000000 */
[-C--:B------:R-:W-:Y:S01]  /*4340*/  @!P4 ISETP.GE.AND P3, PT, R97, R96.reuse, PT ;  /* 0x000000606100c20c */ /* 0x080fe20003f66270 */
[----:B------:R-:W-:Y:S02]  /*4350*/  @!P4 VIADD R97, R88, 0x11 ;  /* 0x000000115861c836 */ /* 0x000fe40000000000 */
[----:B------:R4:W3:Y:S01]  /*4360*/  MUFU.EX2 R124, R9 ;  /* 0x00000009007c7308 */ /* 0x0008e20000000800 */
[----:B--2---:R-:W-:Y:S01]  /*4370*/  LOP3.LUT R7, R99, UR24, R4, 0x96, !PT ;  /* 0x0000001863077c12 */ /* 0x004fe2000f8e9604 */
[----:B------:R-:W-:Y:S01]  /*4380*/  IMAD.WIDE.U32 R4, R5, -0x2daee0ad, RZ ;  /* 0xd2511f5305047825 */ /* 0x000fe200078e00ff */
[----:B------:R-:W-:Y:S02]  /*4390*/  @!P4 FSEL R12, R12, -INF , !P2 ;  /* 0xff8000000c0cc808 */ /* 0x000fe40005000000 */
[-C--:B------:R-:W-:Y:S01]  /*43a0*/  @!P4 ISETP.GE.AND P2, PT, R6, R96.reuse, PT ;  /* 0x000000600600c20c */ /* 0x080fe20003f46270 */
[----:B------:R-:W-:Y:S01]  /*43b0*/  @!P4 VIADD R88, R88, 0x19 ;  /* 0x000000195858c836 */ /* 0x000fe20000000000 */
[-C--:B------:R-:W-:Y:S03]  /*43c0*/  @!P4 ISETP.GE.AND P5, PT, R6, R91.reuse, PT ;  /* 0x0000005b0600c20c */ /* 0x080fe60003fa6270 */
[----:B------:R2:W3:Y:S01]  /*43d0*/  MUFU.EX2 R127, R10 ;  /* 0x0000000a007f7308 */ /* 0x0004e20000000800 */
[----:B------:R-:W-:Y:S01]  /*43e0*/  IMAD.WIDE.U32 R6, R7, -0x2daee0ad, RZ ;  /* 0xd2511f5307067825 */ /* 0x000fe200078e00ff */
[----:B------:R-:W-:Y:S02]  /*43f0*/  LOP3.LUT R5, R5, UR23, R84, 0x96, !PT ;  /* 0x0000001705057c12 */ /* 0x000fe4000f8e9654 */
[-C--:B------:R-:W-:Y:S01]  /*4400*/  @!P4 ISETP.GE.AND P6, PT, R97, R91.reuse, PT ;  /* 0x0000005b6100c20c */ /* 0x080fe20003fc6270 */
[----:B------:R-:W-:Y:S01]  /*4410*/  FFMA.FTZ R12, R12, UR14, -R90 ;  /* 0x0000000e0c0c7c23 */ /* 0x000fe2000801085a */
[----:B-1----:R-:W-:Y:S01]  /*4420*/  LOP3.LUT R8, R7, UR21, R4, 0x96, !PT ;  /* 0x0000001507087c12 */ /* 0x002fe2000f8e9604 */
[----:B------:R-:W-:Y:S01]  /*4430*/  IMAD.WIDE.U32 R4, R5, -0x326172a9, RZ ;  /* 0xcd9e8d5705047825 */ /* 0x000fe200078e00ff */
[----:B------:R-:W-:Y:S02]  /*4440*/  @!P4 FSEL R11, R11, -INF , !P1 ;  /* 0xff8000000b0bc808 */ /* 0x000fe40004800000 */
[----:B------:R-:W1:Y:S01]  /*4450*/  MUFU.EX2 R121, R12 ;  /* 0x0000000c00797308 */ /* 0x000e620000000800 */
[----:B------:R-:W-:Y:S02]  /*4460*/  @!P4 FSEL R13, R13, -INF , !P6 ;  /* 0xff8000000d0dc808 */ /* 0x000fe40007000000 */
[CC--:B------:R-:W-:Y:S01]  /*4470*/  @!P4 ISETP.GE.AND P6, PT, R88.reuse, R96.reuse, PT ;  /* 0x000000605800c20c */ /* 0x0c0fe20003fc6270 */
[--C-:B------:R-:W-:Y:S01]  /*4480*/  FFMA.FTZ R11, R11, UR14, -R89.reuse ;  /* 0x0000000e0b0b7c23 */ /* 0x100fe20008010859 */
[----:B------:R-:W-:Y:S01]  /*4490*/  @!P4 ISETP.GE.AND P1, PT, R88, R91, PT ;  /* 0x0000005b5800c20c */ /* 0x000fe20003f26270 */
[----:B------:R-:W-:Y:S01]  /*44a0*/  FFMA.FTZ R13, R13, UR14, -R90 ;  /* 0x0000000e0d0d7c23 */ /* 0x000fe2000801085a */
[C---:B------:R-:W-:Y:S03]  /*44b0*/  LOP3.LUT R84, R6.reuse, 0xff, RZ, 0xc0, !PT ;  /* 0x000000ff06547812 */ /* 0x040fe600078ec0ff */
[----:B------:R-:W-:Y:S01]  /*44c0*/  MUFU.EX2 R126, R11 ;  /* 0x0000000b007e7308 */ /* 0x000fe20000000800 */
[--C-:B----4-:R-:W-:Y:S02]  /*44d0*/  SHF.R.U32.HI R9, RZ, 0x18, R6.reuse ;  /* 0x00000018ff097819 */ /* 0x110fe40000011606 */
[----:B------:R-:W-:Y:S02]  /*44e0*/  SHF.R.U32.HI R88, RZ, 0x10, R6 ;  /* 0x00000010ff587819 */ /* 0x000fe40000011606 */
[----:B------:R-:W-:Y:S02]  /*44f0*/  LOP3.LUT R91, R6, 0xffff, RZ, 0xc0, !PT ;  /* 0x0000ffff065b7812 */ /* 0x000fe400078ec0ff */
[----:B------:R-:W-:Y:S03]  /*4500*/  LOP3.LUT R6, R5, UR22, R98, 0x96, !PT ;  /* 0x0000001605067c12 */ /* 0x000fe6000f8e9662 */
[----:B------:R-:W-:Y:S01]  /*4510*/  MUFU.EX2 R120, R13 ;  /* 0x0000000d00787308 */ /* 0x000fe20000000800 */
[C---:B--2---:R-:W-:Y:S02]  /*4520*/  LOP3.LUT R10, R4.reuse, 0xffff, RZ, 0xc0, !PT ;  /* 0x0000ffff040a7812 */ /* 0x044fe400078ec0ff */
[----:B------:R-:W-:Y:S02]  /*4530*/  LOP3.LUT R85, R4, 0xff, RZ, 0xc0, !PT ;  /* 0x000000ff04557812 */ /* 0x000fe400078ec0ff */
[--C-:B------:R-:W-:Y:S02]  /*4540*/  SHF.R.U32.HI R87, RZ, 0x18, R4.reuse ;  /* 0x00000018ff577819 */ /* 0x100fe40000011604 */
[----:B------:R-:W-:Y:S02]  /*4550*/  SHF.R.U32.HI R86, RZ, 0x10, R4 ;  /* 0x00000010ff567819 */ /* 0x000fe40000011604 */
[C---:B------:R-:W-:Y:S02]  /*4560*/  LOP3.LUT R4, R6.reuse, 0xffff, RZ, 0xc0, !PT ;  /* 0x0000ffff06047812 */ /* 0x040fe400078ec0ff */
[----:B------:R-:W-:Y:S02]  /*4570*/  LOP3.LUT R5, R6, 0xff, RZ, 0xc0, !PT ;  /* 0x000000ff06057812 */ /* 0x000fe400078ec0ff */
[----:B------:R-:W-:Y:S02]  /*4580*/  SHF.R.U32.HI R4, RZ, 0x8, R4 ;  /* 0x00000008ff047819 */ /* 0x000fe40000011604 */
[----:B------:R-:W-:Y:S02]  /*4590*/  SHF.R.U32.HI R7, RZ, 0x10, R6 ;  /* 0x00000010ff077819 */ /* 0x000fe40000011606 */
[----:B------:R-:W-:Y:S02]  /*45a0*/  LOP3.LUT R4, R4, 0xffff, RZ, 0xc0, !PT ;  /* 0x0000ffff04047812 */ /* 0x000fe400078ec0ff */
        /* <DEDUP_REMOVED lines=8> */
[----:B------:R-:W-:Y:S01]  /*4630*/  MUFU.EX2 R117, R16 ;  /* 0x0000001000757308 */ /* 0x000fe20000000800 */
[----:B------:R-:W-:Y:S02]  /*4640*/  @!P4 FSEL R19, R19, -INF , !P6 ;  /* 0xff8000001313c808 */ /* 0x000fe40007000000 */
[----:B------:R-:W-:Y:S02]  /*4650*/  @!P4 ISETP.GE.AND P0, PT, R97, R96, PT ;  /* 0x000000606100c20c */ /* 0x000fe40003f06270 */
[----:B------:R-:W-:Y:S01]  /*4660*/  @!P4 FSEL R18, R18, -INF , !P2 ;  /* 0xff8000001212c808 */ /* 0x000fe20005000000 */
[----:B------:R-:W-:Y:S01]  /*4670*/  @!P5 FADD.FTZ R129, -R129, -RZ ;  /* 0x800000ff8181d221 */ /* 0x000fe20000010100 */
[----:B------:R-:W-:Y:S01]  /*4680*/  ISETP.LE.U32.AND P6, PT, R6, UR15, PT ;  /* 0x0000000f06007c0c */ /* 0x000fe2000bfc3070 */
[----:B---3--:R-:W-:Y:S01]  /*4690*/  @!P1 FADD.FTZ R128, -R128, -RZ ;  /* 0x800000ff80809221 */ /* 0x008fe20000010100 */
[----:B------:R-:W-:Y:S01]  /*46a0*/  ISETP.LE.U32.AND P2, PT, R5, UR15, PT ;  /* 0x0000000f05007c0c */ /* 0x000fe2000bf43070 */
[--C-:B------:R-:W-:Y:S01]  /*46b0*/  FFMA.FTZ R18, R18, UR14, -R89.reuse ;  /* 0x0000000e12127c23 */ /* 0x100fe20008010859 */
[----:B------:R-:W-:Y:S01]  /*46c0*/  SHF.R.U32.HI R4, RZ, 0x8, R10 ;  /* 0x00000008ff047819 */ /* 0x000fe2000001160a */
[----:B------:R-:W-:Y:S01]  /*46d0*/  MUFU.EX2 R116, R90 ;  /* 0x0000005a00747308 */ /* 0x000fe20000000800 */
[----:B------:R-:W-:Y:S02]  /*46e0*/  @!P4 FSEL R14, R14, -INF , !P3 ;  /* 0xff8000000e0ec808 */ /* 0x000fe40005800000 */
[----:B------:R-:W-:Y:S02]  /*46f0*/  @!P4 FSEL R15, R15, -INF , !P0 ;  /* 0xff8000000f0fc808 */ /* 0x000fe40004000000 */
[----:B------:R-:W-:Y:S01]  /*4700*/  ISETP.LE.U32.AND P4, PT, R85, UR15, PT ;  /* 0x0000000f55007c0c */ /* 0x000fe2000bf83070 */
[--C-:B------:R-:W-:Y:S01]  /*4710*/  FFMA.FTZ R14, R14, UR14, -R89.reuse ;  /* 0x0000000e0e0e7c23 */ /* 0x100fe20008010859 */
[----:B------:R-:W-:Y:S01]  /*4720*/  LOP3.LUT R4, R4, 0xffff, RZ, 0xc0, !PT ;  /* 0x0000ffff04047812 */ /* 0x000fe200078ec0ff */
[----:B------:R-:W-:Y:S01]  /*4730*/  @!P6 FADD.FTZ R130, -R130, -RZ ;  /* 0x800000ff8282e221 */ /* 0x000fe20000010100 */
[----:B------:R-:W-:Y:S01]  /*4740*/  LOP3.LUT R5, R86, 0xff, RZ, 0xc0, !PT ;  /* 0x000000ff56057812 */ /* 0x000fe200078ec0ff */
[----:B------:R-:W-:Y:S01]  /*4750*/  @!P2 FADD.FTZ R131, -R131, -RZ ;  /* 0x800000ff8383a221 */ /* 0x000fe20000010100 */
[----:B------:R-:W-:Y:S01]  /*4760*/  ISETP.LE.U32.AND P1, PT, R4, UR15, PT ;  /* 0x0000000f04007c0c */ /* 0x000fe2000bf23070 */
[--C-:B------:R-:W-:Y:S01]  /*4770*/  FFMA.FTZ R15, R15, UR14, -R89.reuse ;  /* 0x0000000e0f0f7c23 */ /* 0x100fe20008010859 */
[----:B------:R-:W-:Y:S01]  /*4780*/  LOP3.LUT R4, R8, 0xff, RZ, 0xc0, !PT ;  /* 0x000000ff08047812 */ /* 0x000fe200078ec0ff */
[----:B------:R-:W-:Y:S01]  /*4790*/  FFMA.FTZ R89, R19, UR14, -R89 ;  /* 0x0000000e13597c23 */ /* 0x000fe20008010859 */
[----:B------:R-:W-:Y:S01]  /*47a0*/  ISETP.LE.U32.AND P6, PT, R5, UR15, PT ;  /* 0x0000000f05007c0c */ /* 0x000fe2000bfc3070 */
[----:B------:R-:W-:Y:S01]  /*47b0*/  MUFU.EX2 R123, R14 ;  /* 0x0000000e007b7308 */ /* 0x000fe20000000800 */
[----:B------:R-:W-:Y:S01]  /*47c0*/  SHF.R.U32.HI R5, RZ, 0x18, R8 ;  /* 0x00000018ff057819 */ /* 0x000fe20000011608 */
[----:B------:R-:W-:Y:S01]  /*47d0*/  @!P4 FADD.FTZ R125, -R125, -RZ ;  /* 0x800000ff7d7dc221 */ /* 0x000fe20000010100 */
[----:B------:R-:W-:Y:S02]  /*47e0*/  ISETP.LE.U32.AND P2, PT, R4, UR15, PT ;  /* 0x0000000f04007c0c */ /* 0x000fe4000bf43070 */
[----:B------:R-:W-:Y:S02]  /*47f0*/  LOP3.LUT R4, R8, 0xffff, RZ, 0xc0, !PT ;  /* 0x0000ffff08047812 */ /* 0x000fe400078ec0ff */
[----:B------:R-:W-:Y:S01]  /*4800*/  ISETP.LE.U32.AND P4, PT, R5, UR15, PT ;  /* 0x0000000f05007c0c */ /* 0x000fe2000bf83070 */
[----:B------:R-:W-:Y:S01]  /*4810*/  @!P1 FADD.FTZ R124, -R124, -RZ ;  /* 0x800000ff7c7c9221 */ /* 0x000fe20000010100 */
[----:B------:R-:W-:Y:S01]  /*4820*/  LOP3.LUT R5, R88, 0xff, RZ, 0xc0, !PT ;  /* 0x000000ff58057812 */ /* 0x000fe200078ec0ff */
[----:B------:R-:W2:Y:S01]  /*4830*/  MUFU.EX2 R122, R15 ;  /* 0x0000000f007a7308 */ /* 0x000ea20000000800 */
[----:B------:R-:W-:Y:S01]  /*4840*/  SHF.R.U32.HI R4, RZ, 0x8, R4 ;  /* 0x00000008ff047819 */ /* 0x000fe20000011604 */
[----:B------:R-:W-:Y:S01]  /*4850*/  @!P6 FADD.FTZ R127, -R127, -RZ ;  /* 0x800000ff7f7fe221 */ /* 0x000fe20000010100 */
[----:B------:R-:W-:Y:S02]  /*4860*/  ISETP.LE.U32.AND P1, PT, R5, UR15, PT ;  /* 0x0000000f05007c0c */ /* 0x000fe4000bf23070 */
[----:B------:R-:W-:Y:S01]  /*4870*/  LOP3.LUT R4, R4, 0xffff, RZ, 0xc0, !PT ;  /* 0x0000ffff04047812 */ /* 0x000fe200078ec0ff */
[----:B-1----:R-:W-:Y:S01]  /*4880*/  @!P2 FADD.FTZ R121, -R121, -RZ ;  /* 0x800000ff7979a221 */ /* 0x002fe20000010100 */
[----:B------:R-:W-:Y:S03]  /*4890*/  SHF.R.U32.HI R5, RZ, 0x8, R91 ;  /* 0x00000008ff057819 */ /* 0x000fe6000001165b */
[----:B------:R-:W1:Y:S01]  /*48a0*/  MUFU.EX2 R119, R18 ;  /* 0x0000001200777308 */ /* 0x000e620000000800 */
[----:B------:R-:W-:Y:S02]  /*48b0*/  ISETP.LE.U32.AND P5, PT, R87, UR15, PT ;  /* 0x0000000f57007c0c */ /* 0x000fe4000bfa3070 */
[----:B------:R-:W-:Y:S02]  /*48c0*/  ISETP.LE.U32.AND P6, PT, R4, UR15, PT ;  /* 0x0000000f04007c0c */ /* 0x000fe4000bfc3070 */
[----:B------:R-:W-:Y:S02]  /*48d0*/  LOP3.LUT R4, R5, 0xffff, RZ, 0xc0, !PT ;  /* 0x0000ffff05047812 */ /* 0x000fe400078ec0ff */
[----:B------:R-:W-:Y:S03]  /*48e0*/  F2FP.RELU.F16.F32.PACK_AB R6, R128, R129 ;  /* 0x000000818006723e */ /* 0x000fe600000008ff */
[----:B------:R-:W3:Y:S01]  /*48f0*/  MUFU.EX2 R118, R89 ;  /* 0x0000005900767308 */ /* 0x000ee20000000800 */
[----:B------:R-:W-:Y:S01]  /*4900*/  F2FP.RELU.F16.F32.PACK_AB R5, R130, R131 ;  /* 0x000000838205723e */ /* 0x000fe200000008ff */
[----:B--2---:R-:W-:Y:S01]  /*4910*/  @!P4 FADD.FTZ R122, -R122, -RZ ;  /* 0x800000ff7a7ac221 */ /* 0x004fe20000010100 */
[----:B------:R-:W-:Y:S01]  /*4920*/  ISETP.LE.U32.AND P2, PT, R4, UR15, PT ;  /* 0x0000000f04007c0c */ /* 0x000fe2000bf43070 */
[----:B------:R2:W-:Y:S01]  /*4930*/  STS [R237+0x22000], R6 ;  /* 0x02200006ed007388 */ /* 0x0005e20000000800 */
[----:B------:R-:W-:Y:S01]  /*4940*/  F2FP.RELU.F16.F32.PACK_AB R4, R124, R125 ;  /* 0x0000007d7c04723e */ /* 0x000fe200000008ff */
[----:B------:R-:W-:Y:S01]  /*4950*/  @!P5 FADD.FTZ R126, -R126, -RZ ;  /* 0x800000ff7e7ed221 */ /* 0x000fe20000010100 */
[----:B------:R-:W-:Y:S02]  /*4960*/  SHF.R.U32.HI R8, RZ, 0x10, R8 ;  /* 0x00000010ff087819 */ /* 0x000fe40000011608 */
[----:B------:R4:W-:Y:S01]  /*4970*/  STS [R237+0x22400], R5 ;  /* 0x02240005ed007388 */ /* 0x0009e20000000800 */
[----:B------:R-:W-:Y:S01]  /*4980*/  ISETP.LE.U32.AND P3, PT, R84, UR15, PT ;  /* 0x0000000f54007c0c */ /* 0x000fe2000bf63070 */
[----:B------:R-:W-:Y:S01]  /*4990*/  @!P6 FADD.FTZ R120, -R120, -RZ ;  /* 0x800000ff7878e221 */ /* 0x000fe20000010100 */
[----:B------:R-:W-:Y:S02]  /*49a0*/  LOP3.LUT R8, R8, 0xff, RZ, 0xc0, !PT ;  /* 0x000000ff08087812 */ /* 0x000fe400078ec0ff */
[----:B------:R4:W-:Y:S01]  /*49b0*/  STS [R240+0x22000], R4 ;  /* 0x02200004f0007388 */ /* 0x0009e20000000800 */
[----:B------:R-:W-:Y:S01]  /*49c0*/  ISETP.LE.U32.AND P0, PT, R9, UR15, PT ;  /* 0x0000000f09007c0c */ /* 0x000fe2000bf03070 */
[----:B-1----:R-:W-:Y:S01]  /*49d0*/  @!P1 FADD.FTZ R119, -R119, -RZ ;  /* 0x800000ff77779221 */ /* 0x002fe20000010100 */
[----:B------:R-:W-:Y:S01]  /*49e0*/  ISETP.LE.U32.AND P5, PT, R8, UR15, PT ;  /* 0x0000000f08007c0c */ /* 0x000fe2000bfa3070 */
[----:B------:R-:W-:Y:S01]  /*49f0*/  @!P2 FADD.FTZ R116, -R116, -RZ ;  /* 0x800000ff7474a221 */ /* 0x000fe20000010100 */
[----:B------:R-:W-:Y:S02]  /*4a00*/  F2FP.RELU.F16.F32.PACK_AB R8, R126, R127 ;  /* 0x0000007f7e08723e */ /* 0x000fe400000008ff */
[----:B------:R-:W-:Y:S02]  /*4a10*/  F2FP.RELU.F16.F32.PACK_AB R7, R120, R121 ;  /* 0x000000797807723e */ /* 0x000fe400000008ff */
[----:B------:R-:W-:Y:S01]  /*4a20*/  FSETP.GE.FTZ.AND P2, PT, R129, RZ, PT ;  /* 0x000000ff8100720b */ /* 0x000fe20003f56000 */
[----:B------:R-:W-:Y:S01]  /*4a30*/  @!P3 FADD.FTZ R117, -R117, -RZ ;  /* 0x800000ff7575b221 */ /* 0x000fe20000010100 */
[----:B------:R-:W-:Y:S01]  /*4a40*/  STS [R240+0x22400], R8 ;  /* 0x02240008f0007388 */ /* 0x000fe20000000800 */
[----:B------:R-:W-:Y:S02]  /*4a50*/  FSETP.GE.FTZ.AND P1, PT, R128, RZ, PT ;  /* 0x000000ff8000720b */ /* 0x000fe40003f36000 */
[----:B---3--:R-:W-:Y:S02]  /*4a60*/  @!P0 FADD.FTZ R118, -R118, -RZ ;  /* 0x800000ff76768221 */ /* 0x008fe40000010100 */
[----:B------:R-:W-:Y:S01]  /*4a70*/  STS [R238+0x22000], R7 ;  /* 0x02200007ee007388 */ /* 0x000fe20000000800 */
[----:B------:R-:W-:Y:S01]  /*4a80*/  @!P5 FADD.FTZ R123, -R123, -RZ ;  /* 0x800000ff7b7bd221 */ /* 0x000fe20000010100 */
[----:B------:R-:W-:Y:S04]  /*4a90*/  FSETP.GE.FTZ.AND P3, PT, R121, RZ, PT ;  /* 0x000000ff7900720b */ /* 0x000fe80003f76000 */
[----:B--2---:R-:W-:Y:S02]  /*4aa0*/  F2FP.RELU.F16.F32.PACK_AB R6, R122, R123 ;  /* 0x0000007b7a06723e */ /* 0x004fe400000008ff */
[----:B----4-:R-:W-:Y:S02]  /*4ab0*/  F2FP.RELU.F16.F32.PACK_AB R5, R116, R117 ;  /* 0x000000757405723e */ /* 0x010fe400000008ff */
[----:B------:R-:W-:Y:S01]  /*4ac0*/  F2FP.RELU.F16.F32.PACK_AB R4, R118, R119 ;  /* 0x000000777604723e */ /* 0x000fe200000008ff */
[----:B------:R-:W-:Y:S05]  /*4ad0*/  STS [R238+0x22400], R6 ;  /* 0x02240006ee007388 */ /* 0x000fea0000000800 */
        /* <DEDUP_REMOVED lines=310> */
.L_x_577:
[----:B------:R-:W-:Y:S01]  /*5e40*/  LDSM.16.M88.4 R128, [R224] ;  /* 0x00000000e080783b */ /* 0x000fe20000000200 */
[----:B------:R-:W-:Y:S01]  /*5e50*/  IMAD R230, R249, UR35, RZ ;  /* 0x00000023f9e67c24 */ /* 0x000fe2000f8e02ff */
[----:B------:R-:W-:Y:S02]  /*5e60*/  @UP1 UIADD3 UR16, UP0, UR6, -0x100, URZ ;  /* 0xffffff0006101890 */ /* 0x000fe4000ff1e03f */
[----:B------:R-:W1:Y:S02]  /*5e70*/  LDSM.16.MT88.4 R16, [R0+0x10000] ;  /* 0x010000000010783b */ /* 0x000e640000004200 */
[----:B------:R-:W-:Y:S02]  /*5e80*/  @UP1 UIADD3.X UR13, UR7, -0x1, URZ, UP0, !UPT ;  /* 0xffffffff070d1890 */ /* 0x000fe400087fe43f */
[----:B------:R-:W2:Y:S01]  /*5e90*/  LDSM.16.M88.4 R124, [R224+0x1000] ;  /* 0x00100000e07c783b */ /* 0x000ea20000000200 */
[----:B------:R-:W-:Y:S01]  /*5ea0*/  @UP1 UMOV UR6, UR16 ;  /* 0x0000001000061c82 */ /* 0x000fe20008000000 */
[----:B------:R-:W-:Y:S02]  /*5eb0*/  @UP1 UIADD3 UR12, UP0, UR12, -0x100, URZ ;  /* 0xffffff000c0c1890 */ /* 0x000fe4000ff1e03f */
[----:B------:R-:W3:Y:S01]  /*5ec0*/  LDSM.16.MT88.4 R96, [R0+0x12000] ;  /* 0x012000000060783b */ /* 0x000ee20000004200 */
[----:B------:R-:W-:Y:S01]  /*5ed0*/  @UP1 UMOV UR7, UR13 ;  /* 0x0000000d00071c82 */ /* 0x000fe20008000000 */
[----:B------:R-:W-:Y:S02]  /*5ee0*/  @UP1 UIADD3.X UR11, UR11, -0x1, URZ, UP0, !UPT ;  /* 0xffffffff0b0b1890 */ /* 0x000fe400087fe43f */
[----:B------:R-:W4:Y:S04]  /*5ef0*/  LDSM.16.MT88.4 R112, [R0+0x14000] ;  /* 0x014000000070783b */ /* 0x000f280000004200 */
        /* <DEDUP_REMOVED lines=81> */
[-C--:B------:R-:W-:Y:S01]  /*6410*/  HMMA.16816.F32 R108, R212, R210.reuse, R108 ;  /* 0x000000d2d46c723c */ /* 0x080fe2000000186c */
[----:B------:R-:W-:Y:S04]  /*6420*/  IMAD.MOV.U32 R208, RZ, RZ, 0x4 ;  /* 0x00000004ffd07424 */ /* 0x000fe800078e00ff */
[----:B------:R-:W-:Y:S01]  /*6430*/  @P3 IMAD.WIDE R208, R236, R208, UR6 ;  /* 0x00000006ecd03e25 */ /* 0x000fe2000f8e02d0 */
[C---:B------:R-:W-:Y:S04]  /*6440*/  HMMA.16816.F32 R112, R200.reuse, R210, R112 ;  /* 0x000000d2c870723c */ /* 0x040fe80000001870 */
[----:B------:R-:W5:Y:S01]  /*6450*/  @P3 LDG.E R241, desc[UR4][R208.64] ;  /* 0x00000004d0f13981 */ /* 0x000f62000c1e1900 */
[CC--:B------:R-:W-:Y:S01]  /*6460*/  LEA R198, P1, R196.reuse, R228.reuse, 0x2 ;  /* 0x000000e4c4c67211 */ /* 0x0c0fe200078210ff */
[-C--:B-1----:R-:W-:Y:S02]  /*6470*/  HMMA.16816.F32 R116, R200, R204.reuse, R116 ;  /* 0x000000ccc874723c */ /* 0x082fe40000001874 */
[----:B------:R1:W5:Y:S03]  /*6480*/  @P3 LDG.E R242, desc[UR4][R208.64+0x20] ;  /* 0x00002004d0f23981 */ /* 0x000366000c1e1900 */
[-C--:B------:R-:W-:Y:S01]  /*6490*/  LEA.HI.X.SX32 R199, R196, R229.reuse, 0x2, P1 ;  /* 0x000000e5c4c77211 */ /* 0x080fe200008f16ff */
[C---:B------:R-:W-:Y:S01]  /*64a0*/  HMMA.16816.F32 R120, R212.reuse, R204, R120 ;  /* 0x000000ccd478723c */ /* 0x040fe20000001878 */
[----:B------:R2:W-:Y:S04]  /*64b0*/  REDG.E.ADD.F32.FTZ.RN.STRONG.GPU desc[UR4][R228.64], R4 ;  /* 0x00000004e40079a6 */ /* 0x0005e8000c10f384 */
[----:B------:R3:W-:Y:S01]  /*64c0*/  REDG.E.ADD.F32.FTZ.RN.STRONG.GPU desc[UR4][R198.64], R5 ;  /* 0x00000005c60079a6 */ /* 0x0007e2000c10f384 */
[-C--:B------:R-:W-:Y:S05]  /*64d0*/  HMMA.16816.F32 R124, R212, R206.reuse, R124 ;  /* 0x000000ced47c723c */ /* 0x080fea000000187c */
[C---:B------:R-:W-:Y:S01]  /*64e0*/  IMAD.SHL.U32 R197, R230.reuse, 0x10, RZ ;  /* 0x00000010e6c57824 */ /* 0x040fe200078e00ff */
[----:B------:R-:W-:Y:S05]  /*64f0*/  HMMA.16816.F32 R128, R200, R206, R128 ;  /* 0x000000cec880723c */ /* 0x000fea0000001880 */
[CC--:B------:R-:W-:Y:S01]  /*6500*/  LEA R204, P0, R197.reuse, R228.reuse, 0x2 ;  /* 0x000000e4c5cc7211 */ /* 0x0c0fe200078010ff */
[C---:B------:R-:W-:Y:S02]  /*6510*/  IMAD R210, R230.reuse, 0x18, RZ ;  /* 0x00000018e6d27824 */ /* 0x040fe400078e02ff */
[C---:B------:R-:W-:Y:S03]  /*6520*/  IMAD R211, R230.reuse, 0x30, RZ ;  /* 0x00000030e6d37824 */ /* 0x040fe600078e02ff */
[-C--:B------:R-:W-:Y:S01]  /*6530*/  LEA.HI.X.SX32 R205, R197, R229.reuse, 0x2, P0 ;  /* 0x000000e5c5cd7211 */ /* 0x080fe200000f16ff */
[----:B-1----:R-:W-:Y:S04]  /*6540*/  IMAD.SHL.U32 R209, R230, 0x20, RZ ;  /* 0x00000020e6d17824 */ /* 0x002fe800078e00ff */
[----:B------:R1:W-:Y:S01]  /*6550*/  REDG.E.ADD.F32.FTZ.RN.STRONG.GPU desc[UR4][R204.64], R6 ;  /* 0x00000006cc0079a6 */ /* 0x0003e2000c10f384 */
[CC--:B--2---:R-:W-:Y:S02]  /*6560*/  LEA R4, P1, R210.reuse, R228.reuse, 0x2 ;  /* 0x000000e4d2047211 */ /* 0x0c4fe400078210ff */
[CC--:B------:R-:W-:Y:S02]  /*6570*/  LEA R208, P0, R209.reuse, R228.reuse, 0x2 ;  /* 0x000000e4d1d07211 */ /* 0x0c0fe400078010ff */
[-C--:B---3--:R-:W-:Y:S01]  /*6580*/  LEA.HI.X.SX32 R5, R210, R229.reuse, 0x2, P1 ;  /* 0x000000e5d2057211 */ /* 0x088fe200008f16ff */
[C---:B------:R-:W-:Y:S01]  /*6590*/  IMAD R210, R230.reuse, 0x38, RZ ;  /* 0x00000038e6d27824 */ /* 0x040fe200078e02ff */
[-C--:B------:R-:W-:Y:S03]  /*65a0*/  LEA.HI.X.SX32 R209, R209, R229.reuse, 0x2, P0 ;  /* 0x000000e5d1d17211 */ /* 0x080fe600000f16ff */
[----:B------:R2:W-:Y:S04]  /*65b0*/  REDG.E.ADD.F32.FTZ.RN.STRONG.GPU desc[UR4][R4.64], R7 ;  /* 0x00000007040079a6 */ /* 0x0005e8000c10f384 */
[----:B------:R3:W-:Y:S01]  /*65c0*/  REDG.E.ADD.F32.FTZ.RN.STRONG.GPU desc[UR4][R208.64], R8 ;  /* 0x00000008d00079a6 */ /* 0x0007e2000c10f384 */
[----:B-1----:R-:W-:Y:S01]  /*65d0*/  IMAD R205, R230, 0x28, RZ ;  /* 0x00000028e6cd7824 */ /* 0x002fe200078e02ff */
[-C--:B------:R-:W-:Y:S04]  /*65e0*/  LEA R6, P1, R211, R228.reuse, 0x2 ;  /* 0x000000e4d3067211 */ /* 0x080fe800078210ff */
[CC--:B------:R-:W-:Y:S04]  /*65f0*/  LEA R204, P2, R205.reuse, R228.reuse, 0x2 ;  /* 0x000000e4cdcc7211 */ /* 0x0c0fe800078410ff */
[-C--:B------:R-:W-:Y:S02]  /*6600*/  LEA.HI.X.SX32 R205, R205, R229.reuse, 0x2, P2 ;  /* 0x000000e5cdcd7211 */ /* 0x080fe400010f16ff */
[-C--:B--2---:R-:W-:Y:S02]  /*6610*/  LEA.HI.X.SX32 R7, R211, R229.reuse, 0x2, P1 ;  /* 0x000000e5d3077211 */ /* 0x084fe400008f16ff */
[CC--:B------:R-:W-:Y:S01]  /*6620*/  LEA R4, P0, R210.reuse, R228.reuse, 0x2 ;  /* 0x000000e4d2047211 */ /* 0x0c0fe200078010ff */
[----:B------:R1:W-:Y:S01]  /*6630*/  REDG.E.ADD.F32.FTZ.RN.STRONG.GPU desc[UR4][R204.64], R9 ;  /* 0x00000009cc0079a6 */ /* 0x0003e2000c10f384 */
[----:B---3--:R-:W-:Y:S02]  /*6640*/  VIADD R208, R197, 0x20 ;  /* 0x00000020c5d07836 */ /* 0x008fe40000000000 */
[-C--:B------:R-:W-:Y:S01]  /*6650*/  LEA.HI.X.SX32 R5, R210, R229.reuse, 0x2, P0 ;  /* 0x000000e5d2057211 */ /* 0x080fe200000f16ff */
[----:B------:R2:W-:Y:S02]  /*6660*/  REDG.E.ADD.F32.FTZ.RN.STRONG.GPU desc[UR4][R6.64], R10 ;  /* 0x0000000a060079a6 */ /* 0x0005e4000c10f384 */
[CC--:B------:R-:W-:Y:S02]  /*6670*/  LEA R8, P0, R208.reuse, R228.reuse, 0x2 ;  /* 0x000000e4d0087211 */ /* 0x0c0fe400078010ff */
        /* <DEDUP_REMOVED lines=294> */
.L_x_578:
[----:B------:R-:W-:Y:S02]  /*78e0*/  UISETP.GT.AND UP0, UPT, UR8, UR17, UPT ;  /* 0x000000110800728c */ /* 0x000fe4000bf04270 */
[----:B------:R-:W-:Y:S04]  /*78f0*/  UIADD3 UR8, UR8, -0x1, URZ ;  /* 0xffffffff08087890 */ /* 0x000fe8000fffe03f */
[----:B------:R-:W-:Y:S11]  /*7900*/  PLOP3.LUT P0, PT, PT, PT, UP0, 0x80, 0x0 ;  /* 0x000000000000781c */ /* 0x000ff60003f0f008 */
[----:B------:R-:W-:Y:S02]  /*7910*/  @!UPT UIADD3 URZ, URZ, URZ, URZ ;  /* 0x0000003f3f3ff290 */ /* 0x000fe4000fffe03f */
[----:B------:R-:W-:Y:S05]  /*7920*/  @P0 BRA `(.L_x_579) ;  /* 0xffffffbc00700947 */ /* 0x000fea000383ffff */
[----:B------:R-:W-:Y:S01]  /*7930*/  BAR.SYNC.DEFER_BLOCKING 0x0 ;  /* 0x0000000000007b1d */ /* 0x000fe20000010000 */
[----:B------:R-:W-:Y:S02]  /*7940*/  UISETP.NE.AND UP0, UPT, UR36, -0x1, UPT ;  /* 0xffffffff2400788c */ /* 0x000fe4000bf05270 */
[----:B------:R-:W-:-:S03]  /*7950*/  USHF.L.U32 UR18, UR10, 0x6, URZ ;  /* 0x000000060a127899 */ /* 0x000fc6000800063f */
[----:B------:R-:W-:Y:S01]  /*7960*/  ULDC UR7, c[0x0][0x38c] ;  /* 0x0000e30000077ab9 */ /* 0x000fe20000000800 */
[----:B------:R-:W-:Y:S01]  /*7970*/  ULDC UR6, c[0x0][0x390] ;  /* 0x0000e40000067ab9 */ /* 0x000fe20000000800 */
        /* <DEDUP_REMOVED lines=206> */
[----:B-1----:R-:W-:Y:S01]  /*8660*/  FMUL.FTZ R4, R79, UR7 ;  /* 0x000000074f047c20 */ /* 0x002fe20008410000 */
[----:B------:R-:W-:Y:S01]  /*8670*/  F2FP.F16.F32.PACK_AB R17, R17, R86 ;  /* 0x000000561111723e */ /* 0x000fe200000000ff */
[----:B------:R-:W-:Y:S01]  /*8680*/  @UP0 UIADD3 UR8, UR34, UR36, URZ ;  /* 0x0000002422080290 */ /* 0x000fe2000fffe03f */
        /* <DEDUP_REMOVED lines=21> */
[----:B------:R-:W-:Y:S01]  /*87e0*/  PLOP3.LUT P0, PT, PT, PT, UP0, 0x80, 0x0 ;  /* 0x000000000000781c */ /* 0x000fe20003f0f008 */
[----:B------:R-:W-:Y:S01]  /*87f0*/  @UP0 UIADD3 UR20, UR13, UR8, URZ ;  /* 0x000000080d140290 */ /* 0x000fe2000fffe03f */
[----:B------:R-:W-:Y:S01]  /*8800*/  F2FP.F16.F32.PACK_AB R5, R5, R76 ;  /* 0x0000004c0505723e */ /* 0x000fe200000000ff */
[----:B------:R-:W-:Y:S01]  /*8810*/  STS [R246+0x8400], R30 ;  /* 0x0084001ef6007388 */ /* 0x000fe20000000800 */
[----:B------:R-:W-:-:S03]  /*8820*/  @UP0 UMOV UR19, UR12 ;  /* 0x0000000c00130c82 */ /* 0x000fc60008000000 */
        /* <DEDUP_REMOVED lines=14> */
[----:B------:R-:W-:Y:S04]  /*8910*/  STS [R246+0xc000], R15 ;  /* 0x00c0000ff6007388 */ /* 0x000fe80000000800 */
[----:B------:R-:W-:Y:S04]  /*8920*/  STS [R246+0xc400], R14 ;  /* 0x00c4000ef6007388 */ /* 0x000fe80000000800 */
[----:B------:R-:W-:Y:S04]  /*8930*/  STS [R243+0xd000], R17 ;  /* 0x00d00011f3007388 */ /* 0x000fe80000000800 */
[----:B------:R-:W-:Y:S04]  /*8940*/  STS [R243+0xd400], R16 ;  /* 0x00d40010f3007388 */ /* 0x000fe80000000800 */
[----:B------:R-:W-:Y:S01]  /*8950*/  STS [R246+0xd000], R13 ;  /* 0x00d0000df6007388 */ /* 0x000fe20000000800 */
[----:B-1----:R-:W1:Y:S03]  /*8960*/  S2R R19, SR_TID.X ;  /* 0x0000000000137919 */ /* 0x002e660000002100 */
        /* <DEDUP_REMOVED lines=24> */
.L_x_580:
[----:B------:R-:W-:Y:S01]  /*8af0*/  @UP0 UIADD3 UR8, UR34, UR36, URZ ;  /* 0x0000002422080290 */ /* 0x000fe2000fffe03f */
[----:B------:R-:W-:Y:S01]  /*8b00*/  LEA.HI R5, R5, R19, RZ, 0x3 ;  /* 0x0000001305057211 */ /* 0x000fe200078f18ff */
[----:B------:R-:W-:Y:S02]  /*8b10*/  @UP0 ULDC.64 UR12, c[0x0][0x458] ;  /* 0x00011600000c0ab9 */ /* 0x000fe40000000a00 */
[----:B------:R-:W-:Y:S01]  /*8b20*/  @UP0 UIMAD.WIDE.U32 UR14, UR8, UR12, URZ ;  /* 0x0000000c080e02a5 */ /* 0x000fe2000f8e003f */
[----:B------:R-:W-:Y:S01]  /*8b30*/  LOP3.LUT R4, R5, 0xfffffff8, RZ, 0xc0, !PT ;  /* 0xfffffff805047812 */ /* 0x000fe200078ec0ff */
[----:B------:R-:W-:-:S04]  /*8b40*/  @UP0 UIMAD UR8, UR8, UR13, URZ ;  /* 0x0000000d080802a4 */ /* 0x000fc8000f8e023f */
[----:B------:R-:W-:Y:S01]  /*8b50*/  @UP0 UIADD3 UR17, UR15, UR8, URZ ;  /* 0x000000080f110290 */ /* 0x000fe2000fffe03f */
[----:B------:R-:W-:Y:S01]  /*8b60*/  IMAD.IADD R4, R19, 0x1, -R4 ;  /* 0x0000000113047824 */ /* 0x000fe200078e0a04 */
[----:B------:R-:W-:Y:S01]  /*8b70*/  @UP0 UMOV UR16, UR14 ;  /* 0x0000000e00100c82 */ /* 0x000fe20008000000 */
[----:B------:R-:W-:Y:S09]  /*8b80*/  @P0 BRA `(.L_x_581) ;  /* 0x0000000000340947 */ /* 0x000ff20003800000 */
        /* <DEDUP_REMOVED lines=13> */
.L_x_581:
        /* <DEDUP_REMOVED lines=51> */
.L_x_583:
[----:B------:R-:W-:Y:S05]  /*8f90*/  BSYNC B0 ;  /* 0x0000000000007941 */ /* 0x000fea0003800000 */
.L_x_582:
        /* <DEDUP_REMOVED lines=17> */
.L_x_585:
[----:B------:R-:W-:Y:S05]  /*90b0*/  BSYNC B0 ;  /* 0x0000000000007941 */ /* 0x000fea0003800000 */
.L_x_584:
[----:B--2---:R2:W1:Y:S01]  /*90c0*/  LDS.128 R24, [R231+0x18000] ;  /* 0x01800000e7187984 */ /* 0x0044620000000c00 */
[----:B------:R-:W-:Y:S01]  /*90d0*/  UIMAD UR6, UR8, UR12, URZ ;  /* 0x0000000c080672a4 */ /* 0x000fe2000f8e023f */
[----:B------:R-:W-:Y:S01]  /*90e0*/  IMAD.U32 R6, RZ, RZ, UR12 ;  /* 0x0000000cff067e24 */ /* 0x000fe2000f8e00ff */
[----:B------:R-:W-:Y:S01]  /*90f0*/  USHF.R.S32.HI UR9, URZ, 0x1f, UR59 ;  /* 0x0000001f3f097899 */ /* 0x000fe2000801143b */
[----:B------:R2:W1:Y:S01]  /*9100*/  LDS.128 R20, [R231+0x1a000] ;  /* 0x01a00000e7147984 */ /* 0x0004620000000c00 */
[----:B------:R-:W-:Y:S01]  /*9110*/  UIMAD UR6, UR18, UR13, UR6 ;  /* 0x0000000d120672a4 */ /* 0x000fe2000f8e0206 */
[----:B------:R-:W-:Y:S01]  /*9120*/  IMAD.WIDE.U32 R6, R6, UR18, R8 ;  /* 0x0000001206067c25 */ /* 0x000fe2000f8e0008 */
[----:B------:R-:W-:Y:S01]  /*9130*/  BSSY B0, `(.L_x_586) ;  /* 0x000001a000007945 */ /* 0x000fe20003800000 */
[----:B------:R2:W1:Y:S03]  /*9140*/  LDS.128 R16, [R231+0x1c000] ;  /* 0x01c00000e7107984 */ /* 0x0004660000000c00 */
[----:B------:R-:W-:Y:S01]  /*9150*/  IMAD.U32 R5, RZ, RZ, UR6 ;  /* 0x00000006ff057e24 */ /* 0x000fe2000f8e00ff */
[----:B------:R2:W1:Y:S01]  /*9160*/  LDS.128 R12, [R231+0x1e000] ;  /* 0x01e00000e70c7984 */ /* 0x0004620000000c00 */
[----:B------:R-:W-:Y:S01]  /*9170*/  IADD3 R6, P0, R6, UR16, RZ ;  /* 0x0000001006067c10 */ /* 0x000fe2000ff1e0ff */
[----:B------:R-:W-:-:S02]  /*9180*/  ULDC.64 UR6, c[0x0][0x470] ;  /* 0x00011c0000067ab9 */ /* 0x000fc40000000a00 */
        /* <DEDUP_REMOVED lines=20> */
.L_x_587:
[----:B------:R-:W-:Y:S05]  /*92d0*/  BSYNC B0 ;  /* 0x0000000000007941 */ /* 0x000fea0003800000 */
.L_x_586:
        /* <DEDUP_REMOVED lines=16> */
.L_x_576:
[----:B------:R-:W-:Y:S05]  /*93e0*/  BSYNC B1 ;  /* 0x0000000000017941 */ /* 0x000fea0003800000 */
.L_x_562:
[----:B------:R-:W-:Y:S01]  /*93f0*/  R2UR UR7, R252 ;  /* 0x00000000fc0772ca */ /* 0x000fe200000e0000 */
[----:B------:R-:W-:Y:S02]  /*9400*/  ULDC UR6, c[0x0][0xc] ;  /* 0x0000030000067ab9 */ /* 0x000fe40000000800 */
[----:B------:R-:W-:-:S10]  /*9410*/  UIADD3 UR10, UR6, UR10, URZ ;  /* 0x0000000a060a7290 */ /* 0x000fd4000fffe03f */
[----:B------:R-:W-:-:S06]  /*9420*/  UISETP.GE.AND UP0, UPT, UR10, UR7, UPT ;  /* 0x000000070a00728c */ /* 0x000fcc000bf06270 */
[----:B------:R-:W-:-:S13]  /*9430*/  PLOP3.LUT P0, PT, PT, PT, UP0, 0x80, 0x0 ;  /* 0x000000000000781c */ /* 0x000fda0003f0f008 */
[----:B------:R-:W-:Y:S05]  /*9440*/  @P0 BRA `(.L_x_588) ;  /* 0x0000000000040947 */ /* 0x000fea0003800000 */
[----:B------:R-:W-:Y:S05]  /*9450*/  BRA `(.L_x_589) ;  /* 0xffffff7400647947 */ /* 0x000fea000383ffff */
.L_x_588:
[----:B------:R-:W-:Y:S05]  /*9460*/  EXIT ;  /* 0x000000000000794d */ /* 0x000fea0003800000 */
.L_x_590:
        /* <DEDUP_REMOVED lines=9> */
.L_x_1047:


//--------------------- .text._ZN5flash44flash_bwd_dq_dk_dv_loop_seqk_parallel_kernelI23Flash_bwd_kernel_traitsILi256ELi64ELi64ELi8ELi4ELi2ELi2ELb0ELb1EN7cutlass6half_tE19Flash_kernel_traitsILi256ELi64ELi64ELi8ES3_EELb0ELb1ELb0ELb0ELb0ELb1ELb1EEEvNS_16Flash_bwd_paramsE --------------------------
	.section	.text._ZN5flash44flash_bwd_dq_dk_dv_loop_seqk_parallel_kernelI23Flash_bwd_kernel_traitsILi256ELi64ELi64ELi8ELi4ELi2ELi2ELb0ELb1EN7cutlass6half_tE19Flash_kernel_traitsILi256ELi64ELi64ELi8ES3_EELb0ELb1ELb0ELb0ELb0ELb1ELb1EEEvNS_16Flash_bwd_paramsE,"ax",@progbits
	.align	128
        .global         _ZN5flash44flash_bwd_dq_dk_dv_loop_seqk_parallel_kernelI23Flash_bwd_kernel_traitsILi256ELi64ELi64ELi8ELi4ELi2ELi2ELb0ELb1EN7cutlass6half_tE19Flash_kernel_traitsILi256ELi64ELi64ELi8ES3_EELb0ELb1ELb0ELb0ELb0ELb1ELb1EEEvNS_16Flash_bwd_paramsE
        .type           _ZN5flash44flash_bwd_dq_dk_dv_loop_seqk_parallel_kernelI23Flash_bwd_kernel_traitsILi256ELi64ELi64ELi8ELi4ELi2ELi2ELb0ELb1EN7cutlass6half_tE19Flash_kernel_traitsILi256ELi64ELi64ELi8ES3_EELb0ELb1ELb0ELb0ELb0ELb1ELb1EEEvNS_16Flash_bwd_paramsE,@function
        .size           _ZN5flash44flash_bwd_dq_dk_dv_loop_seqk_parallel_kernelI23Flash_bwd_kernel_traitsILi256ELi64ELi64ELi8ELi4ELi2ELi2ELb0ELb1EN7cutlass6half_tE19Flash_kernel_traitsILi256ELi64ELi64ELi8ES3_EELb0ELb1ELb0ELb0ELb0ELb1ELb1EEEvNS_16Flash_bwd_paramsE,(.L_x_1048 - _ZN5flash44flash_bwd_dq_dk_dv_loop_seqk_parallel_kernelI23Flash_bwd_kernel_traitsILi256ELi64ELi64ELi8ELi4ELi2ELi2ELb0ELb1EN7cutlass6half_tE19Flash_kernel_traitsILi256ELi64ELi64ELi8ES3_EELb0ELb1ELb0ELb0ELb0ELb1ELb1EEEvNS_16Flash_bwd_paramsE)
        .other          _ZN5flash44flash_bwd_dq_dk_dv_loop_seqk_parallel_kernelI23Flash_bwd_kernel_traitsILi256ELi64ELi64ELi8ELi4ELi2ELi2ELb0ELb1EN7cutlass6half_tE19Flash_kernel_traitsILi256ELi64ELi64ELi8ES3_EELb0ELb1ELb0ELb0ELb0ELb1ELb1EEEvNS_16Flash_bwd_paramsE,@"STO_CUDA_ENTRY STV_DEFAULT"
_ZN5flash44flash_bwd_dq_dk_dv_loop_seqk_parallel_kernelI23Flash_bwd_kernel_traitsILi256ELi64ELi64ELi8ELi4ELi2ELi2ELb0ELb1EN7cutlass6half_tE19Flash_kernel_traitsILi256ELi64ELi64ELi8ES3_EELb0ELb1ELb0ELb0ELb0ELb1ELb1EEEvNS_16Flash_bwd_paramsE:
.text._ZN5flash44flash_bwd_dq_dk_dv_loop_seqk_parallel_kernelI23Flash_bwd_kernel_traitsILi256ELi64ELi64ELi8ELi4ELi2ELi2ELb0ELb1EN7cutlass6half_tE19Flash_kernel_traitsILi256ELi64ELi64ELi8ES3_EELb0ELb1ELb0ELb0ELb0ELb1ELb1EEEvNS_16Flash_bwd_paramsE:
        /* <DEDUP_REMOVED lines=26> */
[----:B------:R-:W-:Y:S02]  /*01a0*/  LEA.HI R8, R15, R14, RZ, 0x3 ;  /* 0x0000000e0f087211 */ /* 0x000fe400078f18ff */
[--C-:B------:R-:W-:Y:S02]  /*01b0*/  SHF.R.S32.HI R0, RZ, 0x5, R2.reuse ;  /* 0x00000005ff007819 */ /* 0x100fe40000011402 */
[----:B------:R-:W-:Y:S02]  /*01c0*/  SHF.R.S32.HI R3, RZ, 0x1f, R2 ;  /* 0x0000001fff037819 */ /* 0x000fe40000011402 */
[-C--:B------:R-:W-:Y:S02]  /*01d0*/  LEA.HI R2, R2, R0.reuse, RZ, 0x1 ;  /* 0x0000000002027211 */ /* 0x080fe400078f08ff */
[----:B------:R-:W-:-:S02]  /*01e0*/  LEA.HI R3, R3, R0, RZ, 0x2 ;  /* 0x0000000003037211 */ /* 0x000fc400078f10ff */
[----:B------:R-:W-:Y:S01]  /*01f0*/  LOP3.LUT R2, R2, 0xfffffffe, RZ, 0xc0, !PT ;  /* 0xfffffffe02027812 */ /* 0x000fe200078ec0ff */
[----:B----4-:R-:W-:Y:S01]  /*0200*/  ULEA UR4, UR4, UR6, 0x18 ;  /* 0x0000000604047291 */ /* 0x010fe2000f8ec03f */
[----:B------:R-:W-:Y:S01]  /*0210*/  LOP3.LUT R3, R3, 0xfffffffc, RZ, 0xc0, !PT ;  /* 0xfffffffc03037812 */ /* 0x000fe200078ec0ff */
[----:B------:R-:W-:Y:S01]  /*0220*/  USHF.R.S32.HI UR6, URZ, 0x1f, UR57 ;  /* 0x0000001f3f067899 */ /* 0x000fe20008011439 */
[CC--:B------:R-:W-:Y:S01]  /*0230*/  LEA.HI R5, R15.reuse, R14.reuse, RZ, 0x4 ;  /* 0x0000000e0f057211 */ /* 0x0c0fe200078f20ff */
[C---:B------:R-:W-:Y:S01]  /*0240*/  IMAD.IADD R224, R0.reuse, 0x1, -R2 ;  /* 0x0000000100e07824 */ /* 0x040fe200078e0a02 */
[----:B------:R-:W-:Y:S01]  /*0250*/  LEA.HI R16, R15, R14, RZ, 0x2 ;  /* 0x0000000e0f107211 */ /* 0x000fe200078f10ff */
[----:B------:R-:W-:Y:S01]  /*0260*/  IMAD.IADD R218, R0, 0x1, -R3 ;  /* 0x0000000100da7824 */ /* 0x000fe200078e0a03 */
[----:B------:R-:W-:Y:S01]  /*0270*/  SHF.R.S32.HI R4, RZ, 0x4, R5 ;  /* 0x00000004ff047819 */ /* 0x000fe20000011405 */
[----:B------:R-:W-:Y:S01]  /*0280*/  IMAD.U32 R251, RZ, RZ, UR6 ;  /* 0x00000006fffb7e24 */ /* 0x000fe2000f8e00ff */
[----:B------:R-:W-:Y:S01]  /*0290*/  SHF.R.S32.HI R6, RZ, 0x3, R8 ;  /* 0x00000003ff067819 */ /* 0x000fe20000011408 */
[----:B------:R-:W-:Y:S01]  /*02a0*/  UIADD3 UR6, UR5, 0x20000, URZ ;  /* 0x0002000005067890 */ /* 0x000fe2000fffe03f */
[----:B------:R-:W-:-:S02]  /*02b0*/  SHF.R.S32.HI R10, RZ, 0x2, R16 ;  /* 0x00000002ff0a7819 */ /* 0x000fc40000011410 */
[----:B------:R-:W-:Y:S01]  /*02c0*/  SHF.R.S32.HI R2, RZ, 0x1f, R16 ;  /* 0x0000001fff027819 */ /* 0x000fe20000011410 */
[----:B------:R-:W-:Y:S01]  /*02d0*/  IMAD.SHL.U32 R6, R6, 0x40, RZ ;  /* 0x0000004006067824 */ /* 0x000fe200078e00ff */
[----:B------:R-:W-:Y:S02]  /*02e0*/  LOP3.LUT R0, R8, 0xfffffff8, RZ, 0xc0, !PT ;  /* 0xfffffff808007812 */ /* 0x000fe400078ec0ff */
[C---:B------:R-:W-:Y:S02]  /*02f0*/  LEA.HI R3, R5.reuse, R4, RZ, 0x1 ;  /* 0x0000000405037211 */ /* 0x040fe400078f08ff */
[----:B------:R-:W-:Y:S01]  /*0300*/  LEA.HI R2, R2, R10, RZ, 0x3 ;  /* 0x0000000a02027211 */ /* 0x000fe200078f18ff */
[----:B------:R-:W-:Y:S01]  /*0310*/  IMAD.IADD R0, R14, 0x1, -R0 ;  /* 0x000000010e007824 */ /* 0x000fe200078e0a00 */
[----:B------:R-:W-:Y:S02]  /*0320*/  LOP3.LUT R7, R5, 0xfffffff0, RZ, 0xc0, !PT ;  /* 0xfffffff005077812 */ /* 0x000fe400078ec0ff */
[----:B------:R-:W-:-:S02]  /*0330*/  LOP3.LUT R5, R3, 0xfffffffe, RZ, 0xc0, !PT ;  /* 0xfffffffe03057812 */ /* 0x000fc400078ec0ff */
[----:B------:R-:W-:Y:S02]  /*0340*/  LOP3.LUT R3, R2, 0xfffffff8, RZ, 0xc0, !PT ;  /* 0xfffffff802037812 */ /* 0x000fe400078ec0ff */
[----:B------:R-:W-:Y:S01]  /*0350*/  LOP3.LUT R2, R6, 0x1c0, RZ, 0xc0, !PT ;  /* 0x000001c006027812 */ /* 0x000fe200078ec0ff */
[C---:B------:R-:W-:Y:S01]  /*0360*/  IMAD.SHL.U32 R6, R0.reuse, 0x8, RZ ;  /* 0x0000000800067824 */ /* 0x040fe200078e00ff */
[----:B------:R-:W-:Y:S01]  /*0370*/  LOP3.LUT P4, RZ, R0, 0x2, RZ, 0xc0, !PT ;  /* 0x0000000200ff7812 */ /* 0x000fe2000788c0ff */
[----:B------:R-:W-:Y:S01]  /*0380*/  IMAD.IADD R10, R10, 0x1, -R3 ;  /* 0x000000010a0a7824 */ /* 0x000fe200078e0a03 */
[----:B------:R-:W-:Y:S01]  /*0390*/  LOP3.LUT P3, RZ, R0, 0x4, RZ, 0xc0, !PT ;  /* 0x0000000400ff7812 */ /* 0x000fe2000786c0ff */
[----:B------:R-:W-:Y:S01]  /*03a0*/  IMAD.IADD R11, R4, 0x1, -R5 ;  /* 0x00000001040b7824 */ /* 0x000fe200078e0a05 */
[----:B------:R-:W-:Y:S01]  /*03b0*/  LOP3.LUT R3, R2, 0x38, R6, 0xf8, !PT ;  /* 0x0000003802037812 */ /* 0x000fe200078ef806 */
[----:B------:R-:W-:Y:S01]  /*03c0*/  IMAD.IADD R4, R14, 0x1, -R7 ;  /* 0x000000010e047824 */ /* 0x000fe200078e0a07 */
[----:B------:R-:W-:Y:S01]  /*03d0*/  SHF.R.U32.HI R2, RZ, 0x3, R2 ;  /* 0x00000003ff027819 */ /* 0x000fe20000011602 */
[----:B------:R-:W-:Y:S01]  /*03e0*/  IMAD.SHL.U32 R0, R0, 0x40, RZ ;  /* 0x0000004000007824 */ /* 0x000fe200078e00ff */
[----:B------:R-:W-:Y:S01]  /*03f0*/  LEA.HI R5, R15, R14, RZ, 0x7 ;  /* 0x0000000e0f057211 */ /* 0x000fe200078f38ff */
[----:B------:R-:W-:Y:S01]  /*0400*/  IMAD.SHL.U32 R219, R11, 0x200, RZ ;  /* 0x000002000bdb7824 */ /* 0x000fe200078e00ff */
[----:B------:R-:W-:Y:S01]  /*0410*/  LOP3.LUT R12, R3, R2, RZ, 0x3c, !PT ;  /* 0x00000002030c7212 */ /* 0x000fe200078e3cff */
[----:B------:R-:W-:Y:S01]  /*0420*/  IMAD.SHL.U32 R2, R224, 0x10, RZ ;  /* 0x00000010e0027824 */ /* 0x000fe200078e00ff */
[----:B------:R-:W-:-:S02]  /*0430*/  SHF.R.S32.HI R3, RZ, 0x1f, R4 ;  /* 0x0000001fff037819 */ /* 0x000fc40000011404 */
[----:B------:R-:W-:Y:S02]  /*0440*/  LOP3.LUT R0, R0, 0x1c0, RZ, 0xc0, !PT ;  /* 0x000001c000007812 */ /* 0x000fe400078ec0ff */
[----:B------:R-:W-:Y:S02]  /*0450*/  SHF.R.S32.HI R9, RZ, 0x7, R5 ;  /* 0x00000007ff097819 */ /* 0x000fe40000011405 */
[----:B------:R-:W-:Y:S02]  /*0460*/  LEA.HI R13, R3, R4, RZ, 0x3 ;  /* 0x00000004030d7211 */ /* 0x000fe400078f18ff */
[C---:B------:R-:W-:Y:S01]  /*0470*/  LOP3.LUT R5, R0.reuse, 0x10, R2, 0xf8, !PT ;  /* 0x0000001000057812 */ /* 0x040fe200078ef802 */
[----:B------:R-:W-:Y:S01]  /*0480*/  IMAD R2, R9, 0x800, R219 ;  /* 0x0000080009027824 */ /* 0x000fe200078e02db */
[----:B------:R-:W-:Y:S02]  /*0490*/  LOP3.LUT R3, R0, 0x8, R8, 0xf8, !PT ;  /* 0x0000000800037812 */ /* 0x000fe400078ef808 */
[----:B------:R-:W-:-:S02]  /*04a0*/  SHF.R.U32.HI R0, RZ, 0x3, R0 ;  /* 0x00000003ff007819 */ /* 0x000fc40000011600 */
[----:B------:R-:W-:Y:S02]  /*04b0*/  LOP3.LUT R5, R5, 0x8, R8, 0xf8, !PT ;  /* 0x0000000805057812 */ /* 0x000fe400078ef808 */
[----:B------:R-:W-:Y:S02]  /*04c0*/  LOP3.LUT R3, R3, R0, RZ, 0x3c, !PT ;  /* 0x0000000003037212 */ /* 0x000fe400078e3cff */
[----:B------:R-:W-:Y:S02]  /*04d0*/  LOP3.LUT R219, R219, R5, R0, 0xf6, !PT ;  /* 0x00000005dbdb7212 */ /* 0x000fe400078ef600 */
[----:B------:R-:W-:Y:S01]  /*04e0*/  LEA.HI R0, R15, R14, RZ, 0x6 ;  /* 0x0000000e0f007211 */ /* 0x000fe200078f30ff */
[----:B------:R-:W-:Y:S01]  /*04f0*/  IMAD.IADD R3, R2, 0x1, R3 ;  /* 0x0000000102037824 */ /* 0x000fe200078e0203 */
[----:B------:R-:W-:Y:S02]  /*0500*/  LOP3.LUT R2, R16, 0x7ffffffc, RZ, 0xc0, !PT ;  /* 0x7ffffffc10027812 */ /* 0x000fe400078ec0ff */
[----:B------:R-:W-:Y:S01]  /*0510*/  SHF.R.S32.HI R0, RZ, 0x6, R0 ;  /* 0x00000006ff007819 */ /* 0x000fe20000011400 */
[----:B------:R-:W-:Y:S01]  /*0520*/  IMAD.SHL.U32 R3, R3, 0x2, RZ ;  /* 0x0000000203037824 */ /* 0x000fe200078e00ff */
[----:B------:R-:W-:Y:S01]  /*0530*/  LOP3.LUT R7, R13, 0xfffffff8, RZ, 0xc0, !PT ;  /* 0xfffffff80d077812 */ /* 0x000fe200078ec0ff */
[----:B------:R-:W-:Y:S01]  /*0540*/  IMAD.IADD R5, R14, 0x1, -R2 ;  /* 0x000000010e057824 */ /* 0x000fe200078e0a02 */
[----:B------:R-:W-:Y:S01]  /*0550*/  LOP3.LUT R6, R10, 0x1, RZ, 0xc0, !PT ;  /* 0x000000010a067812 */ /* 0x000fe200078ec0ff */
[----:B------:R-:W-:Y:S01]  /*0560*/  IMAD R12, R0, 0x200, R12 ;  /* 0x00000200000c7824 */ /* 0x000fe200078e020c */
[----:B------:R-:W-:Y:S01]  /*0570*/  SEL R216, R222, 0xffffffc0, !P3 ;  /* 0xffffffc0ded87807 */ /* 0x000fe20005800000 */
[----:B------:R-:W-:Y:S01]  /*0580*/  IMAD.SHL.U32 R2, R0, 0x8, RZ ;  /* 0x0000000800027824 */ /* 0x000fe200078e00ff */
[----:B------:R-:W-:Y:S01]  /*0590*/  ISETP.NE.U32.AND P0, PT, R6, 0x1, PT ;  /* 0x000000010600780c */ /* 0x000fe20003f05070 */
[----:B------:R-:W-:Y:S01]  /*05a0*/  IMAD.SHL.U32 R0, R10, 0x40, RZ ;  /* 0x000000400a007824 */ /* 0x000fe200078e00ff */
[----:B------:R-:W-:Y:S01]  /*05b0*/  LEA R219, R219, UR5, 0x1 ;  /* 0x00000005dbdb7c11 */ /* 0x000fe2000f8e08ff */
[----:B------:R-:W-:Y:S01]  /*05c0*/  IMAD.IADD R8, R4, 0x1, -R7 ;  /* 0x0000000104087824 */ /* 0x000fe200078e0a07 */
[----:B------:R-:W-:Y:S01]  /*05d0*/  LOP3.LUT R2, R2, 0x18, RZ, 0xc0, !PT ;  /* 0x0000001802027812 */ /* 0x000fe200078ec0ff */
[----:B------:R-:W-:Y:S01]  /*05e0*/  IMAD.SHL.U32 R4, R9, 0x20, RZ ;  /* 0x0000002009047824 */ /* 0x000fe200078e00ff */
[----:B------:R-:W-:Y:S01]  /*05f0*/  LOP3.LUT R0, R0, 0x1c0, RZ, 0xc0, !PT ;  /* 0x000001c000007812 */ /* 0x000fe200078ec0ff */
[----:B------:R-:W-:Y:S01]  /*0600*/  IMAD.SHL.U32 R7, R11, 0x20, RZ ;  /* 0x000000200b077824 */ /* 0x000fe200078e00ff */
[----:B------:R-:W-:Y:S01]  /*0610*/  R2P PR, R10, 0x6 ;  /* 0x000000060a007804 */ /* 0x000fe20000000000 */
[----:B------:R-:W-:Y:S01]  /*0620*/  IMAD.SHL.U32 R5, R5, 0x2, RZ ;  /* 0x0000000205057824 */ /* 0x000fe200078e00ff */
[----:B------:R-:W-:Y:S01]  /*0630*/  LOP3.LUT R248, R4, 0x6, R248, 0xf8, !PT ;  /* 0x0000000604f87812 */ /* 0x000fe200078ef8f8 */
[----:B------:R-:W-:Y:S01]  /*0640*/  IMAD.IADD R221, R216, 0x1, R219 ;  /* 0x00000001d8dd7824 */ /* 0x000fe200078e02db */
[----:B------:R-:W-:Y:S01]  /*0650*/  LOP3.LUT R6, R0, 0x20, R4, 0xf8, !PT ;  /* 0x0000002000067812 */ /* 0x000fe200078ef804 */
[----:B------:R-:W-:Y:S01]  /*0660*/  IMAD R9, R218, 0x400, R5 ;  /* 0x00000400da097824 */ /* 0x000fe200078e0205 */
[----:B------:R-:W-:-:S02]  /*0670*/  SHF.R.U32.HI R4, RZ, 0x3, R0 ;  /* 0x00000003ff047819 */ /* 0x000fc40000011600 */
[C---:B------:R-:W-:Y:S02]  /*0680*/  LOP3.LUT P6, RZ, R8.reuse, 0x2, RZ, 0xc0, !PT ;  /* 0x0000000208ff7812 */ /* 0x040fe400078cc0ff */
[C---:B------:R-:W-:Y:S01]  /*0690*/  LOP3.LUT P5, RZ, R8.reuse, 0x4, RZ, 0xc0, !PT ;  /* 0x0000000408ff7812 */ /* 0x040fe200078ac0ff */
[----:B------:R-:W-:Y:S01]  /*06a0*/  IMAD.SHL.U32 R8, R8, 0x40, RZ ;  /* 0x0000004008087824 */ /* 0x000fe200078e00ff */
[----:B------:R-:W-:Y:S02]  /*06b0*/  LOP3.LUT R10, R2, 0x20, R7, 0xf8, !PT ;  /* 0x00000020020a7812 */ /* 0x000fe400078ef807 */
[----:B------:R-:W-:Y:S02]  /*06c0*/  LOP3.LUT R7, R6, R4, RZ, 0x3c, !PT ;  /* 0x0000000406077212 */ /* 0x000fe400078e3cff */
[----:B------:R-:W-:Y:S01]  /*06d0*/  LOP3.LUT R6, R4, R0, R2, 0x1e, !PT ;  /* 0x0000000004067212 */ /* 0x000fe200078e1e02 */
[----:B------:R-:W-:Y:S01]  /*06e0*/  IMAD R4, R224, 0x400, R5 ;  /* 0x00000400e0047824 */ /* 0x000fe200078e0205 */
[----:B------:R-:W-:Y:S01]  /*06f0*/  LOP3.LUT R0, R8, 0x1c0, RZ, 0xc0, !PT ;  /* 0x000001c008007812 */ /* 0x000fe200078ec0ff */
[----:B------:R-:W-:Y:S01]  /*0700*/  IMAD.SHL.U32 R5, R11, 0x8, RZ ;  /* 0x000000080b057824 */ /* 0x000fe200078e00ff */
[----:B------:R-:W-:Y:S01]  /*0710*/  SEL R222, R222, 0xffffffc0, !P5 ;  /* 0xffffffc0dede7807 */ /* 0x000fe20006800000 */
[----:B------:R-:W-:Y:S01]  /*0720*/  IMAD.IADD R244, R4, 0x1, R6 ;  /* 0x0000000104f47824 */ /* 0x000fe200078e0206 */
[--C-:B------:R-:W-:Y:S01]  /*0730*/  SHF.R.U32.HI R2, RZ, 0x3, R0.reuse ;  /* 0x00000003ff027819 */ /* 0x100fe20000011600 */
[----:B------:R-:W-:Y:S01]  /*0740*/  IMAD.SHL.U32 R4, R13, 0x40, RZ ;  /* 0x000000400d047824 */ /* 0x000fe200078e00ff */
[----:B------:R-:W-:Y:S01]  /*0750*/  LOP3.LUT R5, R0, 0x8, R5, 0xf8, !PT ;  /* 0x0000000800057812 */ /* 0x000fe200078ef805 */
[----:B------:R-:W-:Y:S01]  /*0760*/  IMAD.IADD R7, R9, 0x1, R7 ;  /* 0x0000000109077824 */ /* 0x000fe200078e0207 */
[----:B------:R-:W-:-:S02]  /*0770*/  LOP3.LUT R6, R2, R10, R0, 0x1e, !PT ;  /* 0x0000000a02067212 */ /* 0x000fc400078e1e00 */
[----:B------:R-:W-:Y:S01]  /*0780*/  LOP3.LUT R0, R4, 0xfffffe00, RZ, 0xc0, !PT ;  /* 0xfffffe0004007812 */ /* 0x000fe200078ec0ff */
[----:B------:R-:W-:Y:S01]  /*0790*/  IMAD.U32 R4, RZ, RZ, UR7 ;  /* 0x00000007ff047e24 */ /* 0x000fe2000f8e00ff */
[----:B------:R-:W-:Y:S01]  /*07a0*/  LOP3.LUT R2, R5, R2, RZ, 0x3c, !PT ;  /* 0x0000000205027212 */ /* 0x000fe200078e3cff */
[----:B------:R-:W-:Y:S01]  /*07b0*/  USHF.L.U32 UR7, UR46, 0x7, URZ ;  /* 0x000000072e077899 */ /* 0x000fe2000800063f */
[----:B------:R-:W-:Y:S01]  /*07c0*/  LEA R237, R7, UR5, 0x1 ;  /* 0x0000000507ed7c11 */ /* 0x000fe2000f8e08ff */
[--C-:B------:R-:W-:Y:S01]  /*07d0*/  IMAD R218, R218, 0x400, R0.reuse ;  /* 0x00000400dada7824 */ /* 0x100fe200078e0200 */
[----:B------:R-:W-:Y:S01]  /*07e0*/  SEL R238, R238, 0x10, !P0 ;  /* 0x00000010eeee7807 */ /* 0x000fe20004000000 */
[----:B------:R-:W-:Y:S01]  /*07f0*/  IMAD R224, R224, 0x400, R0 ;  /* 0x00000400e0e07824 */ /* 0x000fe200078e0200 */
[----:B------:R-:W-:Y:S01]  /*0800*/  LOP3.LUT R0, R6, R0, RZ, 0xfc, !PT ;  /* 0x0000000006007212 */ /* 0x000fe200078efcff */
[----:B------:R-:W-:Y:S01]  /*0810*/  IMAD.IADD R218, R218, 0x1, R2 ;  /* 0x00000001dada7824 */ /* 0x000fe200078e0202 */
[----:B------:R-:W-:Y:S01]  /*0820*/  LEA R231, R12, UR5, 0x1 ;  /* 0x000000050ce77c11 */ /* 0x000fe2000f8e08ff */
[----:B------:R-:W-:Y:S01]  /*0830*/  IMAD.IADD R224, R2, 0x1, R224 ;  /* 0x0000000102e07824 */ /* 0x000fe200078e02e0 */
[----:B------:R-:W-:Y:S01]  /*0840*/  LEA R0, R0, UR5, 0x1 ;  /* 0x0000000500007c11 */ /* 0x000fe2000f8e08ff */
[----:B------:R-:W-:Y:S01]  /*0850*/  IMAD.U32 R2, RZ, RZ, UR7 ;  /* 0x00000007ff027e24 */ /* 0x000fe2000f8e00ff */
[----:B------:R-:W-:Y:S01]  /*0860*/  USHF.R.S32.HI UR7, URZ, 0x1f, UR46 ;  /* 0x0000001f3f077899 */ /* 0x000fe2000801142e */
[C---:B------:R-:W-:Y:S01]  /*0870*/  SEL R2, R226.reuse, 0xffffffe0, !P4 ;  /* 0xffffffe0e2027807 */ /* 0x040fe20006000000 */
[C---:B------:R-:W-:Y:S01]  /*0880*/  VIADD R236, R237.reuse, 0x20 ;  /* 0x00000020edec7836 */ /* 0x040fe20000000000 */
[----:B------:R-:W-:Y:S01]  /*0890*/  SEL R226, R226, 0xffffffe0, !P6 ;  /* 0xffffffe0e2e27807 */ /* 0x000fe20007000000 */
[C---:B------:R-:W-:Y:S01]  /*08a0*/  @P1 VIADD R236, R237.reuse, 0xffffffe0 ;  /* 0xffffffe0edec1836 */ /* 0x040fe20000000000 */
[----:B------:R-:W-:Y:S01]  /*08b0*/  LEA R218, R218, UR5, 0x1 ;  /* 0x00000005dada7c11 */ /* 0x000fe2000f8e08ff */
[----:B------:R-:W-:Y:S01]  /*08c0*/  IMAD.U32 R252, RZ, RZ, UR7 ;  /* 0x00000007fffc7e24 */ /* 0x000fe2000f8e00ff */
[----:B------:R-:W-:Y:S01]  /*08d0*/  UIADD3 UR7, UR5, 0x10000, URZ ;  /* 0x0001000005077890 */ /* 0x000fe2000fffe03f */
[----:B------:R-:W-:Y:S01]  /*08e0*/  LEA R224, R224, UR6, 0x1 ;  /* 0x00000006e0e07c11 */ /* 0x000fe2000f8e08ff */
[----:B------:R-:W-:-:S02]  /*08f0*/  IMAD.IADD R239, R237, 0x1, R238 ;  /* 0x00000001edef7824 */ /* 0x000fc400078e02ee */
[----:B------:R-:W-:Y:S02]  /*0900*/  IMAD.IADD R220, R218, 0x1, R226 ;  /* 0x00000001dadc7824 */ /* 0x000fe400078e02e2 */
[----:B------:R-:W-:Y:S01]  /*0910*/  VIADD R217, R3, UR7 ;  /* 0x0000000703d97c36 */ /* 0x000fe20008000000 */
[----:B------:R-:W-:Y:S01]  /*0920*/  LEA R244, R244, UR7, 0x1 ;  /* 0x00000007f4f47c11 */ /* 0x000fe2000f8e08ff */
[----:B------:R-:W-:Y:S01]  /*0930*/  IMAD.IADD R225, R222, 0x1, R224 ;  /* 0x00000001dee17824 */ /* 0x000fe200078e02e0 */
[----:B------:R-:W-:Y:S01]  /*0940*/  ULDC.64 UR6, c[0x0][0x208] ;  /* 0x0000820000067ab9 */ /* 0x000fe20000000a00 */
[C---:B------:R-:W-:Y:S02]  /*0950*/  IMAD.IADD R2, R217.reuse, 0x1, R2 ;  /* 0x00000001d9027824 */ /* 0x040fe400078e0202 */
        /* <DEDUP_REMOVED lines=9> */
.L_x_619:
        /* <DEDUP_REMOVED lines=67> */
.L_x_591:
        /* <DEDUP_REMOVED lines=15> */
[----:B------:R-:W-:Y:S02]  /*0f10*/  UIMAD UR33, UR46, UR13, UR12 ;  /* 0x0000000d2e2172a4 */ /* 0x000fe4000f8e020c */
[----:B------:R-:W-:Y:S01]  /*0f20*/  USHF.L.U32 UR16, UR46, 0x7, URZ ;  /* 0x000000072e107899 */ /* 0x000fe2000800063f */
[----:B------:R-:W-:Y:S01]  /*0f30*/  @!UP0 ULDC.64 UR12, c[0x0][0x418] ;  /* 0x00010600000c8ab9 */ /* 0x000fe20000000a00 */
[----:B------:R-:W-:Y:S02]  /*0f40*/  ULDC.64 UR40, c[0x0][0x240] ;  /* 0x0000900000287ab9 */ /* 0x000fe40000000a00 */
[----:B------:R-:W-:Y:S01]  /*0f50*/  USEL UR35, UR16, URZ, UP2 ;  /* 0x0000003f10237287 */ /* 0x000fe20009000000 */
[----:B------:R-:W-:Y:S01]  /*0f60*/  ULDC UR60, c[0x0][0x2d4] ;  /* 0x0000b500003c7ab9 */ /* 0x000fe20000000800 */
[----:B------:R-:W-:Y:S01]  /*0f70*/  ULDC UR26, c[0x0][0x2dc] ;  /* 0x0000b700001a7ab9 */ /* 0x000fe20000000800 */
[----:B------:R-:W-:Y:S01]  /*0f80*/  ULDC UR61, c[0x0][0x270] ;  /* 0x00009c00003d7ab9 */ /* 0x000fe20000000800 */
[----:B-1----:R-:W-:Y:S01]  /*0f90*/  IABS R8, R9 ;  /* 0x0000000900087213 */ /* 0x002fe20000000000 */
[----:B------:R-:W-:Y:S01]  /*0fa0*/  UIMAD.WIDE.U32 UR16, UR5, UR40, URZ ;  /* 0x00000028051072a5 */ /* 0x000fe2000f8e003f */
[----:B------:R-:W-:Y:S01]  /*0fb0*/  ISETP.NE.AND P3, PT, R9, RZ, PT ;  /* 0x000000ff0900720c */ /* 0x000fe20003f65270 */
[----:B------:R-:W-:Y:S01]  /*0fc0*/  @!UP0 UIMAD.WIDE.U32 UR36, UR46, UR12, URZ ;  /* 0x0000000c2e2482a5 */ /* 0x000fe2000f8e003f */
[----:B------:R-:W1:Y:S01]  /*0fd0*/  I2F.RP R4, R8 ;  /* 0x0000000800047306 */ /* 0x000e620000209400 */
[----:B------:R-:W-:-:S02]  /*0fe0*/  USHF.R.S32.HI UR34, URZ, 0x1f, UR60 ;  /* 0x0000001f3f227899 */ /* 0x000fc4000801143c */
[----:B------:R-:W-:Y:S02]  /*0ff0*/  UIMAD UR50, UR57, UR26, URZ ;  /* 0x0000001a393272a4 */ /* 0x000fe4000f8e023f */
[----:B--2---:R-:W-:Y:S02]  /*1000*/  UIMAD.WIDE.U32 UR28, UR8, UR14, URZ ;  /* 0x0000000e081c72a5 */ /* 0x004fe4000f8e003f */
[----:B------:R-:W-:Y:S02]  /*1010*/  USEL UR56, UR20, UR16, !UP0 ;  /* 0x0000001014387287 */ /* 0x000fe4000c000000 */
[----:B------:R-:W-:Y:S02]  /*1020*/  UIMAD UR43, UR8, UR15, UR29 ;  /* 0x0000000f082b72a4 */ /* 0x000fe4000f8e021d */
[----:B------:R-:W-:Y:S01]  /*1030*/  @!UP0 UIMAD UR8, UR59, UR12, URZ ;  /* 0x0000000c3b0882a4 */ /* 0x000fe2000f8e023f */
[----:B------:R-:W-:Y:S01]  /*1040*/  @UP0 ULDC.64 UR14, c[0x0][0x420] ;  /* 0x00010800000e0ab9 */ /* 0x000fe20000000a00 */
[----:B------:R-:W-:Y:S01]  /*1050*/  UIADD3 UR48, UR21, UR33, URZ ;  /* 0x0000002115307290 */ /* 0x000fe2000fffe03f */
[----:B-1----:R-:W1:Y:S01]  /*1060*/  MUFU.RCP R4, R4 ;  /* 0x0000000400047308 */ /* 0x002e620000001000 */
[----:B------:R-:W-:-:S02]  /*1070*/  @!UP0 UIMAD UR42, UR46, UR13, UR8 ;  /* 0x0000000d2e2a82a4 */ /* 0x000fc4000f8e0208 */
[----:B------:R-:W-:Y:S02]  /*1080*/  @UP1 UIADD3 UR8, UR19, UR30, URZ ;  /* 0x0000001e13081290 */ /* 0x000fe4000fffe03f */
[----:B------:R-:W-:Y:S02]  /*1090*/  UIMAD.WIDE UR12, UR26, UR61, URZ ;  /* 0x0000003d1a0c72a5 */ /* 0x000fe4000f8e023f */
[----:B------:R-:W-:Y:S01]  /*10a0*/  @UP0 UIMAD.WIDE.U32 UR38, UR5, UR14, URZ ;  /* 0x0000000e052602a5 */ /* 0x000fe2000f8e003f */
[----:B------:R-:W-:Y:S01]  /*10b0*/  @UP1 ULDC.64 UR26, c[0x0][0x248] ;  /* 0x00009200001a1ab9 */ /* 0x000fe20000000a00 */
[----:B------:R-:W-:Y:S02]  /*10c0*/  UIADD3 UR11, UR31, 0x3f, URZ ;  /* 0x0000003f1f0b7890 */ /* 0x000fe4000fffe03f */
[----:B------:R-:W-:Y:S02]  /*10d0*/  @UP1 UIMAD.WIDE.U32 UR20, UR8, UR26, URZ ;  /* 0x0000001a081412a5 */ /* 0x000fe4000f8e003f */
[----:B------:R-:W-:-:S02]  /*10e0*/  @UP1 UIMAD UR45, UR8, UR27, URZ ;  /* 0x0000001b082d12a4 */ /* 0x000fc4000f8e023f */
[----:B------:R-:W-:Y:S01]  /*10f0*/  UIMAD UR8, UR34, UR46, URZ ;  /* 0x0000002e220872a4 */ /* 0x000fe2000f8e023f */
[----:B-1----:R-:W-:Y:S01]  /*1100*/  VIADD R4, R4, 0xffffffe ;  /* 0x0ffffffe04047836 */ /* 0x002fe20000000000 */
[----:B------:R-:W-:Y:S02]  /*1110*/  @UP0 UIMAD UR51, UR5, UR15, UR39 ;  /* 0x0000000f053302a4 */ /* 0x000fe4000f8e0227 */
[----:B------:R-:W-:Y:S01]  /*1120*/  USHF.R.S32.HI UR22, URZ, 0x1f, UR11 ;  /* 0x0000001f3f167899 */ /* 0x000fe2000801140b */
        /* <DEDUP_REMOVED lines=9> */
[----:B------:R-:W-:Y:S02]  /*11c0*/  UIMAD.WIDE.U32 UR16, UR12, UR14, URZ ;  /* 0x0000000e0c1072a5 */ /* 0x000fe4000f8e003f */
[----:B------:R-:W-:Y:S01]  /*11d0*/  UIMAD UR8, UR12, UR8, UR11 ;  /* 0x000000080c0872a4 */ /* 0x000fe2000f8e020b */
[----:B------:R-:W-:Y:S01]  /*11e0*/  IMAD R6, R4, R8, RZ ;  /* 0x0000000804067224 */ /* 0x000fe200078e02ff */
[----:B------:R-:W-:Y:S01]  /*11f0*/  UIMAD.WIDE.U32 UR14, UR12, UR5, URZ ;  /* 0x000000050c0e72a5 */ /* 0x000fe2000f8e003f */
[----:B------:R-:W-:Y:S01]  /*1200*/  IMAD.MOV.U32 R4, RZ, RZ, RZ ;  /* 0x000000ffff047224 */ /* 0x000fe200078e00ff */
[----:B------:R-:W-:Y:S01]  /*1210*/  ULDC.U8 UR24, c[0x0][0x3d8] ;  /* 0x0000f60000187ab9 */ /* 0x000fe20000000000 */
[----:B------:R-:W-:-:S02]  /*1220*/  ULOP3.LUT UR11, UR22, 0xffffffc0, URZ, 0xc0, !UPT ;  /* 0xffffffc0160b7892 */ /* 0x000fc4000f8ec03f */
[----:B------:R-:W-:Y:S01]  /*1230*/  IMAD.HI.U32 R4, R5, R6, R4 ;  /* 0x0000000605047227 */ /* 0x000fe200078e0004 */
[----:B------:R-:W-:Y:S01]  /*1240*/  MOV R5, R7 ;  /* 0x0000000700057202 */ /* 0x000fe20000000f00 */
[----:B------:R-:W-:Y:S02]  /*1250*/  UISETP.NE.AND UP3, UPT, UR24, URZ, UPT ;  /* 0x0000003f1800728c */ /* 0x000fe4000bf65270 */
[----:B------:R-:W-:Y:S02]  /*1260*/  UIADD3 UR49, UR17, UR8, URZ ;  /* 0x0000000811317290 */ /* 0x000fe4000fffe03f */
[----:B------:R-:W-:Y:S01]  /*1270*/  IMAD.HI.U32 R4, R4, R5, RZ ;  /* 0x0000000504047227 */ /* 0x000fe200078e00ff */
[----:B------:R-:W-:Y:S02]  /*1280*/  USHF.L.U64.HI UR18, UR46, 0x7, UR59 ;  /* 0x000000072e127899 */ /* 0x000fe4000801023b */
[----:B------:R-:W-:Y:S01]  /*1290*/  USEL UR58, UR16, UR14, !UP0 ;  /* 0x0000000e103a7287 */ /* 0x000fe2000c000000 */
[----:B------:R-:W-:Y:S01]  /*12a0*/  IMAD.MOV R6, RZ, RZ, -R4 ;  /* 0x000000ffff067224 */ /* 0x000fe200078e0a04 */
[----:B------:R-:W-:-:S02]  /*12b0*/  UIMAD UR8, UR13, UR5, URZ ;  /* 0x000000050d0872a4 */ /* 0x000fc4000f8e023f */
[----:B------:R-:W-:Y:S01]  /*12c0*/  UIADD3 UR16, UR11, -0x40, URZ ;  /* 0xffffffc00b107890 */ /* 0x000fe2000fffe03f */
[C---:B------:R-:W-:Y:S01]  /*12d0*/  IMAD R5, R8.reuse, R6, R5 ;  /* 0x0000000608057224 */ /* 0x040fe200078e0205 */
[----:B------:R-:W-:Y:S02]  /*12e0*/  USEL UR18, UR18, URZ, UP2 ;  /* 0x0000003f12127287 */ /* 0x000fe40009000000 */
[----:B------:R-:W-:Y:S02]  /*12f0*/  @UP0 UIADD3 UR49, UR15, UR8, URZ ;  /* 0x000000080f310290 */ /* 0x000fe4000fffe03f */
[----:B------:R-:W-:Y:S01]  /*1300*/  ISETP.GT.U32.AND P1, PT, R8, R5, PT ;  /* 0x000000050800720c */ /* 0x000fe20003f24070 */
[----:B------:R-:W-:Y:S02]  /*1310*/  USHF.R.S32.HI UR34, URZ, 0x1f, UR16 ;  /* 0x0000001f3f227899 */ /* 0x000fe40008011410 */
[----:B------:R-:W-:Y:S01]  /*1320*/  UIADD3 UR8, UP2, UR16, UR35, URZ ;  /* 0x0000002310087290 */ /* 0x000fe2000ff5e03f */
[----:B------:R-:W-:Y:S01]  /*1330*/  ULDC.U8 UR25, c[0x0][0x480] ;  /* 0x0001200000197ab9 */ /* 0x000fe20000000000 */
[----:B------:R-:W-:Y:S01]  /*1340*/  ULDC UR52, c[0x0][0x2c4] ;  /* 0x0000b10000347ab9 */ /* 0x000fe20000000800 */
[----:B------:R-:W-:-:S02]  /*1350*/  @UP1 UIADD3 UR29, UR19, UR30, URZ ;  /* 0x0000001e131d1290 */ /* 0x000fc4000fffe03f */
[----:B------:R-:W-:Y:S02]  /*1360*/  UIADD3.X UR17, UR34, UR18, URZ, UP2, !UPT ;  /* 0x0000001222117290 */ /* 0x000fe400097fe43f */
[----:B------:R-:W-:-:S03]  /*1370*/  UIMAD UR11, UR13, UR8, URZ ;  /* 0x000000080d0b72a4 */ /* 0x000fc6000f8e023f */
[----:B------:R-:W-:Y:S01]  /*1380*/  @!P1 IMAD.IADD R5, R5, 0x1, -R8 ;  /* 0x0000000105059824 */ /* 0x000fe200078e0a08 */
[----:B------:R-:W-:Y:S01]  /*1390*/  @!P1 IADD3 R4, R4, 0x1, RZ ;  /* 0x0000000104049810 */ /* 0x000fe20007ffe0ff */
[----:B------:R-:W-:Y:S01]  /*13a0*/  UISETP.NE.AND UP4, UPT, UR25, URZ, UPT ;  /* 0x0000003f1900728c */ /* 0x000fe2000bf85270 */
[----:B------:R-:W-:Y:S01]  /*13b0*/  PLOP3.LUT P1, PT, PT, PT, UP3, 0x80, 0x0 ;  /* 0x000000000000781c */ /* 0x000fe20003f2f038 */
[----:B------:R-:W-:Y:S01]  /*13c0*/  @UP3 UIMAD UR13, UR46, UR52, URZ ;  /* 0x000000342e0d32a4 */ /* 0x000fe2000f8e023f */
[----:B------:R-:W-:Y:S01]  /*13d0*/  ISETP.GE.U32.AND P0, PT, R5, R8, PT ;  /* 0x000000080500720c */ /* 0x000fe20003f06070 */
[----:B------:R-:W-:Y:S01]  /*13e0*/  @UP1 ULDC.64 UR24, c[0x0][0x250] ;  /* 0x0000940000181ab9 */ /* 0x000fe20000000a00 */
[----:B------:R-:W-:Y:S01]  /*13f0*/  LOP3.LUT R5, R9, UR57, RZ, 0x3c, !PT ;  /* 0x0000003909057c12 */ /* 0x000fe2000f8e3cff */
[----:B------:R-:W-:Y:S02]  /*1400*/  @UP1 UIMAD.WIDE.U32 UR14, UR29, UR24, URZ ;  /* 0x000000181d0e12a5 */ /* 0x000fe4000f8e003f */
[----:B------:R-:W-:Y:S01]  /*1410*/  UIMAD UR17, UR12, UR17, UR11 ;  /* 0x000000110c1172a4 */ /* 0x000fe2000f8e020b */
        /* <DEDUP_REMOVED lines=10> */
[----:B------:R-:W-:-:S02]  /*14c0*/  @!UP0 UIADD3 UR51, UR37, UR42, URZ ;  /* 0x0000002a25338290 */ /* 0x000fc4000fffe03f */
[----:B------:R-:W-:Y:S01]  /*14d0*/  USEL UR53, UR43, URZ, UP4 ;  /* 0x0000003f2b357287 */ /* 0x000fe2000a000000 */
[----:B------:R-:W-:Y:S01]  /*14e0*/  @!P2 IADD3 R5, -R5, RZ, RZ ;  /* 0x000000ff0505a210 */ /* 0x000fe20007ffe1ff */
[----:B------:R-:W-:Y:S01]  /*14f0*/  @!UP3 UIMAD UR18, UR11, UR52, URZ ;  /* 0x000000340b12b2a4 */ /* 0x000fe2000f8e023f */
[----:B------:R-:W-:Y:S01]  /*1500*/  @!P3 LOP3.LUT R5, RZ, R9, RZ, 0x33, !PT ;  /* 0x00000009ff05b212 */ /* 0x000fe200078e33ff */
[----:B------:R-:W-:Y:S02]  /*1510*/  USHF.R.S32.HI UR44, URZ, 0x1f, UR23 ;  /* 0x0000001f3f2c7899 */ /* 0x000fe40008011417 */
[----:B------:R-:W-:Y:S02]  /*1520*/  USEL UR55, UR28, URZ, UP4 ;  /* 0x0000003f1c377287 */ /* 0x000fe4000a000000 */
[----:B------:R-:W-:Y:S02]  /*1530*/  USHF.R.S32.HI UR54, URZ, 0x1f, UR50 ;  /* 0x0000001f3f367899 */ /* 0x000fe40008011432 */
[----:B------:R-:W-:-:S02]  /*1540*/  USHF.R.S32.HI UR42, URZ, 0x6, UR22 ;  /* 0x000000063f2a7899 */ /* 0x000fc40008011416 */
        /* <DEDUP_REMOVED lines=18> */
.L_x_593:
        /* <DEDUP_REMOVED lines=13> */
.L_x_594:
        /* <DEDUP_REMOVED lines=11> */
.L_x_595:
[----:B------:R-:W-:-:S04]  /*17f0*/  UIMAD UR5, UR46, UR61, UR57 ;  /* 0x0000003d2e0572a4 */ /* 0x000fc8000f8e0239 */
[----:B------:R-:W-:-:S12]  /*1800*/  UIMAD UR5, UR5, UR60, URZ ;  /* 0x0000003c050572a4 */ /* 0x000fd8000f8e023f */
.L_x_596:
[----:B------:R-:W1:Y:S01]  /*1810*/  S2R R15, SR_TID.X ;  /* 0x00000000000f7919 */ /* 0x000e620000002100 */
[----:B------:R-:W2:Y:S01]  /*1820*/  LDC.64 R16, c[0x0][0x420] ;  /* 0x00010800ff107b82 */ /* 0x000ea20000000a00 */
[----:B------:R-:W-:Y:S01]  /*1830*/  UIADD3 UR33, UR16, UR5, URZ ;  /* 0x0000000510217290 */ /* 0x000fe2000fffe03f */
[----:B------:R-:W-:Y:S01]  /*1840*/  BSSY B1, `(.L_x_592) ;  /* 0x000074a000017945 */ /* 0x000fe20003800000 */
[----:B------:R-:W-:Y:S01]  /*1850*/  ULDC UR11, c[0x0][0x2dc] ;  /* 0x0000b700000b7ab9 */ /* 0x000fe20000000800 */
[----:B------:R-:W-:Y:S02]  /*1860*/  UIADD3 UR5, -UR9, UR31, UR23 ;  /* 0x0000001f09057290 */ /* 0x000fe4000fffe117 */
[----:B------:R-:W-:Y:S02]  /*1870*/  UIMAD UR15, UR11, UR61, URZ ;  /* 0x0000003d0b0f72a4 */ /* 0x000fe4000f8e023f */
[----:B------:R-:W-:Y:S01]  /*1880*/  UIADD3 UR22, UR16, UR18, URZ ;  /* 0x0000001210167290 */ /* 0x000fe2000fffe03f */
[----:B------:R-:W-:Y:S01]  /*1890*/  ULDC UR11, c[0x0][0x398] ;  /* 0x0000e600000b7ab9 */ /* 0x000fe20000000800 */
[----:B------:R-:W-:Y:S01]  /*18a0*/  ULDC.64 UR20, c[0x0][0x258] ;  /* 0x0000960000147ab9 */ /* 0x000fe20000000a00 */
[----:B------:R-:W-:Y:S01]  /*18b0*/  UIADD3 UR5, UR5, -UR11, URZ ;  /* 0x8000000b05057290 */ /* 0x000fe2000fffe03f */
[----:B------:R-:W-:Y:S01]  /*18c0*/  ULDC.64 UR12, c[0x0][0x428] ;  /* 0x00010a00000c7ab9 */ /* 0x000fe20000000a00 */
[----:B------:R-:W-:-:S02]  /*18d0*/  USHF.R.S32.HI UR14, URZ, 0x1f, UR57 ;  /* 0x0000001f3f0e7899 */ /* 0x000fc40008011439 */
[----:B------:R-:W-:Y:S02]  /*18e0*/  USHF.R.S32.HI UR18, URZ, 0x1f, UR5 ;  /* 0x0000001f3f127899 */ /* 0x000fe40008011405 */
[----:B------:R-:W-:Y:S02]  /*18f0*/  UIMAD UR11, UR14, UR12, URZ ;  /* 0x0000000c0e0b72a4 */ /* 0x000fe4000f8e023f */
[----:B------:R-:W-:Y:S01]  /*1900*/  ULEA.HI UR18, UR18, UR5, URZ, 0x6 ;  /* 0x0000000512127291 */ /* 0x000fe2000f8f303f */
[----:B------:R-:W-:Y:S01]  /*1910*/  ULDC.64 UR28, c[0x0][0x400] ;  /* 0x00010000001c7ab9 */ /* 0x000fe20000000a00 */
[----:B--2---:R-:W-:Y:S02]  /*1920*/  IMAD R12, R16, UR34, RZ ;  /* 0x00000022100c7c24 */ /* 0x004fe4000f8e02ff */
[----:B------:R-:W-:Y:S02]  /*1930*/  USHF.R.S32.HI UR18, URZ, 0x6, UR18 ;  /* 0x000000063f127899 */ /* 0x000fe40008011412 */
[----:B------:R-:W-:Y:S01]  /*1940*/  UIMAD UR11, UR57, UR13, UR11 ;  /* 0x0000000d390b72a4 */ /* 0x000fe2000f8e020b */
[----:B------:R-:W-:Y:S01]  /*1950*/  IMAD R12, R17, UR16, R12 ;  /* 0x00000010110c7c24 */ /* 0x000fe2000f8e020c */
        /* <DEDUP_REMOVED lines=8> */
[----:B------:R-:W-:Y:S02]  /*19e0*/  SHF.R.S32.HI R4, RZ, 0x3, R6 ;  /* 0x00000003ff047819 */ /* 0x000fe40000011406 */
[----:B------:R-:W-:Y:S02]  /*19f0*/  LOP3.LUT R6, R6, 0xfffffff8, RZ, 0xc0, !PT ;  /* 0xfffffff806067812 */ /* 0x000fe400078ec0ff */
[----:B------:R-:W-:Y:S02]  /*1a00*/  SHF.R.S32.HI R22, RZ, 0x1f, R4 ;  /* 0x0000001fff167819 */ /* 0x000fe40000011404 */
[----:B------:R-:W-:Y:S01]  /*1a10*/  IADD3 R8, P1, R4, UR16, RZ ;  /* 0x0000001004087c10 */ /* 0x000fe2000ff3e0ff */
[----:B------:R-:W-:Y:S01]  /*1a20*/  IMAD.IADD R6, R15, 0x1, -R6 ;  /* 0x000000010f067824 */ /* 0x000fe200078e0a06 */
[----:B------:R-:W-:Y:S01]  /*1a30*/  LOP3.LUT R13, R14, 0xffffffe0, RZ, 0xc0, !PT ;  /* 0xffffffe00e0d7812 */ /* 0x000fe200078ec0ff */
[C---:B------:R-:W-:Y:S01]  /*1a40*/  IMAD R18, R22.reuse, R16, RZ ;  /* 0x0000001016127224 */ /* 0x040fe200078e02ff */
[----:B------:R-:W-:Y:S01]  /*1a50*/  IADD3.X R7, R22, UR34, RZ, P1, !PT ;  /* 0x0000002216077c10 */ /* 0x000fe20008ffe4ff */
[----:B------:R-:W-:Y:S01]  /*1a60*/  IMAD.SHL.U32 R6, R6, 0x8, RZ ;  /* 0x0000000806067824 */ /* 0x000fe200078e00ff */
[----:B------:R-:W-:Y:S01]  /*1a70*/  SHF.R.S32.HI R20, RZ, 0x5, R14 ;  /* 0x00000005ff147819 */ /* 0x000fe2000001140e */
[----:B------:R-:W-:-:S02]  /*1a80*/  IMAD R18, R4, R17, R18 ;  /* 0x0000001104127224 */ /* 0x000fc400078e0212 */
        /* <DEDUP_REMOVED lines=14> */
[----:B------:R-:W-:Y:S01]  /*1b70*/  UIADD3 UR8, UP3, UP2, UR55, UR17, UR58 ;  /* 0x0000001137087290 */ /* 0x000fe2000fa7e03a */
[----:B------:R-:W-:Y:S01]  /*1b80*/  IMAD.IADD R12, R15, 0x1, -R13 ;  /* 0x000000010f0c7824 */ /* 0x000fe200078e0a0d */
[----:B------:R-:W-:Y:S01]  /*1b90*/  UISETP.LT.AND UP0, UPT, URZ, UR18, UPT ;  /* 0x000000123f00728c */ /* 0x000fe2000bf01270 */
[----:B------:R-:W-:Y:S01]  /*1ba0*/  IMAD.U32 R15, RZ, RZ, UR20 ;  /* 0x00000014ff0f7e24 */ /* 0x000fe2000f8e00ff */
[----:B------:R-:W-:Y:S01]  /*1bb0*/  UIADD3.X UR5, UR53, UR5, UR49, UP3, UP2 ;  /* 0x0000000535057290 */ /* 0x000fe20009fe4431 */
[----:B------:R-:W-:Y:S01]  /*1bc0*/  IMAD.U32 R13, RZ, RZ, UR12 ;  /* 0x0000000cff0d7e24 */ /* 0x000fe2000f8e00ff */
[----:B------:R-:W-:Y:S01]  /*1bd0*/  USEL UR18, URZ, UR18, !UP0 ;  /* 0x000000123f127287 */ /* 0x000fe2000c000000 */
[----:B------:R-:W-:Y:S01]  /*1be0*/  IMAD.WIDE.U32 R10, R15, UR57, R10 ;  /* 0x000000390f0a7c25 */ /* 0x000fe2000f8e000a */
[----:B------:R-:W-:-:S02]  /*1bf0*/  UIMAD.WIDE UR12, UR22, 0x4, UR60 ;  /* 0x00000004160c78a5 */ /* 0x000fc4000f8e023c */
[----:B------:R-:W-:Y:S01]  /*1c00*/  UISETP.GT.AND UP0, UPT, UR42, UR18, UPT ;  /* 0x000000122a00728c */ /* 0x000fe2000bf04270 */
[----:B------:R-:W-:Y:S01]  /*1c10*/  IMAD R15, R20, UR15, R12 ;  /* 0x0000000f140f7c24 */ /* 0x000fe2000f8e020c */
[----:B------:R-:W-:Y:S01]  /*1c20*/  ULDC.64 UR60, c[0x0][0x478] ;  /* 0x00011e00003c7ab9 */ /* 0x000fe20000000a00 */
[----:B------:R-:W-:Y:S01]  /*1c30*/  IMAD.WIDE.U32 R8, R13, UR57, R8 ;  /* 0x000000390d087c25 */ /* 0x000fe2000f8e0008 */
[----:B------:R-:W-:Y:S02]  /*1c40*/  LEA R234, P3, R10, UR38, 0x1 ;  /* 0x000000260aea7c11 */ /* 0x000fe4000f8608ff */
[----:B------:R-:W-:Y:S01]  /*1c50*/  IADD3 R13, P1, R15, UR8, RZ ;  /* 0x000000080f0d7c10 */ /* 0x000fe2000ff3e0ff */
[----:B------:R-:W-:Y:S01]  /*1c60*/  VIADD R9, R9, UR11 ;  /* 0x0000000b09097c36 */ /* 0x000fe20008000000 */
[----:B------:R-:W-:Y:S01]  /*1c70*/  UMOV UR11, UR13 ;  /* 0x0000000d000b7c82 */ /* 0x000fe20008000000 */
[----:B------:R-:W-:Y:S01]  /*1c80*/  VIADD R11, R11, UR14 ;  /* 0x0000000e0b0b7c36 */ /* 0x000fe20008000000 */
[----:B------:R-:W-:Y:S01]  /*1c90*/  LEA.HI.X.SX32 R15, R15, UR5, 0x1, P1 ;  /* 0x000000050f0f7c11 */ /* 0x000fe200088f0eff */
[----:B------:R-:W-:Y:S01]  /*1ca0*/  IMAD.WIDE.U32 R8, R4, R16, R8 ;  /* 0x0000001004087225 */ /* 0x000fe200078e0008 */
[----:B------:R-:W-:Y:S01]  /*1cb0*/  LEA R228, P1, R13, UR28, 0x2 ;  /* 0x0000001c0de47c11 */ /* 0x000fe2000f8210ff */
[----:B------:R-:W-:Y:S01]  /*1cc0*/  UIMAD.WIDE UR14, UR33, 0x4, UR60 ;  /* 0x00000004210e78a5 */ /* 0x000fe2000f8e023c */
[----:B------:R-:W-:Y:S01]  /*1cd0*/  LEA.HI.X R235, R10, UR39, R11, 0x1, P3 ;  /* 0x000000270aeb7c11 */ /* 0x000fe200098f0c0b */
[----:B------:R-:W-:Y:S01]  /*1ce0*/  IMAD.IADD R9, R9, 0x1, R18 ;  /* 0x0000000109097824 */ /* 0x000fe200078e0212 */
[----:B------:R-:W-:Y:S01]  /*1cf0*/  LEA.HI.X R229, R13, UR29, R15, 0x2, P1 ;  /* 0x0000001d0de57c11 */ /* 0x000fe200088f140f */
[----:B------:R-:W-:Y:S01]  /*1d00*/  UIADD3 UR5, UR42, -0x1, URZ ;  /* 0xffffffff2a057890 */ /* 0x000fe2000fffe03f */
[----:B------:R-:W-:-:S02]  /*1d10*/  PLOP3.LUT P1, PT, PT, PT, UP0, 0x80, 0x0 ;  /* 0x000000000000781c */ /* 0x000fc40003f2f008 */
[----:B------:R-:W-:Y:S01]  /*1d20*/  LEA R232, P2, R8, UR36, 0x1 ;  /* 0x0000002408e87c11 */ /* 0x000fe2000f8408ff */
[----:B------:R-:W-:-:S03]  /*1d30*/  UMOV UR13, UR15 ;  /* 0x0000000f000d7c82 */ /* 0x000fc60008000000 */
[----:B------:R-:W-:-:S07]  /*1d40*/  LEA.HI.X R233, R8, UR37, R9, 0x1, P2 ;  /* 0x0000002508e97c11 */ /* 0x000fce00090f0c09 */
        /* <DEDUP_REMOVED lines=20> */
.L_x_598:
        /* <DEDUP_REMOVED lines=19> */
.L_x_599:
        /* <DEDUP_REMOVED lines=33> */
.L_x_601:
[----:B------:R-:W-:Y:S05]  /*21d0*/  BSYNC B0 ;  /* 0x0000000000007941 */ /* 0x000fea0003800000 */
.L_x_600:
        /* <DEDUP_REMOVED lines=16> */
.L_x_603:
[----:B------:R-:W-:Y:S05]  /*22e0*/  BSYNC B0 ;  /* 0x0000000000007941 */ /* 0x000fea0003800000 */
.L_x_602:
        /* <DEDUP_REMOVED lines=29> */
.L_x_605:
[----:B------:R-:W-:Y:S05]  /*24c0*/  BSYNC B0 ;  /* 0x0000000000007941 */ /* 0x000fea0003800000 */
.L_x_604:
        /* <DEDUP_REMOVED lines=17> */
.L_x_597:
[----:B------:R-:W-:Y:S01]  /*25e0*/  UIMAD UR15, UR44, UR26, URZ ;  /* 0x0000001a2c0f72a4 */ /* 0x000fe2000f8e023f */
[----:B------:R-:W-:Y:S01]  /*25f0*/  IMAD.U32 R8, RZ, RZ, UR26 ;  /* 0x0000001aff087e24 */ /* 0x000fe2000f8e00ff */
[----:B------:R-:W-:Y:S01]  /*2600*/  SHF.R.S32.HI R18, RZ, 0x1f, R12 ;  /* 0x0000001fff127819 */ /* 0x000fe2000001140c */
[----:B------:R-:W-:Y:S01]  /*2610*/  VIADD R13, R4, 0x20 ;  /* 0x00000020040d7836 */ /* 0x000fe20000000000 */
[----:B------:R-:W-:Y:S01]  /*2620*/  UIMAD UR17, UR23, UR27, UR15 ;  /* 0x0000001b171172a4 */ /* 0x000fe2000f8e020f */
[----:B------:R-:W-:Y:S01]  /*2630*/  IMAD.U32 R10, RZ, RZ, UR24 ;  /* 0x00000018ff0a7e24 */ /* 0x000fe2000f8e00ff */
[----:B------:R-:W-:Y:S01]  /*2640*/  UIMAD UR15, UR10, -0x40, UR9 ;  /* 0xffffffc00a0f78a4 */ /* 0x000fe2000f8e0209 */
[----:B------:R-:W-:Y:S01]  /*2650*/  SHF.R.S32.HI R11, RZ, 0x1f, R14 ;  /* 0x0000001fff0b7819 */ /* 0x000fe2000001140e */
[----:B------:R-:W-:Y:S01]  /*2660*/  UIMAD UR16, UR44, UR24, URZ ;  /* 0x000000182c1072a4 */ /* 0x000fe2000f8e023f */
[--C-:B------:R-:W-:Y:S01]  /*2670*/  IMAD.WIDE.U32 R8, R8, UR23, R6.reuse ;  /* 0x0000001708087c25 */ /* 0x100fe2000f8e0006 */
[----:B------:R-:W-:Y:S01]  /*2680*/  LEA.HI R18, R18, R12, RZ, 0x2 ;  /* 0x0000000c12127211 */ /* 0x000fe200078f10ff */
[----:B------:R-:W-:Y:S01]  /*2690*/  UIMAD UR8, UR5, -0x40, UR31 ;  /* 0xffffffc0050878a4 */ /* 0x000fe2000f8e021f */
[----:B------:R-:W-:Y:S01]  /*26a0*/  ISETP.GE.AND P2, PT, R13, UR15, PT ;  /* 0x0000000f0d007c0c */ /* 0x000fe2000bf46270 */
[----:B------:R-:W-:Y:S01]  /*26b0*/  IMAD.WIDE.U32 R6, R10, UR23, R6 ;  /* 0x000000170a067c25 */ /* 0x000fe2000f8e0006 */
[----:B------:R-:W-:Y:S01]  /*26c0*/  LEA.HI R11, R11, R20, RZ, 0x2 ;  /* 0x000000140b0b7211 */ /* 0x000fe200078f10ff */
[----:B------:R-:W-:Y:S01]  /*26d0*/  UIMAD UR16, UR23, UR25, UR16 ;  /* 0x00000019171072a4 */ /* 0x000fe2000f8e0210 */
[----:B------:R-:W-:Y:S01]  /*26e0*/  IADD3 R10, P0, R8, UR43, RZ ;  /* 0x0000002b080a7c10 */ /* 0x000fe2000ff1e0ff */
[----:B------:R-:W-:Y:S01]  /*26f0*/  IMAD.U32 R12, RZ, RZ, UR17 ;  /* 0x00000011ff0c7e24 */ /* 0x000fe2000f8e00ff */
[----:B------:R-:W-:Y:S01]  /*2700*/  LOP3.LUT R8, R11, 0xfffffffc, RZ, 0xc0, !PT ;  /* 0xfffffffc0b087812 */ /* 0x000fe200078ec0ff */
[----:B------:R-:W-:Y:S01]  /*2710*/  IMAD.WIDE.U32 R14, R16, 0x40, RZ ;  /* 0x00000040100e7825 */ /* 0x000fe200078e00ff */
[----:B------:R-:W-:Y:S01]  /*2720*/  ISETP.GE.AND P4, PT, R13, UR8, PT ;  /* 0x000000080d007c0c */ /* 0x000fe2000bf86270 */
[----:B------:R-:W-:Y:S01]  /*2730*/  ULDC.64 UR20, c[0x0][0x260] ;  /* 0x0000980000147ab9 */ /* 0x000fe20000000a00 */
[----:B------:R-:W-:Y:S01]  /*2740*/  IADD3.X R11, R9, UR45, R12, P0, !PT ;  /* 0x0000002d090b7c10 */ /* 0x000fe200087fe40c */
[----:B------:R-:W-:Y:S01]  /*2750*/  IMAD.U32 R9, RZ, RZ, UR16 ;  /* 0x00000010ff097e24 */ /* 0x000fe2000f8e00ff */
[----:B------:R-:W-:Y:S01]  /*2760*/  IADD3 R6, P0, R6, UR35, RZ ;  /* 0x0000002306067c10 */ /* 0x000fe2000ff1e0ff */
[----:B------:R-:W-:Y:S01]  /*2770*/  IMAD.IADD R8, R20, 0x1, -R8 ;  /* 0x0000000114087824 */ /* 0x000fe200078e0a08 */
[----:B------:R-:W-:Y:S01]  /*2780*/  SHF.R.S32.HI R18, RZ, 0x2, R18 ;  /* 0x00000002ff127819 */ /* 0x000fe20000011412 */
[----:B------:R-:W-:Y:S01]  /*2790*/  ULDC.64 UR16, c[0x0][0x268] ;  /* 0x00009a0000107ab9 */ /* 0x000fe20000000a00 */
[----:B------:R-:W-:Y:S01]  /*27a0*/  IADD3.X R7, R7, UR47, R9, P0, !PT ;  /* 0x0000002f07077c10 */ /* 0x000fe200087fe409 */
[C---:B------:R-:W-:Y:S01]  /*27b0*/  IMAD R9, R19.reuse, UR20, RZ ;  /* 0x0000001413097c24 */ /* 0x040fe2000f8e02ff */
[----:B------:R-:W-:Y:S01]  /*27c0*/  @!P2 IADD3 R16, P0, R4, 0x20, RZ ;  /* 0x000000200410a810 */ /* 0x000fe20007f1e0ff */
[----:B------:R-:W-:Y:S01]  /*27d0*/  IMAD R18, R8, 0x10, R18 ;  /* 0x0000001008127824 */ /* 0x000fe200078e0212 */
[----:B------:R-:W-:Y:S01]  /*27e0*/  ISETP.GE.AND P3, PT, R4, UR15, PT ;  /* 0x0000000f04007c0c */ /* 0x000fe2000bf66270 */
[----:B------:R-:W-:Y:S01]  /*27f0*/  IMAD R8, R19, UR16, RZ ;  /* 0x0000001013087c24 */ /* 0x000fe2000f8e02ff */
[----:B------:R-:W-:Y:S01]  /*2800*/  USHF.L.U32 UR15, UR41, 0x6, URZ ;  /* 0x00000006290f7899 */ /* 0x000fe2000800063f */
[----:B------:R-:W-:Y:S01]  /*2810*/  @!P2 IMAD.X R12, RZ, RZ, R22, P0 ;  /* 0x000000ffff0ca224 */ /* 0x000fe200000e0616 */
[----:B------:R-:W-:Y:S01]  /*2820*/  PLOP3.LUT P0, PT, PT, PT, UP4, 0x80, 0x0 ;  /* 0x000000000000781c */ /* 0x000fe20003f0f048 */
[C---:B------:R-:W-:Y:S01]  /*2830*/  IMAD R9, R5.reuse, UR21, R9 ;  /* 0x0000001505097c24 */ /* 0x040fe2000f8e0209 */
[----:B------:R-:W1:Y:S01]  /*2840*/  @!P2 LDC.64 R24, c[0x0][0x218] ;  /* 0x00008600ff18ab82 */ /* 0x000e620000000a00 */
[----:B------:R-:W-:-:S04]  /*2850*/  IMAD.WIDE.U32 R10, R5, UR20, R10 ;  /* 0x00000014050a7c25 */ /* 0x000fc8000f8e000a */
[----:B------:R-:W-:Y:S02]  /*2860*/  IMAD.SHL.U32 R17, R17, 0x40, RZ ;  /* 0x0000004011117824 */ /* 0x000fe400078e00ff */
[----:B------:R-:W-:Y:S01]  /*2870*/  IMAD.MOV.U32 R240, RZ, RZ, 0x7f800000 ;  /* 0x7f800000fff07424 */ /* 0x000fe200078e00ff */
[----:B------:R-:W2:Y:S01]  /*2880*/  LDC R247, c[0x0][0x270] ;  /* 0x00009c00fff77b82 */ /* 0x000ea20000000800 */
[C---:B------:R-:W-:Y:S01]  /*2890*/  IMAD R13, R5.reuse, UR17, R8 ;  /* 0x00000011050d7c24 */ /* 0x040fe2000f8e0208 */
[----:B------:R-:W-:Y:S01]  /*28a0*/  @!P4 IADD3 R8, P1, R232, R14, RZ ;  /* 0x0000000ee808c210 */ /* 0x000fe20007f3e0ff */
[----:B------:R-:W-:Y:S01]  /*28b0*/  IMAD.WIDE.U32 R6, R5, UR16, R6 ;  /* 0x0000001005067c25 */ /* 0x000fe2000f8e0006 */
[----:B------:R-:W-:-:S03]  /*28c0*/  UIMAD.WIDE.U32 UR16, UR40, 0x40, URZ ;  /* 0x00000040281078a5 */ /* 0x000fc6000f8e003f */
[----:B------:R-:W-:Y:S01]  /*28d0*/  IMAD.MOV.U32 R241, RZ, RZ, 0x7f800000 ;  /* 0x7f800000fff17424 */ /* 0x000fe200078e00ff */
[----:B------:R-:W-:Y:S01]  /*28e0*/  CS2R R190, SRZ ;  /* 0x0000000000be7805 */ /* 0x000fe2000001ff00 */
[----:B------:R-:W-:Y:S01]  /*28f0*/  VIADD R5, R18, 0x8 ;  /* 0x0000000812057836 */ /* 0x000fe20000000000 */
[----:B------:R-:W-:Y:S01]  /*2900*/  CS2R R188, SRZ ;  /* 0x0000000000bc7805 */ /* 0x000fe2000001ff00 */
[----:B------:R-:W-:Y:S01]  /*2910*/  IMAD.IADD R11, R11, 0x1, R9 ;  /* 0x000000010b0b7824 */ /* 0x000fe200078e0209 */
[----:B------:R-:W-:Y:S01]  /*2920*/  @!P4 IADD3.X R9, R233, R15, R17, P1, !PT ;  /* 0x0000000fe909c210 */ /* 0x000fe20000ffe411 */
[----:B------:R-:W-:Y:S01]  /*2930*/  @!P3 IMAD R19, R22, UR24, RZ ;  /* 0x000000181613bc24 */ /* 0x000fe2000f8e02ff */
[----:B------:R-:W-:Y:S01]  /*2940*/  ISETP.GE.AND P5, PT, R5, UR8, PT ;  /* 0x0000000805007c0c */ /* 0x000fe2000bfa6270 */
[----:B------:R-:W-:Y:S01]  /*2950*/  @!P2 IMAD R5, R12, UR26, RZ ;  /* 0x0000001a0c05ac24 */ /* 0x000fe2000f8e02ff */
[----:B------:R-:W-:Y:S01]  /*2960*/  @!P2 IADD3 R14, P1, R4, 0x20, RZ ;  /* 0x00000020040ea810 */ /* 0x000fe20007f3e0ff */
[----:B------:R-:W-:Y:S01]  /*2970*/  IMAD.IADD R7, R7, 0x1, R13 ;  /* 0x0000000107077824 */ /* 0x000fe200078e020d */
[----:B------:R-:W-:Y:S01]  /*2980*/  CS2R R194, SRZ ;  /* 0x0000000000c27805 */ /* 0x000fe2000001ff00 */
[----:B------:R-:W-:Y:S01]  /*2990*/  @!P2 IMAD R28, R16, UR27, R5 ;  /* 0x0000001b101cac24 */ /* 0x000fe2000f8e0205 */
[----:B------:R-:W-:Y:S01]  /*29a0*/  CS2R R192, SRZ ;  /* 0x0000000000c07805 */ /* 0x000fe2000001ff00 */
[----:B------:R-:W-:Y:S01]  /*29b0*/  @!P3 IMAD R5, R22, UR26, RZ ;  /* 0x0000001a1605bc24 */ /* 0x000fe2000f8e02ff */
[----:B------:R-:W-:Y:S01]  /*29c0*/  CS2R R186, SRZ ;  /* 0x0000000000ba7805 */ /* 0x000fe2000001ff00 */
[----:B------:R-:W-:Y:S01]  /*29d0*/  @!P2 IMAD.X R15, RZ, RZ, R22, P1 ;  /* 0x000000ffff0fa224 */ /* 0x000fe200008e0616 */
[----:B------:R-:W-:Y:S01]  /*29e0*/  ISETP.GE.AND P1, PT, R4, UR8, PT ;  /* 0x0000000804007c0c */ /* 0x000fe2000bf26270 */
[----:B------:R-:W-:Y:S01]  /*29f0*/  @P0 BAR.SYNC.DEFER_BLOCKING 0x0 ;  /* 0x0000000000000b1d */ /* 0x000fe20000010000 */
[----:B------:R-:W-:-:S02]  /*2a00*/  @!P2 IMAD.MOV.U32 R12, RZ, RZ, R10 ;  /* 0x000000ffff0ca224 */ /* 0x000fc400078e000a */
[----:B------:R-:W-:Y:S02]  /*2a10*/  @!P2 IMAD.MOV.U32 R13, RZ, RZ, R11 ;  /* 0x000000ffff0da224 */ /* 0x000fe400078e000b */
[----:B------:R-:W-:-:S03]  /*2a20*/  @!P3 IMAD R26, R4, UR27, R5 ;  /* 0x0000001b041abc24 */ /* 0x000fc6000f8e0205 */
[----:B------:R-:W3:Y:S01]  /*2a30*/  @!P3 LDC.64 R22, c[0x0][0x218] ;  /* 0x00008600ff16bb82 */ /* 0x000ee20000000a00 */
[----:B------:R-:W-:Y:S01]  /*2a40*/  @!P2 IMAD.MOV.U32 R20, RZ, RZ, R6 ;  /* 0x000000ffff14a224 */ /* 0x000fe200078e0006 */
[----:B------:R-:W-:Y:S01]  /*2a50*/  CS2R R184, SRZ ;  /* 0x0000000000b87805 */ /* 0x000fe2000001ff00 */
[----:B------:R-:W-:Y:S01]  /*2a60*/  @!P2 IMAD.MOV.U32 R21, RZ, RZ, R7 ;  /* 0x000000ffff15a224 */ /* 0x000fe200078e0007 */
[----:B------:R-:W-:Y:S01]  /*2a70*/  CS2R R182, SRZ ;  /* 0x0000000000b67805 */ /* 0x000fe2000001ff00 */
[----:B------:R-:W-:Y:S01]  /*2a80*/  @!P2 IMAD.WIDE.U32 R16, R16, UR26, R12 ;  /* 0x0000001a1010ac25 */ /* 0x000fe2000f8e000c */
[----:B------:R-:W-:Y:S02]  /*2a90*/  CS2R R180, SRZ ;  /* 0x0000000000b47805 */ /* 0x000fe4000001ff00 */
[----:B------:R-:W-:Y:S02]  /*2aa0*/  CS2R R174, SRZ ;  /* 0x0000000000ae7805 */ /* 0x000fe4000001ff00 */
[----:B------:R-:W-:Y:S01]  /*2ab0*/  CS2R R172, SRZ ;  /* 0x0000000000ac7805 */ /* 0x000fe2000001ff00 */
[----:B------:R-:W-:Y:S01]  /*2ac0*/  @!P2 IMAD R5, R15, UR24, RZ ;  /* 0x000000180f05ac24 */ /* 0x000fe2000f8e02ff */
[----:B------:R-:W-:Y:S01]  /*2ad0*/  CS2R R178, SRZ ;  /* 0x0000000000b27805 */ /* 0x000fe2000001ff00 */
[----:B------:R-:W-:Y:S01]  /*2ae0*/  @!P3 IMAD.WIDE.U32 R12, R4, UR26, R10 ;  /* 0x0000001a040cbc25 */ /* 0x000fe2000f8e000a */
[----:B------:R-:W-:-:S02]  /*2af0*/  CS2R R176, SRZ ;  /* 0x0000000000b07805 */ /* 0x000fc4000001ff00 */
[----:B------:R-:W-:Y:S02]  /*2b00*/  CS2R R170, SRZ ;  /* 0x0000000000aa7805 */ /* 0x000fe4000001ff00 */
[----:B------:R-:W-:Y:S01]  /*2b10*/  CS2R R168, SRZ ;  /* 0x0000000000a87805 */ /* 0x000fe2000001ff00 */
[C---:B------:R-:W-:Y:S01]  /*2b20*/  @!P3 IMAD R27, R4.reuse, UR25, R19 ;  /* 0x00000019041bbc24 */ /* 0x040fe2000f8e0213 */
[----:B------:R-:W-:Y:S01]  /*2b30*/  CS2R R166, SRZ ;  /* 0x0000000000a67805 */ /* 0x000fe2000001ff00 */
[----:B------:R-:W-:Y:S01]  /*2b40*/  @!P3 IMAD.WIDE.U32 R10, R4, UR24, R6 ;  /* 0x00000018040abc25 */ /* 0x000fe2000f8e0006 */
[----:B------:R4:W-:Y:S01]  /*2b50*/  @P1 STS.128 [R231+0x8000], RZ ;  /* 0x008000ffe7001388 */ /* 0x0009e20000000c00 */
[----:B------:R-:W-:Y:S02]  /*2b60*/  @!P4 IADD3 R6, P0, R234, UR16, RZ ;  /* 0x00000010ea06cc10 */ /* 0x000fe4000ff1e0ff */
[----:B------:R-:W-:Y:S01]  /*2b70*/  IMAD.SHL.U32 R243, R18, 0x4, RZ ;  /* 0x0000000412f37824 */ /* 0x000fe200078e00ff */
[----:B------:R4:W-:Y:S01]  /*2b80*/  @P1 STS.128 [R231+0xa000], RZ ;  /* 0x00a000ffe7001388 */ /* 0x0009e20000000c00 */
[----:B------:R-:W-:Y:S01]  /*2b90*/  IMAD.U32 R4, RZ, RZ, UR15 ;  /* 0x0000000fff047e24 */ /* 0x000fe2000f8e00ff */
[----:B------:R-:W-:Y:S01]  /*2ba0*/  UIADD3 UR20, UR31, 0x40, UR23 ;  /* 0x000000401f147890 */ /* 0x000fe2000fffe017 */
[C---:B------:R-:W-:Y:S01]  /*2bb0*/  @!P2 IMAD R19, R14.reuse, UR25, R5 ;  /* 0x000000190e13ac24 */ /* 0x040fe2000f8e0205 */
[----:B------:R4:W-:Y:S01]  /*2bc0*/  @P1 STS.128 [R231+0xc000], RZ ;  /* 0x00c000ffe7001388 */ /* 0x0009e20000000c00 */
[----:B------:R-:W-:Y:S01]  /*2bd0*/  @!P2 IMAD.WIDE.U32 R14, R14, UR24, R20 ;  /* 0x000000180e0eac25 */ /* 0x000fe2000f8e0014 */
[----:B------:R-:W-:Y:S01]  /*2be0*/  @!P4 IADD3.X R7, R235, UR17, R4, P0, !PT ;  /* 0x00000011eb07cc10 */ /* 0x000fe200087fe404 */
[----:B------:R-:W2:Y:S01]  /*2bf0*/  @!P3 LDC.64 R20, c[0x0][0x220] ;  /* 0x00008800ff14bb82 */ /* 0x000ea20000000a00 */
[----:B------:R4:W-:Y:S01]  /*2c00*/  @P1 STS.128 [R231+0xe000], RZ ;  /* 0x00e000ffe7001388 */ /* 0x0009e20000000c00 */
[----:B------:R-:W-:Y:S01]  /*2c10*/  @!P3 IMAD.IADD R5, R13, 0x1, R26 ;  /* 0x000000010d05b824 */ /* 0x000fe200078e021a */
[----:B---3--:R-:W-:Y:S01]  /*2c20*/  @!P3 LEA R4, P0, R12, R22, 0x1 ;  /* 0x000000160c04b211 */ /* 0x008fe200078008ff */
[----:B------:R-:W-:Y:S01]  /*2c30*/  IMAD.MOV.U32 R250, RZ, RZ, 0x8 ;  /* 0x00000008fffa7424 */ /* 0x000fe200078e00ff */
[----:B------:R-:W-:Y:S01]  /*2c40*/  @!PT LDS RZ, [RZ] ;  /* 0x00000000fffff984 */ /* 0x000fe20000000800 */
[----:B------:R-:W-:Y:S01]  /*2c50*/  @!PT LDS RZ, [RZ] ;  /* 0x00000000fffff984 */ /* 0x000fe20000000800 */
[----:B------:R-:W-:Y:S01]  /*2c60*/  @!PT LDS RZ, [RZ] ;  /* 0x00000000fffff984 */ /* 0x000fe20000000800 */
[----:B------:R-:W-:Y:S01]  /*2c70*/  @!P1 LDGSTS.E.BYPASS.LTC128B.128 [R231+0x8000], desc[UR6][R232.64] ;  /* 0x08000000e8e79fae */ /* 0x000fe2000b901d46 */
[----:B------:R-:W-:-:S02]  /*2c80*/  CS2R R164, SRZ ;  /* 0x0000000000a47805 */ /* 0x000fc4000001ff00 */
[----:B------:R-:W-:Y:S02]  /*2c90*/  @!P3 LEA.HI.X R5, R12, R23, R5, 0x1, P0 ;  /* 0x000000170c05b211 */ /* 0x000fe400000f0c05 */
[----:B------:R-:W-:Y:S01]  /*2ca0*/  CS2R R158, SRZ ;  /* 0x00000000009e7805 */ /* 0x000fe2000001ff00 */
[----:B------:R-:W-:Y:S01]  /*2cb0*/  @!P1 LDGSTS.E.BYPASS.LTC128B.128 [R231+0xa000], desc[UR6][R232.64+0x80] ;  /* 0x0a000080e8e79fae */ /* 0x000fe2000b901d46 */
[----:B------:R-:W3:Y:S01]  /*2cc0*/  @!P2 LDC.64 R12, c[0x0][0x220] ;  /* 0x00008800ff0cab82 */ /* 0x000ee20000000a00 */
        /* <DEDUP_REMOVED lines=26> */
[----:B------:R-:W-:Y:S01]  /*2e70*/  @!PT LDS RZ, [RZ] ;  /* 0x00000000fffff984 */ /* 0x000fe20000000800 */
[----:B------:R-:W-:Y:S01]  /*2e80*/  @!PT LDS RZ, [RZ] ;  /* 0x00000000fffff984 */ /* 0x000fe20000000800 */
[----:B------:R-:W-:Y:S01]  /*2e90*/  @!PT LDS RZ, [RZ] ;  /* 0x00000000fffff984 */ /* 0x000fe20000000800 */
        /* <DEDUP_REMOVED lines=12> */
[----:B------:R1:W-:Y:S01]  /*2f60*/  @!P4 LDGSTS.E.BYPASS.LTC128B.128 [R231+0xf000], desc[UR6][R8.64+0x180] ;  /* 0x0f00018008e7cfae */ /* 0x0003e2000b901d46 */
[----:B------:R-:W-:Y:S02]  /*2f70*/  CS2R R54, SRZ ;  /* 0x0000000000367805 */ /* 0x000fe4000001ff00 */
[----:B------:R-:W-:Y:S02]  /*2f80*/  CS2R R52, SRZ ;  /* 0x0000000000347805 */ /* 0x000fe4000001ff00 */
[----:B------:R-:W-:Y:S01]  /*2f90*/  CS2R R46, SRZ ;  /* 0x00000000002e7805 */ /* 0x000fe2000001ff00 */
[----:B------:R4:W-:Y:S01]  /*2fa0*/  @P1 STS.128 [R231], RZ ;  /* 0x000000ffe7001388 */ /* 0x0009e20000000c00 */
        /* <DEDUP_REMOVED lines=12> */
[----:B------:R-:W-:Y:S01]  /*3070*/  CS2R R32, SRZ ;  /* 0x0000000000207805 */ /* 0x000fe2000001ff00 */
[----:B------:R-:W-:Y:S01]  /*3080*/  ULDC UR21, c[0x0][0x2dc] ;  /* 0x0000b70000157ab9 */ /* 0x000fe20000000800 */
[----:B------:R-:W-:Y:S01]  /*3090*/  ULDC UR16, c[0x0][0x2ec] ;  /* 0x0000bb0000107ab9 */ /* 0x000fe20000000800 */
[----:B------:R-:W-:Y:S01]  /*30a0*/  @!PT LDS RZ, [RZ] ;  /* 0x00000000fffff984 */ /* 0x000fe20000000800 */
[----:B------:R-:W-:Y:S01]  /*30b0*/  @!PT LDS RZ, [RZ] ;  /* 0x00000000fffff984 */ /* 0x000fe20000000800 */
[----:B------:R-:W-:Y:S01]  /*30c0*/  @!PT LDS RZ, [RZ] ;  /* 0x00000000fffff984 */ /* 0x000fe20000000800 */
[----:B------:R-:W-:Y:S04]  /*30d0*/  @!P1 LDGSTS.E.BYPASS.LTC128B.128 [R231], desc[UR6][R234.64] ;  /* 0x00000000eae79fae */ /* 0x000fe8000b901d46 */
[----:B------:R-:W-:Y:S01]  /*30e0*/  @!P1 LDGSTS.E.BYPASS.LTC128B.128 [R231+0x2000], desc[UR6][R234.64+0x80] ;  /* 0x02000080eae79fae */ /* 0x000fe2000b901d46 */
[----:B-1----:R-:W-:-:S03]  /*30f0*/  @!P2 IMAD.IADD R9, R17, 0x1, R28 ;  /* 0x000000011109a824 */ /* 0x002fc600078e021c */
[----:B------:R-:W-:Y:S01]  /*3100*/  @!P1 LDGSTS.E.BYPASS.LTC128B.128 [R231+0x4000], desc[UR6][R234.64+0x100] ;  /* 0x04000100eae79fae */ /* 0x000fe2000b901d46 */
[----:B------:R-:W-:-:S03]  /*3110*/  @!P2 LEA R8, P0, R16, R24, 0x1 ;  /* 0x000000181008a211 */ /* 0x000fc600078008ff */
[----:B------:R-:W-:Y:S01]  /*3120*/  @!P1 LDGSTS.E.BYPASS.LTC128B.128 [R231+0x6000], desc[UR6][R234.64+0x180] ;  /* 0x06000180eae79fae */ /* 0x000fe2000b901d46 */
[----:B------:R-:W-:Y:S02]  /*3130*/  @!P2 LEA.HI.X R9, R16, R25, R9, 0x1, P0 ;  /* 0x000000191009a211 */ /* 0x000fe400000f0c09 */
[----:B------:R-:W-:Y:S01]  /*3140*/  ISETP.GE.AND P1, PT, R18, UR8, PT ;  /* 0x0000000812007c0c */ /* 0x000fe2000bf26270 */
[----:B------:R4:W-:Y:S04]  /*3150*/  @P4 STS.128 [R231+0x1000], RZ ;  /* 0x001000ffe7004388 */ /* 0x0009e80000000c00 */
[----:B------:R4:W-:Y:S04]  /*3160*/  @P4 STS.128 [R231+0x3000], RZ ;  /* 0x003000ffe7004388 */ /* 0x0009e80000000c00 */
[----:B------:R4:W-:Y:S04]  /*3170*/  @P4 STS.128 [R231+0x5000], RZ ;  /* 0x005000ffe7004388 */ /* 0x0009e80000000c00 */
        /* <DEDUP_REMOVED lines=8> */
[----:B------:R-:W-:Y:S01]  /*3200*/  UIADD3 UR20, UR20, -UR9, URZ ;  /* 0x8000000914147290 */ /* 0x000fe2000fffe03f */
        /* <DEDUP_REMOVED lines=13> */
[----:B--2---:R-:W-:-:S03]  /*32e0*/  @!P3 LEA R6, P0, R10, R20, 0x1 ;  /* 0x000000140a06b211 */ /* 0x004fc600078008ff */
        /* <DEDUP_REMOVED lines=27> */
[----:B-1----:R-:W-:-:S03]  /*34a0*/  SHF.R.S32.HI R8, RZ, 0x1f, R18 ;  /* 0x0000001fff087819 */ /* 0x002fc60000011412 */
[----:B------:R-:W-:Y:S01]  /*34b0*/  @!P3 LDGSTS.E.BYPASS.LTC128B.128 [R231+0x1c000], desc[UR6][R6.64+0x100] ;  /* 0x1c00010006e7bfae */ /* 0x000fe2000b901d46 */
[----:B------:R-:W-:-:S03]  /*34c0*/  SHF.L.U64.HI R242, R18, 0x2, R8 ;  /* 0x0000000212f27819 */ /* 0x000fc60000010208 */
        /* <DEDUP_REMOVED lines=12> */
[----:B------:R-:W-:-:S03]  /*3590*/  IADD3.X R7, R242, UR11, RZ, P0, !PT ;  /* 0x0000000bf2077c10 */ /* 0x000fc600087fe4ff */
[----:B------:R1:W-:Y:S04]  /*35a0*/  @!P2 LDGSTS.E.BYPASS.LTC128B.128 [R231+0x1f000], desc[UR6][R4.64+0x180] ;  /* 0x1f00018004e7afae */ /* 0x0003e8000b901d46 */
[----:B------:R-:W0:Y:S04]  /*35b0*/  LDGDEPBAR ;  /* 0x00000000000079af */ /* 0x000e280000000000 */
[----:B------:R4:W5:Y:S04]  /*35c0*/  @!P1 LDG.E R240, desc[UR6][R6.64] ;  /* 0x0000000606f09981 */ /* 0x000968000c1e1900 */
[----:B------:R4:W5:Y:S01]  /*35d0*/  @!P5 LDG.E R241, desc[UR6][R6.64+0x20] ;  /* 0x0000200606f1d981 */ /* 0x000962000c1e1900 */
[----:B------:R-:W-:Y:S01]  /*35e0*/  VIADD R18, R18, 0x1 ;  /* 0x0000000112127836 */ /* 0x000fe20000000000 */
[----:B------:R-:W-:-:S02]  /*35f0*/  CS2R R26, SRZ ;  /* 0x00000000001a7805 */ /* 0x000fc4000001ff00 */
[----:B------:R-:W-:Y:S01]  /*3600*/  CS2R R20, SRZ ;  /* 0x0000000000147805 */ /* 0x000fe2000001ff00 */
[----:B-1----:R-:W-:-:S05]  /*3610*/  IMAD.U32 R4, RZ, RZ, UR31 ;  /* 0x0000001fff047e24 */ /* 0x002fca000f8e00ff */
[----:B------:R-:W-:-:S07]  /*3620*/  IADD3 R246, R18, UR9, -R4 ;  /* 0x0000000912f67c10 */ /* 0x000fce000fffe804 */
.L_x_609:
        /* <DEDUP_REMOVED lines=10> */
[----:B------:R-:W-:Y:S01]  /*36d0*/  BAR.SYNC.DEFER_BLOCKING 0x0 ;  /* 0x0000000000007b1d */ /* 0x000fe20000010000 */
[----:B------:R-:W-:Y:S05]  /*36e0*/  PLOP3.LUT P3, PT, PT, PT, UP0, 0x80, 0x0 ;  /* 0x000000000000781c */ /* 0x000fea0003f6f008 */
[----:B------:R-:W-:Y:S05]  /*36f0*/  LDSM.16.M88.4 R16, [R218] ;  /* 0x00000000da10783b */ /* 0x000fea0000000200 */
[----:B------:R-:W4:Y:S05]  /*3700*/  LDSM.16.M88.4 R8, [R3+UR4+0x10000] ;  /* 0x010000040308783b */ /* 0x000f2a0008000200 */
[----:B-1----:R-:W1:Y:S05]  /*3710*/  LDSM.16.M88.4 R84, [R3+UR4+0x10800] ;  /* 0x010800040354783b */ /* 0x002e6a0008000200 */
[----:B------:R-:W-:Y:S05]  /*3720*/  LDSM.16.M88.4 R88, [R220] ;  /* 0x00000000dc58783b */ /* 0x000fea0000000200 */
[----:B------:R-:W2:Y:S05]  /*3730*/  LDSM.16.M88.4 R92, [R2] ;  /* 0x00000000025c783b */ /* 0x000eaa0000000200 */
[----:B------:R-:W3:Y:S05]  /*3740*/  LDSM.16.M88.4 R96, [R2+0x800] ;  /* 0x000800000260783b */ /* 0x000eea0000000200 */
[----:B------:R-:W-:Y:S05]  /*3750*/  LDSM.16.M88.4 R100, [R223] ;  /* 0x00000000df64783b */ /* 0x000fea0000000200 */
[----:B------:R-:W3:Y:S05]  /*3760*/  LDSM.16.M88.4 R104, [R217] ;  /* 0x00000000d968783b */ /* 0x000eea0000000200 */
[----:B------:R-:W-:Y:S01]  /*3770*/  LDSM.16.M88.4 R108, [R222] ;  /* 0x00000000de6c783b */ /* 0x000fe20000000200 */
[C---:B----4-:R-:W-:Y:S04]  /*3780*/  HMMA.16816.F32 R4, R16.reuse, R8, RZ ;  /* 0x000000081004723c */ /* 0x050fe800000018ff */
[----:B------:R-:W-:Y:S02]  /*3790*/  LDSM.16.M88.4 R112, [R216] ;  /* 0x00000000d870783b */ /* 0x000fe40000000200 */
        /* <DEDUP_REMOVED lines=234> */
[----:B------:R-:W-:Y:S07]  /*4640*/  IADD3.X R115, R242, UR13, RZ, P0, !PT ;  /* 0x0000000df2737c10 */ /* 0x000fee00087fe4ff */
        /* <DEDUP_REMOVED lines=338> */
.L_x_607:
        /* <DEDUP_REMOVED lines=426> */
.L_x_608:
        /* <DEDUP_REMOVED lines=224> */
.L_x_610:
        /* <DEDUP_REMOVED lines=21> */
.L_x_611:
        /* <DEDUP_REMOVED lines=51> */
.L_x_613:
[----:B------:R-:W-:Y:S05]  /*8890*/  BSYNC B0 ;  /* 0x0000000000007941 */ /* 0x000fea0003800000 */
.L_x_612:
        /* <DEDUP_REMOVED lines=17> */
.L_x_615:
[----:B------:R-:W-:Y:S05]  /*89b0*/  BSYNC B0 ;  /* 0x0000000000007941 */ /* 0x000fea0003800000 */
.L_x_614:
        /* <DEDUP_REMOVED lines=33> */
.L_x_617:
[----:B------:R-:W-:Y:S05]  /*8bd0*/  BSYNC B0 ;  /* 0x0000000000007941 */ /* 0x000fea0003800000 */
.L_x_616:
        /* <DEDUP_REMOVED lines=16> */
.L_x_606:
[----:B------:R-:W-:Y:S05]  /*8ce0*/  BSYNC B1 ;  /* 0x0000000000017941 */ /* 0x000fea0003800000 */
.L_x_592:
[----:B------:R-:W-:Y:S01]  /*8cf0*/  R2UR UR8, R249 ;  /* 0x00000000f90872ca */ /* 0x000fe200000e0000 */
[----:B------:R-:W-:Y:S02]  /*8d00*/  ULDC UR5, c[0x0][0xc] ;  /* 0x0000030000057ab9 */ /* 0x000fe40000000800 */
[----:B------:R-:W-:-:S10]  /*8d10*/  UIADD3 UR10, UR5, UR10, URZ ;  /* 0x0000000a050a7290 */ /* 0x000fd4000fffe03f */
[----:B------:R-:W-:-:S06]  /*8d20*/  UISETP.GE.AND UP0, UPT, UR10, UR8, UPT ;  /* 0x000000080a00728c */ /* 0x000fcc000bf06270 */
[----:B------:R-:W-:-:S13]  /*8d30*/  PLOP3.LUT P0, PT, PT, PT, UP0, 0x80, 0x0 ;  /* 0x000000000000781c */ /* 0x000fda0003f0f008 */
[----:B------:R-:W-:Y:S05]  /*8d40*/  @P0 BRA `(.L_x_618) ;  /* 0x0000000000040947 */ /* 0x000fea0003800000 */
[----:B------:R-:W-:Y:S05]  /*8d50*/  BRA `(.L_x_619) ;  /* 0xffffff7c00247947 */ /* 0x000fea000383ffff */
.L_x_618:
[----:B------:R-:W-:Y:S05]  /*8d60*/  EXIT ;  /* 0x000000000000794d */ /* 0x000fea0003800000 */
.L_x_620:
        /* <DEDUP_REMOVED lines=9> */
.L_x_1048:


//--------------------- .text._ZN5flash44flash_bwd_dq_dk_dv_loop_seqk_parallel_kernelI23Flash_bwd_kernel_traitsILi256ELi64ELi64ELi8ELi4ELi2ELi2ELb0ELb1EN7cutlass6half_tE19Flash_kernel_traitsILi256ELi64ELi64ELi8ES3_EELb1ELb1ELb0ELb1ELb0ELb0ELb0EEEvNS_16Flash_bwd_paramsE --------------------------
	.section	.text._ZN5flash44flash_bwd_dq_dk_dv_loop_seqk_parallel_kernelI23Flash_bwd_kernel_traitsILi256ELi64ELi64ELi8ELi4ELi2ELi2ELb0ELb1EN7cutlass6half_tE19Flash_kernel_traitsILi256ELi64ELi64ELi8ES3_EELb1ELb1ELb0ELb1ELb0ELb0ELb0EEEvNS_16Flash_bwd_paramsE,"ax",@progbits
	.align	128
        .global         _ZN5flash44flash_bwd_dq_dk_dv_loop_seqk_parallel_kernelI23Flash_bwd_kernel_traitsILi256ELi64ELi64ELi8ELi4ELi2ELi2ELb0ELb1EN7cutlass6half_tE19Flash_kernel_traitsILi256ELi64ELi64ELi8ES3_EELb1ELb1ELb0ELb1ELb0ELb0ELb0EEEvNS_16Flash_bwd_paramsE
        .type           _ZN5flash44flash_bwd_dq_dk_dv_loop_seqk_parallel_kernelI23Flash_bwd_kernel_traitsILi256ELi64ELi64ELi8ELi4ELi2ELi2ELb0ELb1EN7cutlass6half_tE19Flash_kernel_traitsILi256ELi64ELi64ELi8ES3_EELb1ELb1ELb0ELb1ELb0ELb0ELb0EEEvNS_16Flash_bwd_paramsE,@function
        .size           _ZN5flash44flash_bwd_dq_dk_dv_loop_seqk_parallel_kernelI23Flash_bwd_kernel_traitsILi256ELi64ELi64ELi8ELi4ELi2ELi2ELb0ELb1EN7cutlass6half_tE19Flash_kernel_traitsILi256ELi64ELi64ELi8ES3_EELb1ELb1ELb0ELb1ELb0ELb0ELb0EEEvNS_16Flash_bwd_paramsE,(.L_x_1049 - _ZN5flash44flash_bwd_dq_dk_dv_loop_seqk_parallel_kernelI23Flash_bwd_kernel_traitsILi256ELi64ELi64ELi8ELi4ELi2ELi2ELb0ELb1EN7cutlass6half_tE19Flash_kernel_traitsILi256ELi64ELi64ELi8ES3_EELb1ELb1ELb0ELb1ELb0ELb0ELb0EEEvNS_16Flash_bwd_paramsE)
        .other          _ZN5flash44flash_bwd_dq_dk_dv_loop_seqk_parallel_kernelI23Flash_bwd_kernel_traitsILi256ELi64ELi64ELi8ELi4ELi2ELi2ELb0ELb1EN7cutlass6half_tE19Flash_kernel_traitsILi256ELi64ELi64ELi8ES3_EELb1ELb1ELb0ELb1ELb0ELb0ELb0EEEvNS_16Flash_bwd_paramsE,@"STO_CUDA_ENTRY STV_DEFAULT"
_ZN5flash44flash_bwd_dq_dk_dv_loop_seqk_parallel_kernelI23Flash_bwd_kernel_traitsILi256ELi64ELi64ELi8ELi4ELi2ELi2ELb0ELb1EN7cutlass6half_tE19Flash_kernel_traitsILi256ELi64ELi64ELi8ES3_EELb1ELb1ELb0ELb1ELb0ELb0ELb0EEEvNS_16Flash_bwd_paramsE:
.text._ZN5flash44flash_bwd_dq_dk_dv_loop_seqk_parallel_kernelI23Flash_bwd_kernel_traitsILi256ELi64ELi64ELi8ELi4ELi2ELi2ELb0ELb1EN7cutlass6half_tE19Flash_kernel_traitsILi256ELi64ELi64ELi8ES3_EELb1ELb1ELb0ELb1ELb0ELb0ELb0EEEvNS_16Flash_bwd_paramsE:
        /* <DEDUP_REMOVED lines=17> */
[----:B------:R-:W-:Y:S02]  /*0110*/  IMAD.MOV.U32 R222, RZ, RZ, 0x40 ;  /* 0x00000040ffde7424 */ /* 0x000fe400078e00ff */
[----:B------:R-:W-:Y:S02]  /*0120*/  IMAD.MOV.U32 R242, RZ, RZ, -0x10 ;  /* 0xfffffff0fff27424 */ /* 0x000fe400078e00ff */
[----:B------:R-:W4:Y:S08]  /*0130*/  S2UR UR50, SR_CTAID.Y ;  /* 0x00000000003279c3 */ /* 0x000f300000002600 */
[----:B------:R-:W5:Y:S01]  /*0140*/  S2UR UR58, SR_CTAID.Z ;  /* 0x00000000003a79c3 */ /* 0x000f620000002700 */
[----:B---3--:R-:W-:Y:S01]  /*0150*/  ULEA UR4, UR5, UR4, 0x18 ;  /* 0x0000000405047291 */ /* 0x008fe2000f8ec03f */
[----:B--2---:R-:W-:Y:S01]  /*0160*/  SHF.R.S32.HI R2, RZ, 0x1f, R8 ;  /* 0x0000001fff027819 */ /* 0x004fe20000011408 */
[----:B----4-:R-:W-:-:S02]  /*0170*/  USHF.L.U32 UR5, UR50, 0x7, URZ ;  /* 0x0000000732057899 */ /* 0x010fc4000800063f */
[----:B------:R-:W-:Y:S01]  /*0180*/  USHF.R.S32.HI UR6, URZ, 0x1f, UR50 ;  /* 0x0000001f3f067899 */ /* 0x000fe20008011432 */
[CC--:B-1----:R-:W-:Y:S02]  /*0190*/  LEA.HI R0, R2.reuse, R8.reuse, RZ, 0x5 ;  /* 0x0000000802007211 */ /* 0x0c2fe400078f28ff */
        /* <DEDUP_REMOVED lines=15> */
[--C-:B------:R-:W-:Y:S01]  /*0290*/  SHF.R.S32.HI R9, RZ, 0x2, R2.reuse ;  /* 0x00000002ff097819 */ /* 0x100fe20000011402 */
[----:B------:R-:W-:Y:S01]  /*02a0*/  IMAD.SHL.U32 R236, R5, 0x8, RZ ;  /* 0x0000000805ec7824 */ /* 0x000fe200078e00ff */
[----:B------:R-:W-:-:S02]  /*02b0*/  SHF.R.S32.HI R8, RZ, 0x1f, R2 ;  /* 0x0000001fff087819 */ /* 0x000fc40000011402 */
[-C--:B------:R-:W-:Y:S01]  /*02c0*/  LEA.HI R2, R7, R4.reuse, RZ, 0x2 ;  /* 0x0000000407027211 */ /* 0x080fe200078f10ff */
[C---:B------:R-:W-:Y:S01]  /*02d0*/  VIADD R247, R236.reuse, 0x40 ;  /* 0x00000040ecf77836 */ /* 0x040fe20000000000 */
[----:B------:R-:W-:Y:S01]  /*02e0*/  SHF.R.S32.HI R10, RZ, 0x3, R13 ;  /* 0x00000003ff0a7819 */ /* 0x000fe2000001140d */
[C---:B------:R-:W-:Y:S01]  /*02f0*/  VIADD R246, R236.reuse, 0x80 ;  /* 0x00000080ecf67836 */ /* 0x040fe20000000000 */
[----:B------:R-:W-:Y:S01]  /*0300*/  SHF.R.S32.HI R6, RZ, 0x4, R3 ;  /* 0x00000004ff067819 */ /* 0x000fe20000011403 */
[----:B------:R-:W-:Y:S01]  /*0310*/  VIADD R248, R236, 0xc0 ;  /* 0x000000c0ecf87836 */ /* 0x000fe20000000000 */
[----:B------:R-:W-:Y:S01]  /*0320*/  LEA.HI R0, R0, R4, RZ, 0x1 ;  /* 0x0000000400007211 */ /* 0x000fe200078f08ff */
[----:B------:R-:W-:Y:S01]  /*0330*/  IMAD.SHL.U32 R10, R10, 0x40, RZ ;  /* 0x000000400a0a7824 */ /* 0x000fe200078e00ff */
[----:B------:R-:W-:Y:S02]  /*0340*/  LOP3.LUT R7, R2, 0xfffffffc, RZ, 0xc0, !PT ;  /* 0xfffffffc02077812 */ /* 0x000fe400078ec0ff */
[----:B------:R-:W-:-:S02]  /*0350*/  LEA.HI R3, R3, R6, RZ, 0x1 ;  /* 0x0000000603037211 */ /* 0x000fc400078f08ff */
[----:B------:R-:W-:Y:S01]  /*0360*/  LOP3.LUT R0, R0, 0xfffffffe, RZ, 0xc0, !PT ;  /* 0xfffffffe00007812 */ /* 0x000fe200078ec0ff */
[----:B------:R-:W-:Y:S01]  /*0370*/  IMAD.IADD R18, R4, 0x1, -R7 ;  /* 0x0000000104127824 */ /* 0x000fe200078e0a07 */
[----:B------:R-:W-:Y:S02]  /*0380*/  LEA.HI R2, R8, R9, RZ, 0x3 ;  /* 0x0000000908027211 */ /* 0x000fe400078f18ff */
[----:B------:R-:W-:Y:S01]  /*0390*/  LOP3.LUT R3, R3, 0xfffffffe, RZ, 0xc0, !PT ;  /* 0xfffffffe03037812 */ /* 0x000fe200078ec0ff */
[----:B------:R-:W-:Y:S01]  /*03a0*/  IMAD.IADD R224, R4, 0x1, -R0 ;  /* 0x0000000104e07824 */ /* 0x000fe200078e0a00 */
[----:B------:R-:W-:Y:S01]  /*03b0*/  LOP3.LUT R2, R2, 0xfffffff8, RZ, 0xc0, !PT ;  /* 0xfffffff802027812 */ /* 0x000fe200078ec0ff */
[----:B------:R-:W-:Y:S01]  /*03c0*/  STL [R1+0x3c], R18 ;  /* 0x00003c1201007387 */ /* 0x000fe20000100800 */
[----:B------:R-:W-:Y:S01]  /*03d0*/  LOP3.LUT R0, R10, 0x1c0, RZ, 0xc0, !PT ;  /* 0x000001c00a007812 */ /* 0x000fe200078ec0ff */
[----:B------:R-:W-:Y:S01]  /*03e0*/  IMAD.IADD R14, R6, 0x1, -R3 ;  /* 0x00000001060e7824 */ /* 0x000fe200078e0a03 */
[----:B------:R-:W-:Y:S01]  /*03f0*/  SHF.R.S32.HI R4, RZ, 0x1f, R11 ;  /* 0x0000001fff047819 */ /* 0x000fe2000001140b */
[----:B------:R-:W-:Y:S01]  /*0400*/  IMAD.IADD R7, R9, 0x1, -R2 ;  /* 0x0000000109077824 */ /* 0x000fe200078e0a02 */
[----:B------:R-:W-:Y:S01]  /*0410*/  LOP3.LUT R3, R0, 0x38, R236, 0xf8, !PT ;  /* 0x0000003800037812 */ /* 0x000fe200078ef8ec */
[----:B------:R-:W-:Y:S01]  /*0420*/  IMAD.SHL.U32 R219, R14, 0x200, RZ ;  /* 0x000002000edb7824 */ /* 0x000fe200078e00ff */
[----:B------:R-:W-:Y:S01]  /*0430*/  SHF.R.U32.HI R2, RZ, 0x3, R0 ;  /* 0x00000003ff027819 */ /* 0x000fe20000011600 */
        /* <DEDUP_REMOVED lines=42> */
[----:B------:R-:W-:Y:S01]  /*06e0*/  IMAD.IADD R10, R10, 0x1, R8 ;  /* 0x000000010a0a7824 */ /* 0x000fe200078e0208 */
[----:B------:R-:W-:Y:S01]  /*06f0*/  LOP3.LUT R7, R3, 0x20, R7, 0xf8, !PT ;  /* 0x0000002003077812 */ /* 0x000fe200078ef807 */
[----:B------:R-:W-:Y:S01]  /*0700*/  IMAD.SHL.U32 R6, R14, 0x8, RZ ;  /* 0x000000080e067824 */ /* 0x000fe200078e00ff */
[----:B------:R-:W-:Y:S01]  /*0710*/  SHF.R.U32.HI R3, RZ, 0x3, R0 ;  /* 0x00000003ff037819 */ /* 0x000fe20000011600 */
[----:B------:R-:W-:Y:S01]  /*0720*/  IMAD.IADD R8, R4, 0x1, R5 ;  /* 0x0000000104087824 */ /* 0x000fe200078e0205 */
[----:B------:R-:W-:Y:S01]  /*0730*/  SEL R221, R222, 0xffffffc0, !P4 ;  /* 0xffffffc0dedd7807 */ /* 0x000fe20006000000 */
[----:B------:R-:W-:Y:S01]  /*0740*/  IMAD.SHL.U32 R4, R11, 0x40, RZ ;  /* 0x000000400b047824 */ /* 0x000fe200078e00ff */
[----:B------:R-:W-:-:S02]  /*0750*/  LOP3.LUT R5, R0, 0x8, R6, 0xf8, !PT ;  /* 0x0000000800057812 */ /* 0x000fc400078ef806 */
[----:B------:R-:W-:Y:S02]  /*0760*/  LOP3.LUT R6, R3, R7, R0, 0x1e, !PT ;  /* 0x0000000703067212 */ /* 0x000fe400078e1e00 */
[----:B------:R-:W-:Y:S01]  /*0770*/  LOP3.LUT R0, R4, 0xfffffe00, RZ, 0xc0, !PT ;  /* 0xfffffe0004007812 */ /* 0x000fe200078ec0ff */
[----:B------:R-:W-:Y:S01]  /*0780*/  IMAD.U32 R4, RZ, RZ, UR5 ;  /* 0x00000005ff047e24 */ /* 0x000fe2000f8e00ff */
[----:B------:R-:W-:Y:S01]  /*0790*/  LOP3.LUT R3, R5, R3, RZ, 0x3c, !PT ;  /* 0x0000000305037212 */ /* 0x000fe200078e3cff */
[----:B-----5:R-:W-:Y:S01]  /*07a0*/  USHF.R.S32.HI UR5, URZ, 0x1f, UR58 ;  /* 0x0000001f3f057899 */ /* 0x020fe2000801143a */
[----:B------:R-:W-:Y:S01]  /*07b0*/  LEA R2, R2, UR4, 0x1 ;  /* 0x0000000402027c11 */ /* 0x000fe2000f8e08ff */
[--C-:B------:R-:W-:Y:S01]  /*07c0*/  IMAD R218, R18, 0x400, R0.reuse ;  /* 0x0000040012da7824 */ /* 0x100fe200078e0200 */
[----:B------:R-:W-:Y:S01]  /*07d0*/  LEA R240, R10, UR4, 0x1 ;  /* 0x000000040af07c11 */ /* 0x000fe2000f8e08ff */
[----:B------:R-:W-:Y:S01]  /*07e0*/  IMAD R224, R224, 0x400, R0 ;  /* 0x00000400e0e07824 */ /* 0x000fe200078e0200 */
[----:B------:R-:W-:Y:S01]  /*07f0*/  SEL R222, R222, 0xffffffc0, !P6 ;  /* 0xffffffc0dede7807 */ /* 0x000fe20007000000 */
[----:B------:R-:W-:Y:S01]  /*0800*/  IMAD.IADD R218, R218, 0x1, R3 ;  /* 0x00000001dada7824 */ /* 0x000fe200078e0203 */
[----:B------:R-:W-:Y:S01]  /*0810*/  SEL R242, R242, 0x10, !P0 ;  /* 0x00000010f2f27807 */ /* 0x000fe20004000000 */
[----:B------:R-:W-:Y:S01]  /*0820*/  IMAD.IADD R224, R3, 0x1, R224 ;  /* 0x0000000103e07824 */ /* 0x000fe200078e02e0 */
[----:B------:R-:W-:Y:S01]  /*0830*/  SHF.R.S32.HI R239, RZ, 0x2, R239 ;  /* 0x00000002ffef7819 */ /* 0x000fe200000114ef */
[----:B------:R-:W-:Y:S01]  /*0840*/  IMAD.U32 R3, RZ, RZ, UR5 ;  /* 0x00000005ff037e24 */ /* 0x000fe2000f8e00ff */
[----:B------:R-:W-:Y:S01]  /*0850*/  LEA R218, R218, UR4, 0x1 ;  /* 0x00000004dada7c11 */ /* 0x000fe2000f8e08ff */
[----:B------:R-:W-:Y:S01]  /*0860*/  IMAD.U32 R3, RZ, RZ, UR6 ;  /* 0x00000006ff037e24 */ /* 0x000fe2000f8e00ff */
[----:B------:R-:W-:Y:S01]  /*0870*/  UIADD3 UR6, UR4, 0x10000, URZ ;  /* 0x0001000004067890 */ /* 0x000fe2000fffe03f */
[----:B------:R-:W-:Y:S01]  /*0880*/  IMAD.U32 R3, RZ, RZ, UR5 ;  /* 0x00000005ff037e24 */ /* 0x000fe2000f8e00ff */
[----:B------:R-:W-:Y:S01]  /*0890*/  UIADD3 UR5, UR4, 0x20000, URZ ;  /* 0x0002000004057890 */ /* 0x000fe2000fffe03f */
[----:B------:R-:W-:Y:S01]  /*08a0*/  SEL R3, R226, 0xffffffe0, !P3 ;  /* 0xffffffe0e2037807 */ /* 0x000fe20005800000 */
[----:B------:R-:W-:Y:S01]  /*08b0*/  VIADD R241, R240, 0x20 ;  /* 0x00000020f0f17836 */ /* 0x000fe20000000000 */
[----:B------:R-:W-:Y:S01]  /*08c0*/  SEL R226, R226, 0xffffffe0, !P5 ;  /* 0xffffffe0e2e27807 */ /* 0x000fe20006800000 */
[----:B------:R-:W-:Y:S01]  /*08d0*/  @P1 VIADD R241, R240, 0xffffffe0 ;  /* 0xffffffe0f0f11836 */ /* 0x000fe20000000000 */
[----:B------:R-:W-:Y:S01]  /*08e0*/  LEA R5, R8, UR6, 0x1 ;  /* 0x0000000608057c11 */ /* 0x000fe2000f8e08ff */
[----:B------:R-:W-:Y:S01]  /*08f0*/  UMOV UR6, URZ ;  /* 0x0000003f00067c82 */ /* 0x000fe20008000000 */
[----:B------:R-:W-:Y:S01]  /*0900*/  LEA R224, R224, UR5, 0x1 ;  /* 0x00000005e0e07c11 */ /* 0x000fe2000f8e08ff */
[----:B------:R-:W-:Y:S01]  /*0910*/  IMAD.IADD R3, R3, 0x1, R2 ;  /* 0x0000000103037824 */ /* 0x000fe200078e0202 */
[----:B------:R-:W-:Y:S01]  /*0920*/  LEA R219, R219, UR4, 0x1 ;  /* 0x00000004dbdb7c11 */ /* 0x000fe2000f8e08ff */
[C---:B------:R-:W-:Y:S01]  /*0930*/  VIADD R4, R5.reuse, 0x40 ;  /* 0x0000004005047836 */ /* 0x040fe20000000000 */
[----:B------:R-:W-:Y:S01]  /*0940*/  STL [R1+0x30], R5 ;  /* 0x0000300501007387 */ /* 0x000fe20000100800 */
[----:B------:R-:W-:Y:S01]  /*0950*/  @P2 VIADD R4, R5, 0xffffffc0 ;  /* 0xffffffc005042836 */ /* 0x000fe20000000000 */
[----:B------:R-:W-:Y:S01]  /*0960*/  LOP3.LUT R0, R6, R0, RZ, 0xfc, !PT ;  /* 0x0000000006007212 */ /* 0x000fe200078efcff */
[----:B------:R-:W-:Y:S01]  /*0970*/  IMAD.IADD R220, R218, 0x1, R226 ;  /* 0x00000001dadc7824 */ /* 0x000fe200078e02e2 */
[----:B------:R-:W-:Y:S01]  /*0980*/  LEA R230, R230, UR4, 0x1 ;  /* 0x00000004e6e67c11 */ /* 0x000fe2000f8e08ff */
[----:B------:R-:W-:Y:S01]  /*0990*/  IMAD.IADD R225, R222, 0x1, R224 ;  /* 0x00000001dee17824 */ /* 0x000fe200078e02e0 */
[----:B------:R1:W-:Y:S01]  /*09a0*/  STL [R1+0x34], R4 ;  /* 0x0000340401007387 */ /* 0x0003e20000100800 */
[C---:B------:R-:W-:Y:S01]  /*09b0*/  IMAD.IADD R217, R221.reuse, 0x1, R2 ;  /* 0x00000001ddd97824 */ /* 0x040fe200078e0202 */
[----:B------:R-:W-:Y:S01]  /*09c0*/  LEA R0, R0, UR4, 0x1 ;  /* 0x0000000400007c11 */ /* 0x000fe2000f8e08ff */
[----:B------:R-:W-:Y:S01]  /*09d0*/  IMAD.IADD R216, R221, 0x1, R3 ;  /* 0x00000001ddd87824 */ /* 0x000fe200078e0203 */
[----:B------:R-:W-:Y:S01]  /*09e0*/  ULDC.64 UR4, c[0x0][0x208] ;  /* 0x0000820000047ab9 */ /* 0x000fe20000000a00 */
[----:B------:R-:W-:-:S02]  /*09f0*/  IMAD.IADD R243, R240, 0x1, R242 ;  /* 0x00000001f0f37824 */ /* 0x000fc400078e02f2 */
[----:B------:R-:W-:Y:S02]  /*0a00*/  IMAD.IADD R223, R218, 0x1, R222 ;  /* 0x00000001dadf7824 */ /* 0x000fe400078e02de */
[----:B------:R-:W-:Y:S02]  /*0a10*/  IMAD.IADD R227, R226, 0x1, R224 ;  /* 0x00000001e2e37824 */ /* 0x000fe400078e02e0 */
[----:B------:R-:W-:Y:S02]  /*0a20*/  IMAD R239, R18, 0x10, R239 ;  /* 0x0000001012ef7824 */ /* 0x000fe400078e02ef */
[----:B------:R-:W-:Y:S02]  /*0a30*/  IMAD.IADD R221, R221, 0x1, R219 ;  /* 0x00000001dddd7824 */ /* 0x000fe400078e02db */
[----:B------:R-:W-:Y:S02]  /*0a40*/  IMAD.IADD R242, R242, 0x1, R241 ;  /* 0x00000001f2f27824 */ /* 0x000fe400078e02f1 */
[----:B------:R-:W-:-:S02]  /*0a50*/  IMAD.IADD R222, R220, 0x1, R222 ;  /* 0x00000001dcde7824 */ /* 0x000fc400078e02de */
[----:B------:R-:W-:Y:S02]  /*0a60*/  IMAD.IADD R226, R226, 0x1, R225 ;  /* 0x00000001e2e27824 */ /* 0x000fe400078e02e1 */
[----:B-1----:R-:W-:-:S05]  /*0a70*/  IMAD.U32 R4, RZ, RZ, UR6 ;  /* 0x00000006ff047e24 */ /* 0x002fca000f8e00ff */
[----:B------:R1:W-:Y:S02]  /*0a80*/  STL [R1+0x40], R4 ;  /* 0x0000400401007387 */ /* 0x0003e40000100800 */
.L_x_665:
        /* <DEDUP_REMOVED lines=27> */
[----:B-1----:R-:W-:Y:S01]  /*0c40*/  IMAD.U32 R4, RZ, RZ, UR8 ;  /* 0x00000008ff047e24 */ /* 0x002fe2000f8e00ff */
[----:B------:R-:W-:Y:S01]  /*0c50*/  UIADD3 UR8, UP0, UR15, UR12, URZ ;  /* 0x0000000c0f087290 */ /* 0x000fe2000ff1e03f */
[----:B------:R-:W-:Y:S01]  /*0c60*/  IMAD.U32 R5, RZ, RZ, UR9 ;  /* 0x00000009ff057e24 */ /* 0x000fe2000f8e00ff */
[----:B------:R-:W-:Y:S01]  /*0c70*/  UISETP.EQ.OR.EX UP1, UPT, UR13, URZ, !UP4, UP1 ;  /* 0x0000003f0d00728c */ /* 0x000fe2000e722710 */
[----:B------:R-:W2:Y:S01]  /*0c80*/  @P0 LDG.E R8, desc[UR4][R6.64] ;  /* 0x0000000406080981 */ /* 0x000ea2000c1e1900 */
[----:B------:R-:W-:Y:S01]  /*0c90*/  UIADD3.X UR10, UR10, UR13, URZ, UP0, !UPT ;  /* 0x0000000d0a0a7290 */ /* 0x000fe200087fe43f */
[----:B------:R-:W1:Y:S03]  /*0ca0*/  S2R R25, SR_TID.X ;  /* 0x0000000000197919 */ /* 0x000e660000002100 */
[----:B------:R-:W-:Y:S01]  /*0cb0*/  PLOP3.LUT P2, PT, PT, PT, UP1, 0x80, 0x0 ;  /* 0x000000000000781c */ /* 0x000fe20003f4f018 */
[----:B------:R-:W3:Y:S01]  /*0cc0*/  S2UR UR53, SR_CTAID.X ;  /* 0x00000000003579c3 */ /* 0x000ee20000002500 */
        /* <DEDUP_REMOVED lines=37> */
.L_x_621:
[----:B------:R-:W2:Y:S01]  /*0f20*/  LDL R4, [R1+0x40] ;  /* 0x0000400001047983 */ /* 0x000ea20000100800 */
[----:B------:R-:W-:-:S04]  /*0f30*/  @!UP3 UIADD3 UR10, UR8, UR7, -UR34 ;  /* 0x00000007080ab290 */ /* 0x000fc8000fffe822 */
[----:B------:R-:W-:-:S06]  /*0f40*/  UISETP.GT.AND UP0, UPT, UR10, UR32, UPT ;  /* 0x000000200a00728c */ /* 0x000fcc000bf04270 */
[----:B------:R-:W-:Y:S02]  /*0f50*/  PLOP3.LUT P0, PT, PT, PT, UP0, 0x80, 0x0 ;  /* 0x000000000000781c */ /* 0x000fe40003f0f008 */
[----:B--2---:R-:W-:Y:S02]  /*0f60*/  R2UR UR13, R4 ;  /* 0x00000000040d72ca */ /* 0x004fe400000e0000 */
[----:B------:R-:W-:-:S04]  /*0f70*/  LEA.HI R4, R10, R25, RZ, 0x3 ;  /* 0x000000190a047211 */ /* 0x000fc800078f18ff */
[----:B------:R-:W-:-:S04]  /*0f80*/  SHF.R.S32.HI R4, RZ, 0x3, R4 ;  /* 0x00000003ff047819 */ /* 0x000fc80000011404 */
[----:B------:R-:W-:-:S03]  /*0f90*/  SHF.R.S32.HI R27, RZ, 0x1f, R4 ;  /* 0x0000001fff1b7819 */ /* 0x000fc60000011404 */
[----:B------:R-:W-:Y:S02]  /*0fa0*/  UIMAD UR7, UR11, UR13, UR12 ;  /* 0x0000000d0b0772a4 */ /* 0x000fe4000f8e020c */
[----:B------:R-:W-:-:S04]  /*0fb0*/  @UP2 UIADD3 UR13, UR9, -UR6, URZ ;  /* 0x80000006090d2290 */ /* 0x000fc8000fffe03f */
[----:B------:R-:W-:Y:S01]  /*0fc0*/  IMAD.U32 R5, RZ, RZ, UR7 ;  /* 0x00000007ff057e24 */ /* 0x000fe2000f8e00ff */
[----:B------:R-:W-:Y:S02]  /*0fd0*/  IADD3 R22, P1, R4, UR7, RZ ;  /* 0x0000000704167c10 */ /* 0x000fe4000ff3e0ff */
[----:B------:R-:W-:Y:S02]  /*0fe0*/  @!UP2 ULDC UR13, c[0x0][0x2c4] ;  /* 0x0000b100000daab9 */ /* 0x000fe40000000800 */
[----:B------:R-:W-:Y:S01]  /*0ff0*/  LEA.HI.X.SX32 R24, R5, R27, 0x1, P1 ;  /* 0x0000001b05187211 */ /* 0x000fe200008f0eff */
[----:B------:R-:W-:Y:S08]  /*1000*/  @!P0 BRA `(.L_x_622) ;  /* 0x000000a000e48947 */ /* 0x000ff00003800000 */
        /* <DEDUP_REMOVED lines=10> */
[----:B------:R-:W-:-:S02]  /*10b0*/  UISETP.NE.AND UP0, UPT, UR40, -0x1, UPT ;  /* 0xffffffff2800788c */ /* 0x000fc4000bf05270 */
[----:B------:R-:W-:Y:S02]  /*10c0*/  @!UP1 UIMAD UR7, UR60, UR8, URZ ;  /* 0x000000083c0792a4 */ /* 0x000fe4000f8e023f */
[----:B------:R-:W-:Y:S02]  /*10d0*/  UIMAD UR53, UR53, UR15, UR37 ;  /* 0x0000000f353572a4 */ /* 0x000fe4000f8e0225 */
[----:B------:R-:W-:Y:S01]  /*10e0*/  @!UP1 UIMAD UR37, UR50, UR9, UR7 ;  /* 0x00000009322592a4 */ /* 0x000fe2000f8e0207 */
[----:B------:R-:W-:Y:S01]  /*10f0*/  @UP1 ULDC.64 UR14, c[0x0][0x420] ;  /* 0x00010800000e1ab9 */ /* 0x000fe20000000a00 */
[----:B------:R-:W-:Y:S01]  /*1100*/  UIADD3 UR7, UR13, 0x3f, URZ ;  /* 0x0000003f0d077890 */ /* 0x000fe2000fffe03f */
[----:B-1----:R-:W-:Y:S01]  /*1110*/  IABS R9, R11 ;  /* 0x0000000b00097213 */ /* 0x002fe20000000000 */
[----:B------:R-:W-:Y:S01]  /*1120*/  @UP1 UIMAD.WIDE.U32 UR46, UR6, UR14, URZ ;  /* 0x0000000e062e12a5 */ /* 0x000fe2000f8e003f */
[----:B------:R-:W-:Y:S01]  /*1130*/  ISETP.NE.AND P3, PT, R11, RZ, PT ;  /* 0x000000ff0b00720c */ /* 0x000fe20003f65270 */
[----:B------:R-:W-:Y:S01]  /*1140*/  USHF.L.U32 UR11, UR50, 0x7, URZ ;  /* 0x00000007320b7899 */ /* 0x000fe2000800063f */
[----:B------:R-:W1:Y:S01]  /*1150*/  I2F.RP R6, R9 ;  /* 0x0000000900067306 */ /* 0x000e620000209400 */
[----:B------:R-:W-:Y:S01]  /*1160*/  ULDC UR61, c[0x0][0x2d4] ;  /* 0x0000b500003d7ab9 */ /* 0x000fe20000000800 */
[----:B------:R-:W-:-:S02]  /*1170*/  USHF.R.S32.HI UR21, URZ, 0x1f, UR7 ;  /* 0x0000001f3f157899 */ /* 0x000fc40008011407 */
[----:B------:R-:W-:Y:S01]  /*1180*/  @UP1 UIMAD UR42, UR6, UR15, UR47 ;  /* 0x0000000f062a12a4 */ /* 0x000fe2000f8e022f */
[----:B------:R-:W-:Y:S01]  /*1190*/  ULDC.64 UR26, c[0x0][0x240] ;  /* 0x00009000001a7ab9 */ /* 0x000fe20000000a00 */
[----:B------:R-:W-:Y:S01]  /*11a0*/  USHF.R.S32.HI UR41, URZ, 0x1f, UR61 ;  /* 0x0000001f3f297899 */ /* 0x000fe2000801143d */
[----:B------:R-:W-:Y:S01]  /*11b0*/  ULDC UR16, c[0x0][0x2dc] ;  /* 0x0000b70000107ab9 */ /* 0x000fe20000000800 */
[----:B------:R-:W-:Y:S01]  /*11c0*/  ULDC UR43, c[0x0][0x270] ;  /* 0x00009c00002b7ab9 */ /* 0x000fe20000000800 */
[----:B------:R-:W-:Y:S01]  /*11d0*/  USEL UR45, UR11, URZ, UP2 ;  /* 0x0000003f0b2d7287 */ /* 0x000fe20009000000 */
[----:B------:R-:W-:Y:S01]  /*11e0*/  ULDC.U8 UR15, c[0x0][0x480] ;  /* 0x00012000000f7ab9 */ /* 0x000fe20000000000 */
[----:B------:R-:W-:Y:S01]  /*11f0*/  ULDC.U8 UR14, c[0x0][0x3d8] ;  /* 0x0000f600000e7ab9 */ /* 0x000fe20000000000 */
[----:B-1----:R-:W1:Y:S01]  /*1200*/  MUFU.RCP R6, R6 ;  /* 0x0000000600067308 */ /* 0x002e620000001000 */
[----:B------:R-:W-:Y:S02]  /*1210*/  @!UP1 UIMAD.WIDE.U32 UR38, UR50, UR8, URZ ;  /* 0x00000008322692a5 */ /* 0x000fe4000f8e003f */
[----:B------:R-:W-:-:S02]  /*1220*/  UIMAD.WIDE.U32 UR22, UR6, UR26, URZ ;  /* 0x0000001a061672a5 */ /* 0x000fc4000f8e003f */
[----:B------:R-:W-:Y:S02]  /*1230*/  @UP0 UIADD3 UR11, UR34, UR40, URZ ;  /* 0x00000028220b0290 */ /* 0x000fe4000fffe03f */
[----:B------:R-:W-:Y:S02]  /*1240*/  UIMAD.WIDE UR8, UR16, UR43, URZ ;  /* 0x0000002b100872a5 */ /* 0x000fe4000f8e023f */
[----:B------:R-:W-:Y:S02]  /*1250*/  UIMAD.WIDE.U32 UR18, UR50, UR61, URZ ;  /* 0x0000003d321272a5 */ /* 0x000fe4000f8e003f */
[----:B------:R-:W-:Y:S02]  /*1260*/  UISETP.NE.AND UP4, UPT, UR15, URZ, UPT ;  /* 0x0000003f0f00728c */ /* 0x000fe4000bf85270 */
[----:B------:R-:W-:Y:S02]  /*1270*/  UISETP.NE.AND UP3, UPT, UR14, URZ, UPT ;  /* 0x0000003f0e00728c */ /* 0x000fe4000bf65270 */
[----:B------:R-:W-:Y:S01]  /*1280*/  ULEA.HI UR29, UR21, UR7, URZ, 0x6 ;  /* 0x00000007151d7291 */ /* 0x000fe2000f8f303f */
[----:B-1----:R-:W-:Y:S01]  /*1290*/  VIADD R6, R6, 0xffffffe ;  /* 0x0ffffffe06067836 */ /* 0x002fe20000000000 */
[----:B------:R-:W-:Y:S01]  /*12a0*/  @UP0 ULDC.64 UR14, c[0x0][0x248] ;  /* 0x00009200000e0ab9 */ /* 0x000fe20000000a00 */
[----:B------:R-:W-:-:S02]  /*12b0*/  UIMAD UR7, UR41, UR50, URZ ;  /* 0x00000032290772a4 */ /* 0x000fc4000f8e023f */
[----:B------:R-:W1:Y:S01]  /*12c0*/  F2I.FTZ.U32.TRUNC.NTZ R7, R6 ;  /* 0x0000000600077305 */ /* 0x000e62000021f000 */
[----:B------:R-:W-:Y:S02]  /*12d0*/  USEL UR48, UR24, UR22, !UP1 ;  /* 0x0000001618307287 */ /* 0x000fe4000c800000 */
[----:B------:R-:W-:Y:S02]  /*12e0*/  @UP0 UIMAD.WIDE.U32 UR30, UR11, UR14, URZ ;  /* 0x0000000e0b1e02a5 */ /* 0x000fe4000f8e003f */
[----:B------:R-:W-:Y:S02]  /*12f0*/  @UP0 UIMAD UR49, UR11, UR15, URZ ;  /* 0x0000000f0b3102a4 */ /* 0x000fe4000f8e023f */
[----:B------:R-:W-:Y:S02]  /*1300*/  UIADD3 UR41, UR25, UR35, URZ ;  /* 0x0000002319297290 */ /* 0x000fe4000fffe03f */
[----:B------:R-:W-:Y:S02]  /*1310*/  UIMAD.WIDE.U32 UR24, UR8, UR18, URZ ;  /* 0x00000012081872a5 */ /* 0x000fe4000f8e003f */
[----:B------:R-:W-:-:S02]  /*1320*/  UIMAD UR11, UR9, UR18, URZ ;  /* 0x00000012090b72a4 */ /* 0x000fc4000f8e023f */
[----:B------:R-:W-:Y:S01]  /*1330*/  UIMAD UR18, UR60, UR61, UR7 ;  /* 0x0000003d3c1272a4 */ /* 0x000fe2000f8e0207 */
[--C-:B-1----:R-:W-:Y:S01]  /*1340*/  IMAD.MOV R5, RZ, RZ, -R7.reuse ;  /* 0x000000ffff057224 */ /* 0x102fe200078e0a07 */
[----:B------:R-:W-:Y:S01]  /*1350*/  ULDC UR51, c[0x0][0x2c4] ;  /* 0x0000b10000337ab9 */ /* 0x000fe20000000800 */
[----:B------:R-:W-:Y:S01]  /*1360*/  IMAD.MOV.U32 R6, RZ, RZ, RZ ;  /* 0x000000ffff067224 */ /* 0x000fe200078e00ff */
[----:B------:R-:W-:Y:S01]  /*1370*/  UIADD3 UR18, UR19, UR18, URZ ;  /* 0x0000001213127290 */ /* 0x000fe2000fffe03f */
[----:B------:R-:W-:Y:S01]  /*1380*/  IMAD R5, R5, R9, RZ ;  /* 0x0000000905057224 */ /* 0x000fe200078e02ff */
[----:B------:R-:W-:Y:S02]  /*1390*/  UIMAD UR33, UR6, UR27, URZ ;  /* 0x0000001b062172a4 */ /* 0x000fe4000f8e023f */
[----:B------:R-:W-:Y:S01]  /*13a0*/  USHF.L.U64.HI UR12, UR50, 0x7, UR60 ;  /* 0x00000007320c7899 */ /* 0x000fe2000801023c */
[----:B------:R-:W-:Y:S01]  /*13b0*/  IMAD.HI.U32 R5, R7, R5, R6 ;  /* 0x0000000507057227 */ /* 0x000fe200078e0006 */
[----:B------:R-:W-:Y:S01]  /*13c0*/  MOV R6, R8 ;  /* 0x0000000800067202 */ /* 0x000fe20000000f00 */
[----:B------:R-:W-:-:S02]  /*13d0*/  @UP3 UIMAD UR7, UR50, UR51, URZ ;  /* 0x00000033320732a4 */ /* 0x000fc4000f8e023f */
[----:B------:R-:W-:Y:S02]  /*13e0*/  UIMAD UR18, UR8, UR18, UR11 ;  /* 0x00000012081272a4 */ /* 0x000fe4000f8e020b */
[----:B------:R-:W-:Y:S01]  /*13f0*/  IMAD.HI.U32 R5, R5, R6, RZ ;  /* 0x0000000605057227 */ /* 0x000fe200078e00ff */
[----:B------:R-:W-:Y:S02]  /*1400*/  ULOP3.LUT UR11, UR29, 0xffffffc0, URZ, 0xc0, !UPT ;  /* 0xffffffc01d0b7892 */ /* 0x000fe4000f8ec03f */
[----:B------:R-:W-:Y:S01]  /*1410*/  @UP1 UIADD3 UR41, UR23, UR33, URZ ;  /* 0x0000002117291290 */ /* 0x000fe2000fffe03f */
[----:B------:R-:W-:Y:S01]  /*1420*/  IMAD.MOV R7, RZ, RZ, -R5 ;  /* 0x000000ffff077224 */ /* 0x000fe200078e0a05 */
[----:B------:R-:W-:Y:S02]  /*1430*/  UIMAD.WIDE.U32 UR22, UR8, UR6, URZ ;  /* 0x00000006081672a5 */ /* 0x000fe4000f8e003f */
[----:B------:R-:W-:Y:S01]  /*1440*/  @UP3 USEL UR7, UR7, UR6, !UP1 ;  /* 0x0000000607073287 */ /* 0x000fe2000c800000 */
[----:B------:R-:W-:Y:S01]  /*1450*/  IMAD R6, R9, R7, R6 ;  /* 0x0000000709067224 */ /* 0x000fe200078e0206 */
[----:B------:R-:W-:-:S02]  /*1460*/  USEL UR44, UR12, URZ, UP2 ;  /* 0x0000003f0c2c7287 */ /* 0x000fc40009000000 */
[----:B------:R-:W-:Y:S02]  /*1470*/  UIADD3 UR11, UR11, -0x40, URZ ;  /* 0xffffffc00b0b7890 */ /* 0x000fe4000fffe03f */
[----:B------:R-:W-:Y:S01]  /*1480*/  ISETP.GT.U32.AND P1, PT, R9, R6, PT ;  /* 0x000000060900720c */ /* 0x000fe20003f24070 */
[----:B------:R-:W-:Y:S01]  /*1490*/  @UP3 ULDC UR12, c[0x0][0x2e4] ;  /* 0x0000b900000c3ab9 */ /* 0x000fe20000000800 */
[----:B------:R-:W-:Y:S02]  /*14a0*/  USEL UR59, UR24, UR22, !UP1 ;  /* 0x00000016183b7287 */ /* 0x000fe4000c800000 */
[----:B------:R-:W-:Y:S02]  /*14b0*/  @!UP3 UIMAD UR19, UR50, UR43, UR58 ;  /* 0x0000002b3213b2a4 */ /* 0x000fe4000f8e023a */
[----:B------:R-:W-:Y:S02]  /*14c0*/  @UP3 UIMAD UR24, UR58, UR12, UR7 ;  /* 0x0000000c3a1832a4 */ /* 0x000fe4000f8e0207 */
[----:B------:R-:W-:-:S02]  /*14d0*/  USHF.R.S32.HI UR43, URZ, 0x1f, UR11 ;  /* 0x0000001f3f2b7899 */ /* 0x000fc4000801140b */
[----:B------:R-:W-:Y:S02]  /*14e0*/  UIADD3 UR7, UP2, UR11, UR45, URZ ;  /* 0x0000002d0b077290 */ /* 0x000fe4000ff5e03f */
[----:B------:R-:W-:Y:S01]  /*14f0*/  @UP0 UIADD3 UR28, UR34, UR40, URZ ;  /* 0x00000028221c0290 */ /* 0x000fe2000fffe03f */
[----:B------:R-:W-:Y:S01]  /*1500*/  @!P1 IMAD.IADD R6, R6, 0x1, -R9 ;  /* 0x0000000106069824 */ /* 0x000fe200078e0a09 */
[----:B------:R-:W-:Y:S01]  /*1510*/  @!P1 IADD3 R5, R5, 0x1, RZ ;  /* 0x0000000105059810 */ /* 0x000fe20007ffe0ff */
[----:B------:R-:W-:Y:S01]  /*1520*/  UIMAD UR54, UR58, UR16, URZ ;  /* 0x000000103a3672a4 */ /* 0x000fe2000f8e023f */
[----:B------:R-:W-:Y:S01]  /*1530*/  PLOP3.LUT P1, PT, PT, PT, UP0, 0x80, 0x0 ;  /* 0x000000000000781c */ /* 0x000fe20003f2f008 */
[----:B------:R-:W-:Y:S01]  /*1540*/  @!UP3 UIMAD UR24, UR19, UR51, URZ ;  /* 0x000000331318b2a4 */ /* 0x000fe2000f8e023f */
[----:B------:R-:W-:Y:S01]  /*1550*/  ISETP.GE.U32.AND P0, PT, R6, R9, PT ;  /* 0x000000090600720c */ /* 0x000fe20003f06070 */
[----:B------:R-:W-:Y:S01]  /*1560*/  @UP0 ULDC.64 UR16, c[0x0][0x250] ;  /* 0x0000940000100ab9 */ /* 0x000fe20000000a00 */
[----:B------:R-:W-:Y:S01]  /*1570*/  LOP3.LUT R6, R11, UR58, RZ, 0x3c, !PT ;  /* 0x0000003a0b067c12 */ /* 0x000fe2000f8e3cff */
[----:B------:R-:W-:-:S02]  /*1580*/  UIADD3 UR52, UR25, UR18, URZ ;  /* 0x0000001219347290 */ /* 0x000fc4000fffe03f */
[----:B------:R-:W-:Y:S01]  /*1590*/  UIADD3.X UR21, UR43, UR44, URZ, UP2, !UPT ;  /* 0x0000002c2b157290 */ /* 0x000fe200097fe43f */
[----:B------:R-:W-:Y:S01]  /*15a0*/  ISETP.GE.AND P2, PT, R6, RZ, PT ;  /* 0x000000ff0600720c */ /* 0x000fe20003f46270 */
[----:B------:R-:W-:Y:S02]  /*15b0*/  UIMAD UR12, UR9, UR7, URZ ;  /* 0x00000007090c72a4 */ /* 0x000fe4000f8e023f */
[----:B------:R-:W-:Y:S02]  /*15c0*/  @UP0 UIMAD.WIDE.U32 UR18, UR28, UR16, URZ ;  /* 0x000000101c1202a5 */ /* 0x000fe4000f8e003f */
[----:B------:R-:W-:Y:S02]  /*15d0*/  @UP0 UIMAD UR22, UR28, UR17, URZ ;  /* 0x000000111c1602a4 */ /* 0x000fe4000f8e023f */
[----:B------:R-:W-:Y:S01]  /*15e0*/  @P0 VIADD R5, R5, 0x1 ;  /* 0x0000000105050836 */ /* 0x000fe20000000000 */
[----:B------:R-:W-:Y:S01]  /*15f0*/  UIMAD UR12, UR8, UR21, UR12 ;  /* 0x00000015080c72a4 */ /* 0x000fe2000f8e020c */
[----:B------:R-:W-:Y:S01]  /*1600*/  PLOP3.LUT P0, PT, PT, PT, UP3, 0x80, 0x0 ;  /* 0x000000000000781c */ /* 0x000fe20003f0f038 */
[----:B------:R-:W-:Y:S01]  /*1610*/  UIMAD UR9, UR9, UR6, URZ ;  /* 0x00000006090972a4 */ /* 0x000fe2000f8e023f */
[----:B------:R-:W-:Y:S01]  /*1620*/  IMAD.MOV.U32 R17, RZ, RZ, R5 ;  /* 0x000000ffff117224 */ /* 0x000fe200078e0005 */
[----:B------:R-:W-:-:S02]  /*1630*/  UIMAD.WIDE.U32 UR44, UR8, UR7, URZ ;  /* 0x00000007082c72a5 */ /* 0x000fc4000f8e003f */
[----:B------:R-:W-:Y:S02]  /*1640*/  USEL UR55, UR53, URZ, UP4 ;  /* 0x0000003f35377287 */ /* 0x000fe4000a000000 */
[----:B------:R-:W-:Y:S01]  /*1650*/  @!UP1 UIADD3 UR42, UR39, UR37, URZ ;  /* 0x00000025272a9290 */ /* 0x000fe2000fffe03f */
[----:B------:R-:W-:Y:S01]  /*1660*/  @!P2 IADD3 R17, -R17, RZ, RZ ;  /* 0x000000ff1111a210 */ /* 0x000fe20007ffe1ff */
[----:B------:R-:W-:Y:S01]  /*1670*/  USHF.R.S32.HI UR57, URZ, 0x1f, UR54 ;  /* 0x0000001f3f397899 */ /* 0x000fe20008011436 */
[----:B------:R-:W-:Y:S01]  /*1680*/  @!P3 LOP3.LUT R17, RZ, R11, RZ, 0x33, !PT ;  /* 0x0000000bff11b212 */ /* 0x000fe200078e33ff */
[----:B------:R-:W-:Y:S02]  /*1690*/  USEL UR56, UR36, URZ, UP4 ;  /* 0x0000003f24387287 */ /* 0x000fe4000a000000 */
[----:B------:R-:W-:Y:S02]  /*16a0*/  USHF.R.S32.HI UR51, URZ, 0x6, UR29 ;  /* 0x000000063f337899 */ /* 0x000fe4000801141d */
[----:B------:R-:W-:-:S02]  /*16b0*/  @UP0 UIADD3 UR35, UR19, UR22, URZ ;  /* 0x0000001613230290 */ /* 0x000fc4000fffe03f */
[----:B------:R-:W-:Y:S02]  /*16c0*/  @UP1 UIADD3 UR52, UR23, UR9, URZ ;  /* 0x0000000917341290 */ /* 0x000fe4000fffe03f */
[----:B------:R-:W-:Y:S02]  /*16d0*/  UIADD3 UR53, UR45, UR12, URZ ;  /* 0x0000000c2d357290 */ /* 0x000fe4000fffe03f */
        /* <DEDUP_REMOVED lines=15> */
.L_x_623:
        /* <DEDUP_REMOVED lines=13> */
.L_x_624:
        /* <DEDUP_REMOVED lines=11> */
.L_x_625:
[----:B------:R-:W-:Y:S02]  /*1950*/  ULDC UR6, c[0x0][0x270] ;  /* 0x00009c0000067ab9 */ /* 0x000fe40000000800 */
[----:B------:R-:W-:-:S04]  /*1960*/  UIMAD UR6, UR50, UR6, UR58 ;  /* 0x00000006320672a4 */ /* 0x000fc8000f8e023a */
[----:B------:R-:W-:-:S12]  /*1970*/  UIMAD UR6, UR6, UR61, URZ ;  /* 0x0000003d060672a4 */ /* 0x000fd8000f8e023f */
.L_x_626:
[----:B------:R-:W1:Y:S01]  /*1980*/  LDC.64 R6, c[0x0][0x420] ;  /* 0x00010800ff067b82 */ /* 0x000e620000000a00 */
[----:B------:R-:W-:Y:S01]  /*1990*/  ULDC UR7, c[0x0][0x2dc] ;  /* 0x0000b70000077ab9 */ /* 0x000fe20000000800 */
[----:B------:R-:W-:Y:S01]  /*19a0*/  ULDC UR8, c[0x0][0x270] ;  /* 0x00009c0000087ab9 */ /* 0x000fe20000000800 */
[--C-:B------:R-:W-:Y:S01]  /*19b0*/  SHF.R.S32.HI R237, RZ, 0x1f, R236.reuse ;  /* 0x0000001fffed7819 */ /* 0x100fe200000114ec */
[----:B------:R-:W-:Y:S01]  /*19c0*/  UIADD3 UR6, UR11, UR6, URZ ;  /* 0x000000060b067290 */ /* 0x000fe2000fffe03f */
[----:B------:R-:W-:Y:S01]  /*19d0*/  IADD3 R8, P0, R236, UR18, RZ ;  /* 0x00000012ec087c10 */ /* 0x000fe2000ff1e0ff */
[----:B------:R-:W-:Y:S01]  /*19e0*/  UIMAD UR29, UR7, UR8, URZ ;  /* 0x00000008071d72a4 */ /* 0x000fe2000f8e023f */
[----:B------:R-:W-:Y:S01]  /*19f0*/  LEA.HI R10, R10, R25, RZ, 0x5 ;  /* 0x000000190a0a7211 */ /* 0x000fe200078f28ff */
[----:B------:R-:W-:Y:S01]  /*1a00*/  UIADD3 UR8, -UR10, UR13, UR32 ;  /* 0x0000000d0a087290 */ /* 0x000fe2000fffe120 */
[----:B------:R-:W-:Y:S01]  /*1a10*/  IADD3.X R9, R237, UR42, RZ, P0, !PT ;  /* 0x0000002aed097c10 */ /* 0x000fe200087fe4ff */
[----:B------:R-:W-:Y:S01]  /*1a20*/  ULDC.64 UR36, c[0x0][0x478] ;  /* 0x00011e0000247ab9 */ /* 0x000fe20000000a00 */
[----:B------:R-:W-:Y:S01]  /*1a30*/  ULDC UR12, c[0x0][0x398] ;  /* 0x0000e600000c7ab9 */ /* 0x000fe20000000800 */
[----:B------:R-:W-:Y:S01]  /*1a40*/  UIMAD.WIDE UR36, UR6, 0x4, UR36 ;  /* 0x00000004062478a5 */ /* 0x000fe2000f8e0224 */
[----:B------:R-:W-:Y:S01]  /*1a50*/  IADD3 R16, P0, R4, UR11, RZ ;  /* 0x0000000b04107c10 */ /* 0x000fe2000ff1e0ff */
[----:B------:R-:W-:Y:S01]  /*1a60*/  UIADD3 UR6, UR8, -UR12, URZ ;  /* 0x8000000c08067290 */ /* 0x000fe2000fffe03f */
[----:B------:R-:W-:Y:S01]  /*1a70*/  LOP3.LUT R11, R10, 0xffffffe0, RZ, 0xc0, !PT ;  /* 0xffffffe00a0b7812 */ /* 0x000fe200078ec0ff */
[----:B------:R-:W-:Y:S01]  /*1a80*/  USHF.R.S32.HI UR19, URZ, 0x1f, UR58 ;  /* 0x0000001f3f137899 */ /* 0x000fe2000801143a */
[----:B------:R-:W-:Y:S01]  /*1a90*/  IADD3.X R14, R27, UR43, RZ, P0, !PT ;  /* 0x0000002b1b0e7c10 */ /* 0x000fe200087fe4ff */
[----:B------:R-:W-:Y:S01]  /*1aa0*/  UIADD3 UR9, UR11, UR24, URZ ;  /* 0x000000180b097290 */ /* 0x000fe2000fffe03f */
[----:B------:R-:W-:Y:S01]  /*1ab0*/  IMAD.WIDE.U32 R12, R16, UR26, R236 ;  /* 0x0000001a100c7c25 */ /* 0x000fe2000f8e00ec */
[----:B------:R-:W-:Y:S01]  /*1ac0*/  ULDC.64 UR38, c[0x0][0x258] ;  /* 0x0000960000267ab9 */ /* 0x000fe20000000a00 */
[----:B------:R-:W-:Y:S01]  /*1ad0*/  USHF.L.U32 UR12, UR29, 0x6, URZ ;  /* 0x000000061d0c7899 */ /* 0x000fe2000800063f */
[----:B------:R-:W-:Y:S01]  /*1ae0*/  BSSY B1, `(.L_x_622) ;  /* 0x000098b000017945 */ /* 0x000fe20003800000 */
[----:B------:R-:W-:Y:S01]  /*1af0*/  UIMAD UR28, UR19, UR38, URZ ;  /* 0x00000026131c72a4 */ /* 0x000fe2000f8e023f */
[C---:B-1----:R-:W-:Y:S01]  /*1b00*/  IMAD R5, R6.reuse, UR43, RZ ;  /* 0x0000002b06057c24 */ /* 0x042fe2000f8e02ff */
[----:B------:R-:W-:Y:S01]  /*1b10*/  ULDC.64 UR22, c[0x0][0x428] ;  /* 0x00010a0000167ab9 */ /* 0x000fe20000000a00 */
[----:B------:R-:W-:Y:S01]  /*1b20*/  IMAD.WIDE.U32 R8, R6, UR11, R8 ;  /* 0x0000000b06087c25 */ /* 0x000fe2000f8e0008 */
[----:B------:R-:W-:Y:S01]  /*1b30*/  UIMAD UR28, UR58, UR39, UR28 ;  /* 0x000000273a1c72a4 */ /* 0x000fe2000f8e021c */
[----:B------:R-:W-:Y:S01]  /*1b40*/  IADD3 R12, P0, R12, UR48, RZ ;  /* 0x000000300c0c7c10 */ /* 0x000fe2000ff1e0ff */
[----:B------:R-:W-:Y:S01]  /*1b50*/  UIADD3 UR39, UP2, UP1, UR44, UR12, UR54 ;  /* 0x0000000c2c277290 */ /* 0x000fe2000f95e036 */
[----:B------:R-:W-:Y:S01]  /*1b60*/  IMAD R5, R7, UR11, R5 ;  /* 0x0000000b07057c24 */ /* 0x000fe2000f8e0205 */
[----:B------:R-:W-:Y:S01]  /*1b70*/  USHF.R.S32.HI UR11, URZ, 0x1f, UR6 ;  /* 0x0000001f3f0b7899 */ /* 0x000fe20008011406 */
[----:B------:R-:W-:Y:S01]  /*1b80*/  IMAD.U32 R15, RZ, RZ, UR22 ;  /* 0x00000016ff0f7e24 */ /* 0x000fe2000f8e00ff */
[----:B------:R-:W-:Y:S01]  /*1b90*/  UIMAD UR21, UR19, UR22, URZ ;  /* 0x00000016131572a4 */ /* 0x000fe2000f8e023f */
[----:B------:R-:W-:Y:S01]  /*1ba0*/  IMAD.IADD R9, R9, 0x1, R5 ;  /* 0x0000000109097824 */ /* 0x000fe200078e0205 */
[----:B------:R-:W-:Y:S01]  /*1bb0*/  ULEA.HI UR11, UR11, UR6, URZ, 0x6 ;  /* 0x000000060b0b7291 */ /* 0x000fe2000f8f303f */
[----:B------:R-:W-:Y:S01]  /*1bc0*/  IMAD R5, R14, UR26, RZ ;  /* 0x0000001a0e057c24 */ /* 0x000fe2000f8e02ff */
[----:B------:R-:W-:Y:S01]  /*1bd0*/  USHF.R.S32.HI UR12, URZ, 0x1f, UR12 ;  /* 0x0000001f3f0c7899 */ /* 0x000fe2000801140c */
[----:B------:R-:W-:Y:S01]  /*1be0*/  IMAD.IADD R25, R25, 0x1, -R11 ;  /* 0x0000000119197824 */ /* 0x000fe200078e0a0b */
[----:B------:R-:W-:Y:S01]  /*1bf0*/  USHF.R.S32.HI UR19, URZ, 0x6, UR11 ;  /* 0x000000063f137899 */ /* 0x000fe2000801140b */
[----:B------:R-:W-:Y:S01]  /*1c00*/  IMAD R20, R16, UR27, R5 ;  /* 0x0000001b10147c24 */ /* 0x000fe2000f8e0205 */
[----:B------:R-:W-:Y:S01]  /*1c10*/  SHF.R.S32.HI R5, RZ, 0x5, R10 ;  /* 0x00000005ff057819 */ /* 0x000fe2000001140a */
[----:B------:R-:W-:Y:S01]  /*1c20*/  UIADD3.X UR6, UR53, UR12, UR57, UP2, UP1 ;  /* 0x0000000c35067290 */ /* 0x000fe200097e2439 */
[----:B------:R-:W-:Y:S01]  /*1c30*/  IMAD.WIDE.U32 R8, R15, UR58, R8 ;  /* 0x0000003a0f087c25 */ /* 0x000fe2000f8e0008 */
[----:B------:R-:W-:Y:S01]  /*1c40*/  UISETP.LT.AND UP1, UPT, URZ, UR19, UPT ;  /* 0x000000133f00728c */ /* 0x000fe2000bf21270 */
[----:B------:R-:W-:Y:S01]  /*1c50*/  IADD3.X R13, R13, UR41, R20, P0, !PT ;  /* 0x000000290d0d7c10 */ /* 0x000fe200087fe414 */
[----:B------:R-:W-:Y:S01]  /*1c60*/  UIADD3 UR11, UP3, UP2, UR56, UR39, UR59 ;  /* 0x00000027380b7290 */ /* 0x000fe2000fa7e03b */
[----:B------:R-:W-:Y:S01]  /*1c70*/  IMAD R5, R5, UR29, R25 ;  /* 0x0000001d05057c24 */ /* 0x000fe2000f8e0219 */
[----:B------:R-:W-:Y:S01]  /*1c80*/  USEL UR19, URZ, UR19, !UP1 ;  /* 0x000000133f137287 */ /* 0x000fe2000c800000 */
[----:B------:R-:W-:Y:S01]  /*1c90*/  MOV R10, R8 ;  /* 0x00000008000a7202 */ /* 0x000fe20000000f00 */
[----:B------:R-:W-:Y:S01]  /*1ca0*/  UIADD3.X UR6, UR55, UR6, UR52, UP3, UP2 ;  /* 0x0000000637067290 */ /* 0x000fe20009fe4434 */
[----:B------:R-:W-:Y:S01]  /*1cb0*/  IMAD.U32 R19, RZ, RZ, UR38 ;  /* 0x00000026ff137e24 */ /* 0x000fe2000f8e00ff */
[----:B------:R-:W-:Y:S01]  /*1cc0*/  UISETP.GT.AND UP1, UPT, UR51, UR19, UPT ;  /* 0x000000133300728c */ /* 0x000fe2000bf24270 */
[----:B------:R-:W-:Y:S01]  /*1cd0*/  IADD3 R8, P0, R5, UR11, RZ ;  /* 0x0000000b05087c10 */ /* 0x000fe2000ff1e0ff */
[----:B------:R-:W-:Y:S01]  /*1ce0*/  UIMAD UR21, UR58, UR23, UR21 ;  /* 0x000000173a1572a4 */ /* 0x000fe2000f8e0215 */
[-C--:B------:R-:W-:Y:S01]  /*1cf0*/  IMAD R18, R27, R6.reuse, RZ ;  /* 0x000000061b127224 */ /* 0x080fe200078e02ff */
[----:B------:R-:W-:Y:S01]  /*1d00*/  ULDC.64 UR44, c[0x0][0x400] ;  /* 0x00010000002c7ab9 */ /* 0x000fe20000000a00 */
[----:B------:R-:W-:Y:S01]  /*1d10*/  LEA.HI.X.SX32 R5, R5, UR6, 0x1, P0 ;  /* 0x0000000605057c11 */ /* 0x000fe200080f0eff */
[----:B------:R-:W-:Y:S01]  /*1d20*/  IMAD.WIDE.U32 R12, R19, UR58, R12 ;  /* 0x0000003a130c7c25 */ /* 0x000fe2000f8e000c */
[----:B------:R-:W-:Y:S01]  /*1d30*/  PLOP3.LUT P0, PT, PT, PT, UP1, 0x80, 0x0 ;  /* 0x000000000000781c */ /* 0x000fe20003f0f018 */
[----:B------:R-:W-:Y:S01]  /*1d40*/  ULDC.64 UR24, c[0x0][0x210] ;  /* 0x0000840000187ab9 */ /* 0x000fe20000000a00 */
[----:B------:R-:W-:Y:S01]  /*1d50*/  LEA R228, P2, R8, UR44, 0x2 ;  /* 0x0000002c08e47c11 */ /* 0x000fe2000f8410ff */
[----:B------:R-:W-:Y:S01]  /*1d60*/  VIADD R11, R9, UR21 ;  /* 0x00000015090b7c36 */ /* 0x000fe20008000000 */
[----:B------:R-:W-:Y:S01]  /*1d70*/  ULDC.64 UR22, c[0x0][0x3e0] ;  /* 0x0000f80000167ab9 */ /* 0x000fe20000000a00 */
[C---:B------:R-:W-:Y:S01]  /*1d80*/  IMAD R18, R4.reuse, R7, R18 ;  /* 0x0000000704127224 */ /* 0x040fe200078e0212 */
[----:B------:R-:W-:Y:S01]  /*1d90*/  ULDC.64 UR46, c[0x0][0x2b0] ;  /* 0x0000ac00002e7ab9 */ /* 0x000fe20000000a00 */
[----:B------:R-:W-:Y:S01]  /*1da0*/  IMAD.WIDE.U32 R10, R4, R6, R10 ;  /* 0x00000006040a7225 */ /* 0x000fe200078e000a */
[----:B------:R-:W-:Y:S01]  /*1db0*/  LEA R234, P4, R12, UR24, 0x1 ;  /* 0x000000180cea7c11 */ /* 0x000fe2000f8808ff */
[----:B------:R-:W-:Y:S01]  /*1dc0*/  UIADD3 UR7, UR51, -0x1, URZ ;  /* 0xffffffff33077890 */ /* 0x000fe2000fffe03f */
[----:B------:R-:W-:Y:S01]  /*1dd0*/  LEA.HI.X R229, R8, UR45, R5, 0x2, P2 ;  /* 0x0000002d08e57c11 */ /* 0x000fe200090f1405 */
[----:B------:R-:W-:Y:S01]  /*1de0*/  VIADD R21, R13, UR28 ;  /* 0x0000001c0d157c36 */ /* 0x000fe20008000000 */
[----:B------:R-:W-:Y:S01]  /*1df0*/  LEA R235, P3, R10, UR22, 0x1 ;  /* 0x000000160aeb7c11 */ /* 0x000fe2000f8608ff */
[----:B------:R-:W-:Y:S01]  /*1e00*/  UIMAD.WIDE UR8, UR9, 0x4, UR46 ;  /* 0x00000004090878a5 */ /* 0x000fe2000f8e022e */
[----:B------:R-:W-:Y:S01]  /*1e10*/  IADD3 R18, R11, R18, RZ ;  /* 0x000000120b127210 */ /* 0x000fe20007ffe0ff */
        /* <DEDUP_REMOVED lines=24> */
.L_x_628:
        /* <DEDUP_REMOVED lines=20> */
.L_x_629:
        /* <DEDUP_REMOVED lines=38> */
.L_x_631:
[----:B------:R-:W-:Y:S05]  /*2340*/  BSYNC B0 ;  /* 0x0000000000007941 */ /* 0x000fea0003800000 */
.L_x_630:
        /* <DEDUP_REMOVED lines=21> */
.L_x_633:
[----:B------:R-:W-:Y:S05]  /*24a0*/  BSYNC B0 ;  /* 0x0000000000007941 */ /* 0x000fea0003800000 */
.L_x_632:
        /* <DEDUP_REMOVED lines=34> */
.L_x_635:
[----:B------:R-:W-:Y:S05]  /*26d0*/  BSYNC B0 ;  /* 0x0000000000007941 */ /* 0x000fea0003800000 */
.L_x_634:
        /* <DEDUP_REMOVED lines=23> */
.L_x_627:
        /* <DEDUP_REMOVED lines=53> */
.L_x_638:
[----:B------:R-:W-:Y:S05]  /*2ba0*/  BSYNC B0 ;  /* 0x0000000000007941 */ /* 0x000fea0003800000 */
.L_x_637:
        /* <DEDUP_REMOVED lines=45> */
.L_x_640:
[----:B------:R-:W-:Y:S05]  /*2e80*/  BSYNC B0 ;  /* 0x0000000000007941 */ /* 0x000fea0003800000 */
.L_x_639:
        /* <DEDUP_REMOVED lines=44> */
.L_x_642:
[----:B------:R-:W-:Y:S05]  /*3150*/  BSYNC B0 ;  /* 0x0000000000007941 */ /* 0x000fea0003800000 */
.L_x_641:
        /* <DEDUP_REMOVED lines=47> */
.L_x_644:
[----:B------:R-:W-:Y:S05]  /*3450*/  BSYNC B0 ;  /* 0x0000000000007941 */ /* 0x000fea0003800000 */
.L_x_643:
        /* <DEDUP_REMOVED lines=69> */
.L_x_646:
[----:B------:R-:W-:Y:S05]  /*38b0*/  BSYNC B0 ;  /* 0x0000000000007941 */ /* 0x000fea0003800000 */
.L_x_645:
        /* <DEDUP_REMOVED lines=59> */
.L_x_648:
[----:B------:R-:W-:Y:S05]  /*3c70*/  BSYNC B0 ;  /* 0x0000000000007941 */ /* 0x000fea0003800000 */
.L_x_647:
        /* <DEDUP_REMOVED lines=64> */
.L_x_650:
[----:B------:R-:W-:Y:S05]  /*4080*/  BSYNC B0 ;  /* 0x0000000000007941 */ /* 0x000fea0003800000 */
.L_x_649:
        /* <DEDUP_REMOVED lines=56> */
.L_x_652:
[----:B------:R-:W-:Y:S05]  /*4410*/  BSYNC B0 ;  /* 0x0000000000007941 */ /* 0x000fea0003800000 */
.L_x_651:
[----:B------:R-:W-:Y:S01]  /*4420*/  ULDC.64 UR16, c[0x0][0x3c8] ;  /* 0x0000f20000107ab9 */ /* 0x000fe20000000a00 */
[----:B------:R-:W-:Y:S01]  /*4430*/  USHF.R.S32.HI UR14, URZ, 0x1f, UR58 ;  /* 0x0000001f3f0e7899 */ /* 0x000fe2000801143a */
[----:B-1----:R-:W3:Y:S01]  /*4440*/  LDC.64 R10, c[0x0][0x3b8] ;  /* 0x0000ee00ff0a7b82 */ /* 0x002ee20000000a00 */
[----:B------:R-:W-:Y:S01]  /*4450*/  UISETP.NE.U32.AND UP1, UPT, UR16, URZ, UPT ;  /* 0x0000003f1000728c */ /* 0x000fe2000bf25070 */
[----:B------:R-:W1:Y:S01]  /*4460*/  S2R R8, SR_TID.X ;  /* 0x0000000000087919 */ /* 0x000e620000002100 */
[----:B------:R-:W-:Y:S01]  /*4470*/  IMAD.MOV.U32 R244, RZ, RZ, 0x7f800000 ;  /* 0x7f800000fff47424 */ /* 0x000fe200078e00ff */
[----:B------:R-:W-:Y:S01]  /*4480*/  ULDC UR18, c[0x0][0x270] ;  /* 0x00009c0000127ab9 */ /* 0x000fe20000000800 */
[----:B------:R-:W-:Y:S01]  /*4490*/  UISETP.NE.AND.EX UP1, UPT, UR17, URZ, UPT, UP1 ;  /* 0x0000003f1100728c */ /* 0x000fe2000bf25310 */
[----:B------:R-:W2:Y:S01]  /*44a0*/  S2R R12, SR_TID.X ;  /* 0x00000000000c7919 */ /* 0x000ea20000002100 */
[----:B------:R-:W-:Y:S01]  /*44b0*/  IMAD.MOV.U32 R245, RZ, RZ, 0x7f800000 ;  /* 0x7f800000fff57424 */ /* 0x000fe200078e00ff */
[----:B------:R-:W-:Y:S01]  /*44c0*/  ULDC UR37, c[0x0][0x2dc] ;  /* 0x0000b70000257ab9 */ /* 0x000fe20000000800 */
[----:B------:R-:W0:Y:S02]  /*44d0*/  LDGDEPBAR ;  /* 0x00000000000079af */ /* 0x000e240000000000 */
[----:B------:R-:W-:-:S05]  /*44e0*/  PLOP3.LUT P0, PT, PT, PT, UP1, 0x80, 0x0 ;  /* 0x000000000000781c */ /* 0x000fca0003f0f018 */
[----:B------:R-:W-:Y:S01]  /*44f0*/  @UP1 ULDC.64 UR22, c[0x0][0x3d0] ;  /* 0x0000f40000161ab9 */ /* 0x000fe20000000a00 */
[----:B------:R-:W-:Y:S01]  /*4500*/  @UP1 UMOV UR15, UR14 ;  /* 0x0000000e000f1c82 */ /* 0x000fe20008000000 */
[----:B------:R-:W-:Y:S01]  /*4510*/  @UP1 UIMAD UR6, UR60, UR22, URZ ;  /* 0x000000163c0612a4 */ /* 0x000fe2000f8e023f */
[----:B------:R-:W-:Y:S02]  /*4520*/  @UP1 UMOV UR14, UR58 ;  /* 0x0000003a000e1c82 */ /* 0x000fe40008000000 */
[----:B------:R-:W-:Y:S02]  /*4530*/  @UP1 UIMAD.WIDE.U32 UR14, UR50, UR22, UR14 ;  /* 0x00000016320e12a5 */ /* 0x000fe4000f8e000e */
[----:B------:R-:W-:Y:S01]  /*4540*/  @UP1 UIMAD UR6, UR50, UR23, UR6 ;  /* 0x00000017320612a4 */ /* 0x000fe2000f8e0206 */
[----:B---3--:R-:W3:Y:S01]  /*4550*/  LDG.E.64 R6, desc[UR4][R10.64+0x8] ;  /* 0x000008040a067981 */ /* 0x008ee2000c1e1b00 */
[----:B------:R-:W-:Y:S02]  /*4560*/  @UP1 ULEA UR16, UP0, UR14, UR16, 0x2 ;  /* 0x000000100e101291 */ /* 0x000fe4000f80103f */
[----:B------:R-:W-:Y:S01]  /*4570*/  @UP1 UIADD3 UR6, UR15, UR6, URZ ;  /* 0x000000060f061290 */ /* 0x000fe2000fffe03f */
[----:B------:R-:W-:-:S02]  /*4580*/  CS2R R190, SRZ ;  /* 0x0000000000be7805 */ /* 0x000fc4000001ff00 */
[----:B------:R-:W-:Y:S02]  /*4590*/  CS2R R188, SRZ ;  /* 0x0000000000bc7805 */ /* 0x000fe4000001ff00 */
[----:B------:R-:W-:Y:S01]  /*45a0*/  CS2R R194, SRZ ;  /* 0x0000000000c27805 */ /* 0x000fe2000001ff00 */
[----:B------:R-:W-:Y:S01]  /*45b0*/  @UP1 ULEA.HI.X UR17, UR14, UR17, UR6, 0x2, UP0 ;  /* 0x000000110e111291 */ /* 0x000fe200080f1406 */
[----:B------:R-:W-:Y:S01]  /*45c0*/  IMAD.U32 R4, RZ, RZ, UR16 ;  /* 0x00000010ff047e24 */ /* 0x000fe2000f8e00ff */
[----:B-1----:R-:W-:Y:S01]  /*45d0*/  SHF.R.S32.HI R8, RZ, 0x1f, R8 ;  /* 0x0000001fff087819 */ /* 0x002fe20000011408 */
[----:B------:R-:W-:Y:S01]  /*45e0*/  @UP1 ULDC UR6, c[0x0][0x2e8] ;  /* 0x0000ba0000061ab9 */ /* 0x000fe20000000800 */
[----:B------:R-:W-:Y:S02]  /*45f0*/  CS2R R192, SRZ ;  /* 0x0000000000c07805 */ /* 0x000fe4000001ff00 */
[----:B------:R-:W-:Y:S01]  /*4600*/  CS2R R186, SRZ ;  /* 0x0000000000ba7805 */ /* 0x000fe2000001ff00 */
[----:B------:R-:W-:Y:S01]  /*4610*/  IMAD.U32 R5, RZ, RZ, UR17 ;  /* 0x00000011ff057e24 */ /* 0x000fe2000f8e00ff */
[----:B------:R-:W-:-:S02]  /*4620*/  CS2R R184, SRZ ;  /* 0x0000000000b87805 */ /* 0x000fc4000001ff00 */
[----:B------:R-:W-:Y:S02]  /*4630*/  CS2R R182, SRZ ;  /* 0x0000000000b67805 */ /* 0x000fe4000001ff00 */
[----:B------:R-:W-:Y:S02]  /*4640*/  CS2R R180, SRZ ;  /* 0x0000000000b47805 */ /* 0x000fe4000001ff00 */
[----:B------:R-:W-:Y:S01]  /*4650*/  CS2R R174, SRZ ;  /* 0x0000000000ae7805 */ /* 0x000fe2000001ff00 */
[----:B------:R1:W4:Y:S01]  /*4660*/  @P0 LDG.E R9, desc[UR4][R4.64] ;  /* 0x0000000404090981 */ /* 0x000322000c1e1900 */
[----:B------:R-:W-:Y:S02]  /*4670*/  CS2R R172, SRZ ;  /* 0x0000000000ac7805 */ /* 0x000fe4000001ff00 */
[----:B------:R-:W-:Y:S02]  /*4680*/  CS2R R178, SRZ ;  /* 0x0000000000b27805 */ /* 0x000fe4000001ff00 */
[----:B------:R-:W-:-:S02]  /*4690*/  CS2R R176, SRZ ;  /* 0x0000000000b07805 */ /* 0x000fc4000001ff00 */
[----:B------:R-:W-:Y:S02]  /*46a0*/  CS2R R170, SRZ ;  /* 0x0000000000aa7805 */ /* 0x000fe4000001ff00 */
[----:B------:R-:W-:Y:S02]  /*46b0*/  CS2R R168, SRZ ;  /* 0x0000000000a87805 */ /* 0x000fe4000001ff00 */
[----:B------:R-:W-:Y:S01]  /*46c0*/  CS2R R166, SRZ ;  /* 0x0000000000a67805 */ /* 0x000fe2000001ff00 */
[----:B------:R-:W4:Y:S01]  /*46d0*/  LDG.E.64 R10, desc[UR4][R10.64] ;  /* 0x000000040a0a7981 */ /* 0x000f22000c1e1b00 */
[----:B--2---:R-:W-:Y:S02]  /*46e0*/  LEA.HI R8, R8, R12, RZ, 0x7 ;  /* 0x0000000c08087211 */ /* 0x004fe400078f38ff */
        /* <DEDUP_REMOVED lines=16> */
[----:B-1----:R-:W-:Y:S01]  /*47f0*/  IMAD.MOV.U32 R4, RZ, RZ, 0x4 ;  /* 0x00000004ff047424 */ /* 0x002fe200078e00ff */
[----:B------:R-:W-:Y:S02]  /*4800*/  CS2R R132, SRZ ;  /* 0x0000000000847805 */ /* 0x000fe4000001ff00 */
[----:B------:R-:W-:Y:S02]  /*4810*/  CS2R R78, SRZ ;  /* 0x00000000004e7805 */ /* 0x000fe4000001ff00 */
[----:B------:R-:W-:Y:S01]  /*4820*/  CS2R R76, SRZ ;  /* 0x00000000004c7805 */ /* 0x000fe2000001ff00 */
[----:B------:R-:W-:Y:S01]  /*4830*/  IMAD.WIDE R4, R239, R4, UR8 ;  /* 0x00000008ef047e25 */ /* 0x000fe2000f8e0204 */
        /* <DEDUP_REMOVED lines=30> */
[----:B------:R-:W-:Y:S01]  /*4a20*/  CS2R R20, SRZ ;  /* 0x0000000000147805 */ /* 0x000fe2000001ff00 */
[----:B------:R-:W-:Y:S01]  /*4a30*/  ULDC UR23, c[0x0][0x2d0] ;  /* 0x0000b40000177ab9 */ /* 0x000fe20000000800 */
[----:B------:R-:W-:Y:S01]  /*4a40*/  ULDC.U8 UR17, c[0x0][0x388] ;  /* 0x0000e20000117ab9 */ /* 0x000fe20000000000 */
[----:B-1----:R-:W1:Y:S01]  /*4a50*/  S2R R5, SR_TID.X ;  /* 0x0000000000057919 */ /* 0x002e620000002100 */
[----:B------:R-:W4:Y:S01]  /*4a60*/  @P0 MUFU.RCP R4, UR6 ;  /* 0x0000000600040d08 */ /* 0x000f220008001000 */
[----:B------:R-:W-:Y:S01]  /*4a70*/  SHF.R.S32.HI R8, RZ, 0x7, R8 ;  /* 0x00000007ff087819 */ /* 0x000fe20000011408 */
[----:B------:R-:W-:Y:S01]  /*4a80*/  UIMAD UR6, UR50, UR18, UR58 ;  /* 0x00000012320672a4 */ /* 0x000fe2000f8e023a */
[----:B------:R-:W-:-:S03]  /*4a90*/  ULDC UR16, c[0x0][0x2ec] ;  /* 0x0000bb0000107ab9 */ /* 0x000fc60000000800 */
[----:B------:R-:W-:Y:S01]  /*4aa0*/  IMAD.SHL.U32 R8, R8, 0x20, RZ ;  /* 0x0000002008087824 */ /* 0x000fe200078e00ff */
[----:B------:R-:W-:-:S04]  /*4ab0*/  USHF.L.U32 UR6, UR6, 0x5, URZ ;  /* 0x0000000506067899 */ /* 0x000fc8000800063f */
[----:B------:R-:W-:Y:S01]  /*4ac0*/  USHF.R.S32.HI UR14, URZ, 0x1f, UR6 ;  /* 0x0000001f3f0e7899 */ /* 0x000fe20008011406 */
[----:B-1----:R-:W-:-:S05]  /*4ad0*/  IMAD.SHL.U32 R5, R5, 0x2, RZ ;  /* 0x0000000205057824 */ /* 0x002fca00078e00ff */
[----:B------:R-:W-:Y:S01]  /*4ae0*/  LOP3.LUT R8, R8, 0x6, R5, 0xf8, !PT ;  /* 0x0000000608087812 */ /* 0x000fe200078ef805 */
[----:B------:R-:W-:-:S04]  /*4af0*/  IMAD.U32 R5, RZ, RZ, UR20 ;  /* 0x00000014ff057e24 */ /* 0x000fc8000f8e00ff */
[----:B------:R-:W-:Y:S01]  /*4b00*/  IMAD R238, R5, 0x40, R8 ;  /* 0x0000004005ee7824 */ /* 0x000fe200078e0208 */
[----:B------:R-:W-:-:S03]  /*4b10*/  SHF.R.S32.HI R5, RZ, 0x1f, R25 ;  /* 0x0000001fff057819 */ /* 0x000fc60000011419 */
[C---:B------:R-:W-:Y:S02]  /*4b20*/  VIADD R252, R238.reuse, 0x11 ;  /* 0x00000011eefc7836 */ /* 0x040fe40000000000 */
[C---:B------:R-:W-:Y:S02]  /*4b30*/  VIADD R251, R238.reuse, 0x10 ;  /* 0x00000010eefb7836 */ /* 0x040fe40000000000 */
[C---:B------:R-:W-:Y:S02]  /*4b40*/  VIADD R250, R238.reuse, 0x9 ;  /* 0x00000009eefa7836 */ /* 0x040fe40000000000 */
[----:B------:R-:W-:Y:S01]  /*4b50*/  VIADD R249, R238, 0x8 ;  /* 0x00000008eef97836 */ /* 0x000fe20000000000 */
[----:B---3--:R-:W-:Y:S01]  /*4b60*/  IADD3 R6, P2, P1, R6, UR6, R25 ;  /* 0x0000000606067c10 */ /* 0x008fe2000f95e019 */
[----:B----4-:R-:W-:-:S05]  /*4b70*/  @P0 FMUL.FTZ R4, R9, R4 ;  /* 0x0000000409040220 */ /* 0x010fca0000410000 */
[----:B------:R-:W-:Y:S02]  /*4b80*/  @P0 R2UR UR15, R4 ;  /* 0x00000000040f02ca */ /* 0x000fe400000e0000 */
[----:B------:R-:W-:Y:S02]  /*4b90*/  IADD3.X R4, R7, UR14, R5, P2, P1 ;  /* 0x0000000e07047c10 */ /* 0x000fe400097e2405 */
[----:B------:R-:W-:Y:S01]  /*4ba0*/  I2FP.F32.S32 R5, R238 ;  /* 0x000000ee00057245 */ /* 0x000fe20000201400 */
[C---:B------:R-:W-:Y:S02]  /*4bb0*/  VIADD R7, R238.reuse, 0x19 ;  /* 0x00000019ee077836 */ /* 0x040fe40000000000 */
[----:B------:R1:W-:Y:S04]  /*4bc0*/  STL [R1+0x38], R4 ;  /* 0x0000380401007387 */ /* 0x0003e80000100800 */
[----:B------:R2:W-:Y:S04]  /*4bd0*/  STL [R1+0x28], R5 ;  /* 0x0000280501007387 */ /* 0x0005e80000100800 */
[----:B------:R3:W-:Y:S01]  /*4be0*/  STL [R1+0xc], R7 ;  /* 0x00000c0701007387 */ /* 0x0007e20000100800 */
[----:B-1----:R-:W-:-:S02]  /*4bf0*/  VIADD R4, R238, 0x1 ;  /* 0x00000001ee047836 */ /* 0x002fc40000000000 */
[----:B--2---:R-:W-:-:S03]  /*4c00*/  VIADD R5, R238, 0x18 ;  /* 0x00000018ee057836 */ /* 0x004fc60000000000 */
[----:B------:R-:W-:Y:S02]  /*4c10*/  I2FP.F32.S32 R8, R4 ;  /* 0x0000000400087245 */ /* 0x000fe40000201400 */
[----:B------:R-:W-:Y:S01]  /*4c20*/  I2FP.F32.S32 R4, R7 ;  /* 0x0000000700047245 */ /* 0x000fe20000201400 */
[----:B------:R1:W-:Y:S04]  /*4c30*/  STL [R1+0x8], R5 ;  /* 0x0000080501007387 */ /* 0x0003e80000100800 */
[----:B------:R-:W-:Y:S04]  /*4c40*/  STL [R1+0x2c], R8 ;  /* 0x00002c0801007387 */ /* 0x000fe80000100800 */
[----:B------:R2:W-:Y:S01]  /*4c50*/  STL [R1+0x24], R4 ;  /* 0x0000240401007387 */ /* 0x0005e20000100800 */
[----:B---3--:R-:W-:-:S02]  /*4c60*/  I2FP.F32.S32 R7, R249 ;  /* 0x000000f900077245 */ /* 0x008fc40000201400 */
[----:B-1----:R-:W-:Y:S02]  /*4c70*/  I2FP.F32.S32 R5, R5 ;  /* 0x0000000500057245 */ /* 0x002fe40000201400 */
[----:B--2---:R-:W-:-:S03]  /*4c80*/  I2FP.F32.S32 R4, R252 ;  /* 0x000000fc00047245 */ /* 0x004fc60000201400 */
[----:B------:R1:W-:Y:S04]  /*4c90*/  STL [R1+0x20], R5 ;  /* 0x0000200501007387 */ /* 0x0003e80000100800 */
[----:B------:R2:W-:Y:S01]  /*4ca0*/  STL [R1+0x1c], R4 ;  /* 0x00001c0401007387 */ /* 0x0005e20000100800 */
[----:B-1----:R-:W-:Y:S02]  /*4cb0*/  I2FP.F32.S32 R5, R251 ;  /* 0x000000fb00057245 */ /* 0x002fe40000201400 */
[----:B--2---:R-:W-:-:S03]  /*4cc0*/  I2FP.F32.S32 R4, R250 ;  /* 0x000000fa00047245 */ /* 0x004fc60000201400 */
[----:B------:R-:W-:Y:S04]  /*4cd0*/  STL [R1+0x18], R5 ;  /* 0x0000180501007387 */ /* 0x000fe80000100800 */
[----:B------:R1:W-:Y:S04]  /*4ce0*/  STL [R1+0x14], R4 ;  /* 0x0000140401007387 */ /* 0x0003e80000100800 */
[----:B------:R2:W-:Y:S01]  /*4cf0*/  STL [R1+0x10], R7 ;  /* 0x0000100701007387 */ /* 0x0005e20000100800 */
[----:B------:R-:W-:Y:S02]  /*4d00*/  R2UR UR21, R11 ;  /* 0x000000000b1572ca */ /* 0x000fe400000e0000 */
[----:B------:R-:W-:Y:S01]  /*4d10*/  R2UR UR22, R10 ;  /* 0x000000000a1672ca */ /* 0x000fe200000e0000 */
[----:B-1----:R-:W-:-:S05]  /*4d20*/  IMAD.WIDE.U32 R4, R6, -0x2daee0ad, RZ ;  /* 0xd2511f5306047825 */ /* 0x002fca00078e00ff */
[----:B------:R2:W-:Y:S01]  /*4d30*/  STL.64 [R1], R4 ;  /* 0x0000000401007387 */ /* 0x0005e20000100a00 */
[----:B------:R-:W-:Y:S01]  /*4d40*/  CS2R R24, SRZ ;  /* 0x0000000000187805 */ /* 0x000fe2000001ff00 */
[----:B------:R-:W-:-:S03]  /*4d50*/  UMOV UR6, URZ ;  /* 0x0000003f00067c82 */ /* 0x000fc60008000000 */
[----:B------:R-:W-:Y:S02]  /*4d60*/  UIADD3 UR36, UR21, 0x646e171e, URZ ;  /* 0x646e171e15247890 */ /* 0x000fe4000fffe03f */
[----:B------:R-:W-:Y:S02]  /*4d70*/  UIADD3 UR35, UR22, -0x4ab325aa, URZ ;  /* 0xb54cda5616237890 */ /* 0x000fe4000fffe03f */
[----:B------:R-:W-:Y:S02]  /*4d80*/  UIADD3 UR33, UR21, -0x56f99767, URZ ;  /* 0xa906689915217890 */ /* 0x000fe4000fffe03f */
[----:B------:R-:W-:Y:S02]  /*4d90*/  UIADD3 UR32, UR22, 0x1715609d, URZ ;  /* 0x1715609d16207890 */ /* 0x000fe4000fffe03f */
[----:B------:R-:W-:Y:S02]  /*4da0*/  UIADD3 UR31, UR21, -0x126145ec, URZ ;  /* 0xed9eba14151f7890 */ /* 0x000fe4000fffe03f */
[----:B------:R-:W-:-:S02]  /*4db0*/  UIADD3 UR30, UR22, 0x78dde6e4, URZ ;  /* 0x78dde6e4161e7890 */ /* 0x000fc4000fffe03f */
[----:B------:R-:W-:Y:S02]  /*4dc0*/  UIADD3 UR29, UR21, 0x32370b8f, URZ ;  /* 0x32370b8f151d7890 */ /* 0x000fe4000fffe03f */
[----:B------:R-:W-:Y:S02]  /*4dd0*/  UIADD3 UR28, UR22, -0x255992d5, URZ ;  /* 0xdaa66d2b161c7890 */ /* 0x000fe4000fffe03f */
[----:B------:R-:W-:Y:S02]  /*4de0*/  UIADD3 UR27, UR21, 0x76cf5d0a, URZ ;  /* 0x76cf5d0a151b7890 */ /* 0x000fe4000fffe03f */
[----:B------:R-:W-:Y:S02]  /*4df0*/  UIADD3 UR26, UR22, 0x3c6ef372, URZ ;  /* 0x3c6ef372161a7890 */ /* 0x000fe4000fffe03f */
[----:B------:R-:W-:Y:S02]  /*4e00*/  UIADD3 UR25, UR21, -0x4498517b, URZ ;  /* 0xbb67ae8515197890 */ /* 0x000fe4000fffe03f */
[----:B------:R-:W-:Y:S01]  /*4e10*/  UIADD3 UR24, UR22, -0x61c88647, URZ ;  /* 0x9e3779b916187890 */ /* 0x000fe2000fffe03f */
[----:B------:R-:W-:-:S11]  /*4e20*/  @UP1 UMOV UR6, UR15 ;  /* 0x0000000f00061c82 */ /* 0x000fd60008000000 */
.L_x_655:
[----:B------:R-:W0:Y:S01]  /*4e30*/  LDGDEPBAR ;  /* 0x00000000000079af */ /* 0x000e220000000000 */
[----:B------:R-:W-:Y:S01]  /*4e40*/  USHF.L.U32 UR14, UR20, 0x6, URZ ;  /* 0x00000006140e7899 */ /* 0x000fe2000800063f */
[----:B-----5:R-:W-:Y:S01]  /*4e50*/  FSETP.NEU.FTZ.AND P4, PT, R244, -INF , PT ;  /* 0xff800000f400780b */ /* 0x020fe20003f9d000 */
[----:B------:R-:W-:Y:S01]  /*4e60*/  USHF.L.U32 UR15, UR7, 0x6, URZ ;  /* 0x00000006070f7899 */ /* 0x000fe2000800063f */
[----:B------:R-:W3:Y:S01]  /*4e70*/  LDL.64 R112, [R1] ;  /* 0x0000000001707983 */ /* 0x000ee20000100a00 */
[----:B------:R-:W-:Y:S01]  /*4e80*/  UIADD3 UR18, UR13, 0x40, UR14 ;  /* 0x000000400d127890 */ /* 0x000fe2000fffe00e */
[----:B------:R-:W-:Y:S01]  /*4e90*/  FSETP.NEU.FTZ.AND P0, PT, R245, -INF , PT ;  /* 0xff800000f500780b */ /* 0x000fe20003f1d000 */
[----:B------:R-:W-:Y:S01]  /*4ea0*/  UIADD3 UR14, UR14, 0x40, URZ ;  /* 0x000000400e0e7890 */ /* 0x000fe2000fffe03f */
[----:B-1----:R-:W1:Y:S01]  /*4eb0*/  S2R R116, SR_TID.X ;  /* 0x0000000000747919 */ /* 0x002e620000002100 */
[----:B------:R-:W-:Y:S01]  /*4ec0*/  UIADD3 UR18, UR18, -UR10, URZ ;  /* 0x8000000a12127290 */ /* 0x000fe2000fffe03f */
[----:B------:R-:W4:Y:S03]  /*4ed0*/  S2R R117, SR_TID.X ;  /* 0x0000000000757919 */ /* 0x000f260000002100 */
[----:B------:R-:W-:Y:S01]  /*4ee0*/  UISETP.GE.AND UP0, UPT, UR15, UR18, UPT ;  /* 0x000000120f00728c */ /* 0x000fe2000bf06270 */
[----:B------:R-:W3:Y:S03]  /*4ef0*/  LDL R115, [R1+0x3c] ;  /* 0x00003c0001737983 */ /* 0x000ee60000100800 */
[----:B------:R-:W-:Y:S01]  /*4f00*/  UISETP.LT.AND UP0, UPT, UR14, UR10, UP0 ;  /* 0x0000000a0e00728c */ /* 0x000fe20008701270 */
[----:B------:R-:W3:Y:S05]  /*4f10*/  LDL R114, [R1+0x38] ;  /* 0x0000380001727983 */ /* 0x000eea0000100800 */
[----:B------:R-:W-:Y:S01]  /*4f20*/  PLOP3.LUT P2, PT, PT, PT, UP0, 0x80, 0x0 ;  /* 0x000000000000781c */ /* 0x000fe20003f4f008 */
[----:B------:R-:W-:Y:S01]  /*4f30*/  UISETP.GT.AND UP0, UPT, UR7, UR19, UPT ;  /* 0x000000130700728c */ /* 0x000fe2000bf04270 */
[----:B------:R-:W-:Y:S04]  /*4f40*/  DEPBAR.LE SB0, 0x0 ;  /* 0x000080000000791a */ /* 0x000fe80000000000 */
[----:B------:R-:W-:Y:S01]  /*4f50*/  BAR.SYNC.DEFER_BLOCKING 0x0 ;  /* 0x0000000000007b1d */ /* 0x000fe20000010000 */
[----:B-1----:R-:W-:Y:S04]  /*4f60*/  SHF.R.S32.HI R116, RZ, 0x1f, R116 ;  /* 0x0000001fff747819 */ /* 0x002fe80000011474 */
[----:B----4-:R-:W-:Y:S04]  /*4f70*/  LEA.HI R116, R116, R117, RZ, 0x7 ;  /* 0x0000007574747211 */ /* 0x010fe800078f38ff */
[----:B------:R-:W-:Y:S01]  /*4f80*/  SHF.R.S32.HI R116, RZ, 0x7, R116 ;  /* 0x00000007ff747819 */ /* 0x000fe20000011474 */
[----:B------:R-:W-:Y:S04]  /*4f90*/  LDSM.16.M88.4 R16, [R218] ;  /* 0x00000000da10783b */ /* 0x000fe80000000200 */
[----:B------:R-:W2:Y:S04]  /*4fa0*/  LDSM.16.M88.4 R8, [R2+0x10000] ;  /* 0x010000000208783b */ /* 0x000ea80000000200 */
[----:B------:R-:W1:Y:S04]  /*4fb0*/  LDSM.16.M88.4 R84, [R2+0x10800] ;  /* 0x010800000254783b */ /* 0x000e680000000200 */
[----:B------:R-:W-:Y:S04]  /*4fc0*/  LDSM.16.M88.4 R88, [R220] ;  /* 0x00000000dc58783b */ /* 0x000fe80000000200 */
[----:B------:R-:W4:Y:S04]  /*4fd0*/  LDSM.16.M88.4 R92, [R3+0x10000] ;  /* 0x01000000035c783b */ /* 0x000f280000000200 */
[----:B------:R-:W4:Y:S04]  /*4fe0*/  LDSM.16.M88.4 R96, [R3+0x10800] ;  /* 0x010800000360783b */ /* 0x000f280000000200 */
[----:B------:R-:W-:Y:S04]  /*4ff0*/  LDSM.16.M88.4 R100, [R223] ;  /* 0x00000000df64783b */ /* 0x000fe80000000200 */
[----:B------:R-:W4:Y:S04]  /*5000*/  LDSM.16.M88.4 R104, [R217+0x10000] ;  /* 0x01000000d968783b */ /* 0x000f280000000200 */
[----:B------:R-:W-:Y:S01]  /*5010*/  LDSM.16.M88.4 R108, [R216+0x10000] ;  /* 0x01000000d86c783b */ /* 0x000fe20000000200 */
[C---:B--2---:R-:W-:Y:S06]  /*5020*/  HMMA.16816.F32 R4, R16.reuse, R8, RZ ;  /* 0x000000081004723c */ /* 0x044fec00000018ff */
[C---:B------:R-:W-:Y:S06]  /*5030*/  HMMA.16816.F32 R8, R16.reuse, R10, RZ ;  /* 0x0000000a1008723c */ /* 0x040fec00000018ff */
[C---:B-1----:R-:W-:Y:S06]  /*5040*/  HMMA.16816.F32 R12, R16.reuse, R84, RZ ;  /* 0x00000054100c723c */ /* 0x042fec00000018ff */
[----:B------:R-:W-:Y:S01]  /*5050*/  HMMA.16816.F32 R16, R16, R86, RZ ;  /* 0x000000561010723c */ /* 0x000fe200000018ff */
[----:B------:R-:W1:Y:S05]  /*5060*/  LDSM.16.M88.4 R84, [R217+0x10800] ;  /* 0x01080000d954783b */ /* 0x000e6a0000000200 */
[C---:B----4-:R-:W-:Y:S06]  /*5070*/  HMMA.16816.F32 R4, R88.reuse, R92, R4 ;  /* 0x0000005c5804723c */ /* 0x050fec0000001804 */
[C---:B------:R-:W-:Y:S01]  /*5080*/  HMMA.16816.F32 R8, R88.reuse, R94, R8 ;  /* 0x0000005e5808723c */ /* 0x040fe20000001808 */
[----:B------:R-:W2:Y:S05]  /*5090*/  LDSM.16.M88.4 R92, [R222] ;  /* 0x00000000de5c783b */ /* 0x000eaa0000000200 */
[C---:B------:R-:W-:Y:S06]  /*50a0*/  HMMA.16816.F32 R12, R88.reuse, R96, R12 ;  /* 0x00000060580c723c */ /* 0x040fec000000180c */
[----:B------:R-:W-:Y:S01]  /*50b0*/  HMMA.16816.F32 R16, R88, R98, R16 ;  /* 0x000000625810723c */ /* 0x000fe20000001810 */
[----:B------:R-:W4:Y:S04]  /*50c0*/  LDSM.16.M88.4 R88, [R216+0x10800] ;  /* 0x01080000d858783b */ /* 0x000f280000000200 */
[----:B------:R-:W-:Y:S01]  /*50d0*/  LDSM.16.M88.4 R96, [R218+0x2000] ;  /* 0x00200000da60783b */ /* 0x000fe20000000200 */
[C---:B------:R-:W-:Y:S06]  /*50e0*/  HMMA.16816.F32 R4, R100.reuse, R104, R4 ;  /* 0x000000686404723c */ /* 0x040fec0000001804 */
        /* <DEDUP_REMOVED lines=43> */
[----:B------:R-:W3:Y:S05]  /*53a0*/  LDSM.16.M88.4 R104, [R217+0x14000] ;  /* 0x01400000d968783b */ /* 0x000eea0000000200 */
        /* <DEDUP_REMOVED lines=11> */
[C---:B---3--:R-:W-:Y:S06]  /*5460*/  HMMA.16816.F32 R4, R96.reuse, R104, R4 ;  /* 0x000000686004723c */ /* 0x048fec0000001804 */
        /* <DEDUP_REMOVED lines=25> */
[----:B------:R-:W-:Y:S04]  /*5600*/  IMAD.U32 R89, RZ, RZ, UR20 ;  /* 0x00000014ff597e24 */ /* 0x000fe8000f8e00ff */
[----:B------:R-:W-:Y:S01]  /*5610*/  IMAD R89, R89, 0x2, R116 ;  /* 0x0000000259597824 */ /* 0x000fe200078e0274 */
[C---:B---3--:R-:W-:Y:S01]  /*5620*/  HMMA.16816.F32 R4, R100.reuse, R104, R4 ;  /* 0x000000686404723c */ /* 0x048fe20000001804 */
[----:B------:R-:W-:Y:S04]  /*5630*/  IMAD.U32 R88, RZ, RZ, UR7 ;  /* 0x00000007ff587e24 */ /* 0x000fe8000f8e00ff */
[----:B------:R-:W-:Y:S01]  /*5640*/  LOP3.LUT R90, R89, UR21, RZ, 0x3c, !PT ;  /* 0x00000015595a7c12 */ /* 0x000fe2000f8e3cff */
[C---:B------:R-:W-:Y:S01]  /*5650*/  HMMA.16816.F32 R8, R100.reuse, R106, R8 ;  /* 0x0000006a6408723c */ /* 0x040fe20000001808 */
[----:B------:R-:W3:Y:S04]  /*5660*/  LDL R107, [R1+0x10] ;  /* 0x00001000016b7983 */ /* 0x000ee80000100800 */
[----:B------:R-:W-:Y:S01]  /*5670*/  LOP3.LUT R90, R90, R113, RZ, 0x3c, !PT ;  /* 0x000000715a5a7212 */ /* 0x000fe200078e3cff */
[C---:B-1----:R-:W-:Y:S01]  /*5680*/  HMMA.16816.F32 R12, R100.reuse, R84, R12 ;  /* 0x00000054640c723c */ /* 0x042fe2000000180c */
[----:B------:R-:W4:Y:S04]  /*5690*/  LDL R113, [R1+0x28] ;  /* 0x0000280001717983 */ /* 0x000f280000100800 */
[----:B------:R-:W-:Y:S01]  /*56a0*/  IMAD R88, R88, 0x4, R115 ;  /* 0x0000000458587824 */ /* 0x000fe200078e0273 */
[----:B------:R-:W-:Y:S01]  /*56b0*/  HMMA.16816.F32 R16, R100, R86, R16 ;  /* 0x000000566410723c */ /* 0x000fe20000001810 */
[----:B------:R-:W4:Y:S01]  /*56c0*/  LDL R106, [R1+0x14] ;  /* 0x00001400016a7983 */ /* 0x000f220000100800 */
[----:B------:R-:W-:Y:S03]  /*56d0*/  IMAD.U32 R84, RZ, RZ, UR13 ;  /* 0x0000000dff547e24 */ /* 0x000fe6000f8e00ff */
[----:B------:R-:W-:Y:S01]  /*56e0*/  IMAD.WIDE.U32 R88, R88, -0x326172a9, RZ ;  /* 0xcd9e8d5758587825 */ /* 0x000fe200078e00ff */
[C---:B--2---:R-:W-:Y:S01]  /*56f0*/  HMMA.16816.F32 R4, R92.reuse, R108, R4 ;  /* 0x0000006c5c04723c */ /* 0x044fe20000001804 */
[----:B------:R-:W2:Y:S04]  /*5700*/  LDL R103, [R1+0x18] ;  /* 0x0000180001677983 */ /* 0x000ea80000100800 */
[----:B------:R-:W-:Y:S01]  /*5710*/  LOP3.LUT R98, R89, UR22, R114, 0x96, !PT ;  /* 0x0000001659627c12 */ /* 0x000fe2000f8e9672 */
[C---:B------:R-:W-:Y:S01]  /*5720*/  HMMA.16816.F32 R8, R92.reuse, R110, R8 ;  /* 0x0000006e5c08723c */ /* 0x040fe20000001808 */
[----:B------:R-:W-:Y:S01]  /*5730*/  IMAD.MOV.U32 R114, RZ, RZ, 0x8 ;  /* 0x00000008ff727424 */ /* 0x000fe200078e00ff */
[----:B------:R-:W2:Y:S03]  /*5740*/  LDL R102, [R1+0x1c] ;  /* 0x00001c0001667983 */ /* 0x000ea60000100800 */
[----:B------:R-:W-:Y:S06]  /*5750*/  IMAD.WIDE.U32 R96, R90, -0x326172a9, RZ ;  /* 0xcd9e8d575a607825 */ /* 0x000fec00078e00ff */
[----:B------:R-:W-:Y:S01]  /*5760*/  IMAD.WIDE.U32 R98, R98, -0x2daee0ad, RZ ;  /* 0xd2511f5362627825 */ /* 0x000fe200078e00ff */
[----:B------:R-:W-:Y:S02]  /*5770*/  LOP3.LUT R97, R97, UR24, R88, 0x96, !PT ;  /* 0x0000001861617c12 */ /* 0x000fe4000f8e9658 */
[----:B------:R-:W1:Y:S02]  /*5780*/  LDSM.16.M88.4 R88, [R216+0x16800] ;  /* 0x01680000d858783b */ /* 0x000e640000000200 */
[----:B------:R-:W-:Y:S01]  /*5790*/  LOP3.LUT R104, R99, UR25, R112, 0x96, !PT ;  /* 0x0000001963687c12 */ /* 0x000fe2000f8e9670 */
[----:B------:R-:W-:Y:S01]  /*57a0*/  IMAD.WIDE.U32 R86, R97, -0x2daee0ad, RZ ;  /* 0xd2511f5361567825 */ /* 0x000fe200078e00ff */
[----:B------:R-:W2:Y:S03]  /*57b0*/  LDL R112, [R1+0x2c] ;  /* 0x00002c0001707983 */ /* 0x000ea60000100800 */
[----:B------:R-:W-:Y:S01]  /*57c0*/  IMAD.WIDE.U32 R104, R104, -0x326172a9, RZ ;  /* 0xcd9e8d5768687825 */ /* 0x000fe200078e00ff */
[----:B------:R-:W-:Y:S02]  /*57d0*/  LOP3.LUT R85, R87, UR27, R98, 0x96, !PT ;  /* 0x0000001b57557c12 */ /* 0x000fe4000f8e9662 */
[----:B------:R-:W-:Y:S01]  /*57e0*/  @!P2 IADD3 R87, -R84, 0x1, R239 ;  /* 0x000000015457a810 */ /* 0x000fe20007ffe1ef */
[----:B------:R-:W-:Y:S01]  /*57f0*/  IMAD.U32 R98, RZ, RZ, UR15 ;  /* 0x0000000fff627e24 */ /* 0x000fe2000f8e00ff */
[----:B------:R-:W-:Y:S01]  /*5800*/  LOP3.LUT R96, R105, UR26, R96, 0x96, !PT ;  /* 0x0000001a69607c12 */ /* 0x000fe2000f8e9660 */
[----:B------:R-:W-:Y:S01]  /*5810*/  IMAD.WIDE.U32 R84, R85, -0x326172a9, RZ ;  /* 0xcd9e8d5755547825 */ /* 0x000fe200078e00ff */
[----:B------:R-:W2:Y:S02]  /*5820*/  LDL R105, [R1+0x8] ;  /* 0x0000080001697983 */ /* 0x000ea40000100800 */
[----:B------:R-:W-:Y:S01]  /*5830*/  @!P2 IADD3 R98, R98, UR10, R87 ;  /* 0x0000000a6262ac10 */ /* 0x000fe2000fffe057 */
[----:B------:R-:W-:Y:S01]  /*5840*/  IMAD.WIDE.U32 R96, R96, -0x2daee0ad, RZ ;  /* 0xd2511f5360607825 */ /* 0x000fe200078e00ff */
[----:B------:R-:W-:Y:S02]  /*5850*/  LOP3.LUT R100, R85, UR28, R104, 0x96, !PT ;  /* 0x0000001c55647c12 */ /* 0x000fe4000f8e9668 */
[----:B------:R-:W-:Y:S01]  /*5860*/  @!P2 VIMNMX R87, R98, UR10, PT ;  /* 0x0000000a6257ac48 */ /* 0x000fe2000bfe0100 */
[----:B------:R-:W-:Y:S01]  /*5870*/  @!P2 VIADD R85, R238, 0x1 ;  /* 0x00000001ee55a836 */ /* 0x000fe20000000000 */
[----:B------:R-:W-:Y:S01]  /*5880*/  LOP3.LUT R99, R97, UR29, R86, 0x96, !PT ;  /* 0x0000001d61637c12 */ /* 0x000fe2000f8e9656 */
[----:B------:R-:W-:Y:S01]  /*5890*/  IMAD.WIDE.U32 R100, R100, -0x2daee0ad, RZ ;  /* 0xd2511f5364647825 */ /* 0x000fe200078e00ff */
[----:B------:R-:W-:Y:S01]  /*58a0*/  @!P2 VIADDMNMX R86, R98, R114, UR10, PT ;  /* 0x0000000a6256ae46 */ /* 0x000fe2000b800172 */
[----:B------:R-:W2:Y:S01]  /*58b0*/  LDL R104, [R1+0xc] ;  /* 0x00000c0001687983 */ /* 0x000ea20000100800 */
[-C--:B------:R-:W-:Y:S01]  /*58c0*/  @!P2 ISETP.GE.AND P3, PT, R85, R87.reuse, PT ;  /* 0x000000575500a20c */ /* 0x080fe20003f66270 */
[----:B------:R-:W-:Y:S01]  /*58d0*/  IMAD.WIDE.U32 R98, R99, -0x326172a9, RZ ;  /* 0xcd9e8d5763627825 */ /* 0x000fe200078e00ff */
[-C--:B------:R-:W-:Y:S03]  /*58e0*/  @!P2 ISETP.GE.AND P1, PT, R85, R86.reuse, PT ;  /* 0x000000565500a20c */ /* 0x080fe60003f26270 */
[----:B------:R-:W-:Y:S01]  /*58f0*/  FMUL.FTZ R85, R244, 1.4426950216293334961 ;  /* 0x3fb8aa3bf4557820 */ /* 0x000fe20000410000 */
[-C--:B------:R-:W-:Y:S02]  /*5900*/  @!P2 ISETP.GE.AND P6, PT, R238, R87.reuse, PT ;  /* 0x00000057ee00a20c */ /* 0x080fe40003fc6270 */
[----:B------:R-:W-:Y:S01]  /*5910*/  LOP3.LUT R97, R99, UR30, R84, 0x96, !PT ;  /* 0x0000001e63617c12 */ /* 0x000fe2000f8e9654 */
[----:B------:R-:W-:Y:S01]  /*5920*/  FMUL.FTZ R84, R245, 1.4426950216293334961 ;  /* 0x3fb8aa3bf5547820 */ /* 0x000fe20000410000 */
[----:B------:R-:W-:Y:S02]  /*5930*/  FSEL R85, R85, RZ, P4 ;  /* 0x000000ff55557208 */ /* 0x000fe40002000000 */
[----:B------:R-:W-:Y:S01]  /*5940*/  LOP3.LUT R99, R101, UR31, R96, 0x96, !PT ;  /* 0x0000001f65637c12 */ /* 0x000fe2000f8e9660 */
[----:B------:R-:W-:Y:S01]  /*5950*/  IMAD.WIDE.U32 R96, R97, -0x2daee0ad, RZ ;  /* 0xd2511f5361607825 */ /* 0x000fe200078e00ff */
[----:B------:R-:W-:Y:S01]  /*5960*/  FSEL R84, R84, RZ, P0 ;  /* 0x000000ff54547208 */ /* 0x000fe20000000000 */
[C---:B-1----:R-:W-:Y:S03]  /*5970*/  HMMA.16816.F32 R12, R92.reuse, R88, R12 ;  /* 0x000000585c0c723c */ /* 0x042fe6000000180c */
[-C--:B------:R-:W-:Y:S02]  /*5980*/  @!P2 ISETP.GE.AND P0, PT, R238, R86.reuse, PT ;  /* 0x00000056ee00a20c */ /* 0x080fe40003f06270 */
[-C--:B------:R-:W-:Y:S01]  /*5990*/  @!P2 ISETP.GE.AND P4, PT, R249, R87.reuse, PT ;  /* 0x00000057f900a20c */ /* 0x080fe20003f86270 */
[----:B------:R-:W-:Y:S03]  /*59a0*/  HMMA.16816.F32 R16, R92, R90, R16 ;  /* 0x0000005a5c10723c */ /* 0x000fe60000001810 */
[-C--:B------:R-:W-:Y:S02]  /*59b0*/  @!P2 ISETP.GE.AND P5, PT, R250, R87.reuse, PT ;  /* 0x00000057fa00a20c */ /* 0x080fe40003fa6270 */
[----:B------:R-:W-:Y:S01]  /*59c0*/  IMAD.WIDE.U32 R88, R99, -0x326172a9, RZ ;  /* 0xcd9e8d5763587825 */ /* 0x000fe200078e00ff */
[----:B------:R-:W-:Y:S01]  /*59d0*/  LOP3.LUT R100, R97, UR33, R100, 0x96, !PT ;  /* 0x0000002161647c12 */ /* 0x000fe2000f8e9664 */
[----:B------:R-:W2:Y:S04]  /*59e0*/  LDL R99, [R1+0x20] ;  /* 0x0000200001637983 */ /* 0x000ea80000100800 */
[C---:B---3--:R-:W-:Y:S01]  /*59f0*/  FFMA.FTZ R8, R107.reuse, UR6, R8 ;  /* 0x000000066b087c23 */ /* 0x048fe20008010008 */
[----:B------:R-:W-:Y:S04]  /*5a00*/  FFMA.FTZ R10, R107, UR6, R10 ;  /* 0x000000066b0a7c23 */ /* 0x000fe8000801000a */
[----:B------:R-:W-:Y:S01]  /*5a10*/  @!P2 FSEL R8, R8, -INF , !P4 ;  /* 0xff8000000808a808 */ /* 0x000fe20006000000 */
[C---:B----4-:R-:W-:Y:S01]  /*5a20*/  FFMA.FTZ R4, R113.reuse, UR6, R4 ;  /* 0x0000000671047c23 */ /* 0x050fe20008010004 */
[----:B------:R-:W-:Y:S01]  /*5a30*/  FFMA.FTZ R6, R113, UR6, R6 ;  /* 0x0000000671067c23 */ /* 0x000fe20008010006 */
[-C--:B------:R-:W-:Y:S02]  /*5a40*/  @!P2 ISETP.GE.AND P4, PT, R249, R86.reuse, PT ;  /* 0x00000056f900a20c */ /* 0x080fe40003f86270 */
[----:B------:R-:W-:Y:S01]  /*5a50*/  FFMA.FTZ R8, R8, UR16, -R85 ;  /* 0x0000001008087c23 */ /* 0x000fe20008010855 */
[----:B------:R-:W-:Y:S01]  /*5a60*/  @!P2 FSEL R4, R4, -INF , !P6 ;  /* 0xff8000000404a808 */ /* 0x000fe20007000000 */
[----:B------:R-:W-:Y:S01]  /*5a70*/  FFMA.FTZ R9, R106, UR6, R9 ;  /* 0x000000066a097c23 */ /* 0x000fe20008010009 */
[----:B------:R-:W-:Y:S01]  /*5a80*/  @!P2 FSEL R6, R6, -INF , !P0 ;  /* 0xff8000000606a808 */ /* 0x000fe20004000000 */
[----:B------:R-:W-:Y:S01]  /*5a90*/  MUFU.EX2 R124, R8 ;  /* 0x00000008007c7308 */ /* 0x000fe20000000800 */
[----:B------:R-:W-:Y:S01]  /*5aa0*/  @!P2 FSEL R10, R10, -INF , !P4 ;  /* 0xff8000000a0aa808 */ /* 0x000fe20006000000 */
[----:B------:R-:W-:Y:S01]  /*5ab0*/  FFMA.FTZ R4, R4, UR16, -R85 ;  /* 0x0000001004047c23 */ /* 0x000fe20008010855 */
[----:B------:R-:W-:Y:S01]  /*5ac0*/  @!P2 FSEL R9, R9, -INF , !P5 ;  /* 0xff8000000909a808 */ /* 0x000fe20006800000 */
[--C-:B------:R-:W-:Y:S01]  /*5ad0*/  FFMA.FTZ R6, R6, UR16, -R84.reuse ;  /* 0x0000001006067c23 */ /* 0x100fe20008010854 */
[----:B------:R-:W-:Y:S01]  /*5ae0*/  FFMA.FTZ R11, R106, UR6, R11 ;  /* 0x000000066a0b7c23 */ /* 0x000fe2000801000b */
[----:B------:R-:W-:Y:S01]  /*5af0*/  FFMA.FTZ R10, R10, UR16, -R84 ;  /* 0x000000100a0a7c23 */ /* 0x000fe20008010854 */
[----:B--2---:R-:W-:Y:S03]  /*5b00*/  FFMA.FTZ R12, R103, UR6, R12 ;  /* 0x00000006670c7c23 */ /* 0x004fe6000801000c */
[----:B------:R1:W2:Y:S01]  /*5b10*/  MUFU.EX2 R129, R4 ;  /* 0x0000000400817308 */ /* 0x0002a20000000800 */
[----:B------:R-:W-:Y:S01]  /*5b20*/  FFMA.FTZ R9, R9, UR16, -R85 ;  /* 0x0000001009097c23 */ /* 0x000fe20008010855 */
[-C--:B------:R-:W-:Y:S01]  /*5b30*/  @!P2 ISETP.GE.AND P6, PT, R251, R87.reuse, PT ;  /* 0x00000057fb00a20c */ /* 0x080fe20003fc6270 */
[----:B------:R-:W-:Y:S01]  /*5b40*/  FFMA.FTZ R13, R102, UR6, R13 ;  /* 0x00000006660d7c23 */ /* 0x000fe2000801000d */
[-C--:B------:R-:W-:Y:S01]  /*5b50*/  @!P2 ISETP.GE.AND P5, PT, R250, R86.reuse, PT ;  /* 0x00000056fa00a20c */ /* 0x080fe20003fa6270 */
[----:B------:R-:W-:Y:S01]  /*5b60*/  FFMA.FTZ R14, R103, UR6, R14 ;  /* 0x00000006670e7c23 */ /* 0x000fe2000801000e */
[----:B------:R-:W-:Y:S01]  /*5b70*/  @!P2 FSEL R12, R12, -INF , !P6 ;  /* 0xff8000000c0ca808 */ /* 0x000fe20007000000 */
[----:B------:R-:W-:Y:S03]  /*5b80*/  FFMA.FTZ R15, R102, UR6, R15 ;  /* 0x00000006660f7c23 */ /* 0x000fe6000801000f */
[----:B------:R-:W-:Y:S01]  /*5b90*/  MUFU.EX2 R131, R6 ;  /* 0x0000000600837308 */ /* 0x000fe20000000800 */
[----:B------:R-:W-:Y:S02]  /*5ba0*/  @!P2 FSEL R11, R11, -INF , !P5 ;  /* 0xff8000000b0ba808 */ /* 0x000fe40006800000 */
[-C--:B------:R-:W-:Y:S01]  /*5bb0*/  @!P2 ISETP.GE.AND P4, PT, R251, R86.reuse, PT ;  /* 0x00000056fb00a20c */ /* 0x080fe20003f86270 */
[----:B------:R-:W-:Y:S01]  /*5bc0*/  FFMA.FTZ R12, R12, UR16, -R85 ;  /* 0x000000100c0c7c23 */ /* 0x000fe20008010855 */
[-C--:B------:R-:W-:Y:S01]  /*5bd0*/  @!P2 ISETP.GE.AND P5, PT, R252, R86.reuse, PT ;  /* 0x00000056fc00a20c */ /* 0x080fe20003fa6270 */
[----:B------:R-:W-:Y:S01]  /*5be0*/  FFMA.FTZ R11, R11, UR16, -R84 ;  /* 0x000000100b0b7c23 */ /* 0x000fe20008010854 */
[----:B------:R-:W-:Y:S03]  /*5bf0*/  @!P2 FSEL R14, R14, -INF , !P4 ;  /* 0xff8000000e0ea808 */ /* 0x000fe60006000000 */
[----:B------:R-:W-:Y:S01]  /*5c00*/  MUFU.EX2 R125, R9 ;  /* 0x00000009007d7308 */ /* 0x000fe20000000800 */
[----:B-1----:R-:W-:Y:S02]  /*5c10*/  LOP3.LUT R4, R89, UR32, R98, 0x96, !PT ;  /* 0x0000002059047c12 */ /* 0x002fe4000f8e9662 */
[----:B------:R-:W3:Y:S01]  /*5c20*/  LDL R98, [R1+0x24] ;  /* 0x0000240001627983 */ /* 0x000ee20000100800 */
[C---:B------:R-:W-:Y:S01]  /*5c30*/  FFMA.FTZ R7, R112.reuse, UR6, R7 ;  /* 0x0000000670077c23 */ /* 0x040fe20008010007 */
[----:B------:R-:W-:Y:S01]  /*5c40*/  FFMA.FTZ R5, R112, UR6, R5 ;  /* 0x0000000670057c23 */ /* 0x000fe20008010005 */
[----:B------:R-:W-:Y:S01]  /*5c50*/  @!P2 FSEL R15, R15, -INF , !P5 ;  /* 0xff8000000f0fa808 */ /* 0x000fe20006800000 */
[--C-:B------:R-:W-:Y:S03]  /*5c60*/  FFMA.FTZ R14, R14, UR16, -R84.reuse ;  /* 0x000000100e0e7c23 */ /* 0x100fe60008010854 */
[----:B------:R-:W-:Y:S01]  /*5c70*/  MUFU.EX2 R127, R10 ;  /* 0x0000000a007f7308 */ /* 0x000fe20000000800 */
[----:B------:R-:W-:Y:S02]  /*5c80*/  @!P2 FSEL R7, R7, -INF , !P1 ;  /* 0xff8000000707a808 */ /* 0x000fe40004800000 */
[----:B------:R-:W-:Y:S01]  /*5c90*/  @!P2 FSEL R5, R5, -INF , !P3 ;  /* 0xff8000000505a808 */ /* 0x000fe20005800000 */
[--C-:B------:R-:W-:Y:S01]  /*5ca0*/  FFMA.FTZ R15, R15, UR16, -R84.reuse ;  /* 0x000000100f0f7c23 */ /* 0x100fe20008010854 */
[-C--:B------:R-:W-:Y:S01]  /*5cb0*/  @!P2 ISETP.GE.AND P3, PT, R252, R87.reuse, PT ;  /* 0x00000057fc00a20c */ /* 0x080fe20003f66270 */
[----:B------:R-:W-:Y:S01]  /*5cc0*/  FFMA.FTZ R7, R7, UR16, -R84 ;  /* 0x0000001007077c23 */ /* 0x000fe20008010854 */
[-C--:B------:R-:W-:Y:S01]  /*5cd0*/  @!P2 ISETP.GE.AND P0, PT, R105, R87.reuse, PT ;  /* 0x000000576900a20c */ /* 0x080fe20003f06270 */
[--C-:B------:R-:W-:Y:S01]  /*5ce0*/  FFMA.FTZ R5, R5, UR16, -R85.reuse ;  /* 0x0000001005057c23 */ /* 0x100fe20008010855 */
[----:B------:R-:W-:Y:S01]  /*5cf0*/  @!P2 FSEL R13, R13, -INF , !P3 ;  /* 0xff8000000d0da808 */ /* 0x000fe20005800000 */
[----:B------:R1:W-:Y:S01]  /*5d00*/  MUFU.EX2 R130, R7 ;  /* 0x0000000700827308 */ /* 0x0003e20000000800 */
[-C--:B------:R-:W-:Y:S03]  /*5d10*/  @!P2 ISETP.GE.AND P6, PT, R105, R86.reuse, PT ;  /* 0x000000566900a20c */ /* 0x080fe60003fc6270 */
[--C-:B------:R-:W-:Y:S01]  /*5d20*/  FFMA.FTZ R13, R13, UR16, -R85.reuse ;  /* 0x000000100d0d7c23 */ /* 0x100fe20008010855 */
[C---:B------:R-:W-:Y:S05]  /*5d30*/  @!P2 ISETP.GE.AND P1, PT, R104.reuse, R87, PT ;  /* 0x000000576800a20c */ /* 0x040fea0003f26270 */
[----:B------:R4:W-:Y:S01]  /*5d40*/  MUFU.EX2 R128, R5 ;  /* 0x0000000500807308 */ /* 0x0009e20000000800 */
[----:B------:R-:W-:Y:S09]  /*5d50*/  @!P2 ISETP.GE.AND P3, PT, R104, R86, PT ;  /* 0x000000566800a20c */ /* 0x000ff20003f66270 */
[----:B------:R-:W2:Y:S01]  /*5d60*/  MUFU.EX2 R126, R11 ;  /* 0x0000000b007e7308 */ /* 0x000ea20000000800 */
[----:B-1----:R-:W-:Y:S05]  /*5d70*/  IMAD.WIDE.U32 R6, R100, -0x326172a9, RZ ;  /* 0xcd9e8d5764067825 */ /* 0x002fea00078e00ff */
[----:B------:R-:W-:Y:S02]  /*5d80*/  LOP3.LUT R8, R7, UR35, R88, 0x96, !PT ;  /* 0x0000002307087c12 */ /* 0x000fe4000f8e9658 */
[----:B------:R-:W-:Y:S01]  /*5d90*/  LOP3.LUT R88, R6, 0xffff, RZ, 0xc0, !PT ;  /* 0x0000ffff06587812 */ /* 0x000fe200078ec0ff */
[----:B----4-:R-:W-:Y:S01]  /*5da0*/  IMAD.WIDE.U32 R4, R4, -0x2daee0ad, RZ ;  /* 0xd2511f5304047825 */ /* 0x010fe200078e00ff */
[----:B------:R-:W-:Y:S01]  /*5db0*/  LOP3.LUT R87, R6, 0xff, RZ, 0xc0, !PT ;  /* 0x000000ff06577812 */ /* 0x000fe200078ec0ff */
[----:B------:R-:W-:Y:S01]  /*5dc0*/  MUFU.EX2 R121, R12 ;  /* 0x0000000c00797308 */ /* 0x000fe20000000800 */
[----:B------:R-:W-:Y:S02]  /*5dd0*/  SHF.R.U32.HI R86, RZ, 0x18, R6 ;  /* 0x00000018ff567819 */ /* 0x000fe40000011606 */
[--C-:B------:R-:W-:Y:S02]  /*5de0*/  SHF.R.U32.HI R9, RZ, 0x18, R4.reuse ;  /* 0x00000018ff097819 */ /* 0x100fe40000011604 */
[----:B------:R-:W-:Y:S02]  /*5df0*/  SHF.R.U32.HI R89, RZ, 0x10, R4 ;  /* 0x00000010ff597819 */ /* 0x000fe40000011604 */
[C---:B------:R-:W-:Y:S01]  /*5e00*/  LOP3.LUT R10, R4.reuse, 0xffff, RZ, 0xc0, !PT ;  /* 0x0000ffff040a7812 */ /* 0x040fe200078ec0ff */
[C---:B------:R-:W-:Y:S01]  /*5e10*/  FFMA.FTZ R16, R99.reuse, UR6, R16 ;  /* 0x0000000663107c23 */ /* 0x040fe20008010010 */
[----:B------:R-:W-:Y:S01]  /*5e20*/  LOP3.LUT R7, R4, 0xff, RZ, 0xc0, !PT ;  /* 0x000000ff04077812 */ /* 0x000fe200078ec0ff */
[----:B------:R-:W-:Y:S01]  /*5e30*/  FFMA.FTZ R18, R99, UR6, R18 ;  /* 0x0000000663127c23 */ /* 0x000fe20008010012 */
[C---:B------:R-:W-:Y:S01]  /*5e40*/  LOP3.LUT R4, R8.reuse, 0xffff, RZ, 0xc0, !PT ;  /* 0x0000ffff08047812 */ /* 0x040fe200078ec0ff */
[----:B------:R-:W-:Y:S01]  /*5e50*/  MUFU.EX2 R120, R13 ;  /* 0x0000000d00787308 */ /* 0x000fe20000000800 */
[----:B------:R-:W-:Y:S02]  /*5e60*/  SHF.R.U32.HI R90, RZ, 0x10, R6 ;  /* 0x00000010ff5a7819 */ /* 0x000fe40000011606 */
[----:B------:R-:W-:Y:S02]  /*5e70*/  LOP3.LUT R6, R5, UR36, R96, 0x96, !PT ;  /* 0x0000002405067c12 */ /* 0x000fe4000f8e9660 */
[----:B------:R-:W-:Y:S02]  /*5e80*/  LOP3.LUT R5, R8, 0xff, RZ, 0xc0, !PT ;  /* 0x000000ff08057812 */ /* 0x000fe400078ec0ff */
[----:B------:R-:W-:Y:S03]  /*5e90*/  SHF.R.U32.HI R4, RZ, 0x8, R4 ;  /* 0x00000008ff047819 */ /* 0x000fe60000011604 */
[----:B------:R-:W-:Y:S01]  /*5ea0*/  MUFU.EX2 R123, R14 ;  /* 0x0000000e007b7308 */ /* 0x000fe20000000800 */
[----:B------:R-:W-:Y:S02]  /*5eb0*/  @!P2 FSEL R16, R16, -INF , !P0 ;  /* 0xff8000001010a808 */ /* 0x000fe40004000000 */
[----:B------:R-:W-:Y:S02]  /*5ec0*/  ISETP.LE.U32.AND P0, PT, R5, UR17, PT ;  /* 0x0000001105007c0c */ /* 0x000fe4000bf03070 */
[----:B------:R-:W-:Y:S01]  /*5ed0*/  LOP3.LUT R4, R4, 0xffff, RZ, 0xc0, !PT ;  /* 0x0000ffff04047812 */ /* 0x000fe200078ec0ff */
[----:B------:R-:W-:Y:S01]  /*5ee0*/  FFMA.FTZ R16, R16, UR16, -R85 ;  /* 0x0000001010107c23 */ /* 0x000fe20008010855 */
[--C-:B------:R-:W-:Y:S03]  /*5ef0*/  SHF.R.U32.HI R5, RZ, 0x10, R8.reuse ;  /* 0x00000010ff057819 */ /* 0x100fe60000011608 */
[----:B------:R-:W-:Y:S01]  /*5f00*/  MUFU.EX2 R122, R15 ;  /* 0x0000000f007a7308 */ /* 0x000fe20000000800 */
[----:B------:R-:W-:Y:S02]  /*5f10*/  SHF.R.U32.HI R8, RZ, 0x18, R8 ;  /* 0x00000018ff087819 */ /* 0x000fe40000011608 */
[----:B------:R-:W-:Y:S02]  /*5f20*/  @!P2 FSEL R18, R18, -INF , !P6 ;  /* 0xff8000001212a808 */ /* 0x000fe40007000000 */
[----:B------:R-:W-:Y:S02]  /*5f30*/  ISETP.LE.U32.AND P4, PT, R87, UR17, PT ;  /* 0x0000001157007c0c */ /* 0x000fe4000bf83070 */
[----:B------:R-:W-:Y:S01]  /*5f40*/  ISETP.LE.U32.AND P5, PT, R86, UR17, PT ;  /* 0x0000001156007c0c */ /* 0x000fe2000bfa3070 */
[----:B--2---:R-:W-:Y:S01]  /*5f50*/  @!P0 FADD.FTZ R129, -R129, -RZ ;  /* 0x800000ff81818221 */ /* 0x004fe20000010100 */
[--C-:B------:R-:W-:Y:S01]  /*5f60*/  FFMA.FTZ R18, R18, UR16, -R84.reuse ;  /* 0x0000001012127c23 */ /* 0x100fe20008010854 */
[----:B------:R-:W1:Y:S01]  /*5f70*/  MUFU.EX2 R117, R16 ;  /* 0x0000001000757308 */ /* 0x000e620000000800 */
[----:B------:R-:W-:Y:S07]  /*5f80*/  ISETP.LE.U32.AND P0, PT, R9, UR17, PT ;  /* 0x0000001109007c0c */ /* 0x000fee000bf03070 */
[----:B------:R-:W-:Y:S02]  /*5f90*/  @!P4 FADD.FTZ R124, -R124, -RZ ;  /* 0x800000ff7c7cc221 */ /* 0x000fe40000010100 */
[----:B------:R-:W-:Y:S01]  /*5fa0*/  MUFU.EX2 R119, R18 ;  /* 0x0000001200777308 */ /* 0x000fe20000000800 */
[----:B------:R-:W-:Y:S01]  /*5fb0*/  @!P5 FADD.FTZ R126, -R126, -RZ ;  /* 0x800000ff7e7ed221 */ /* 0x000fe20000010100 */
[C---:B---3--:R-:W-:Y:S01]  /*5fc0*/  FFMA.FTZ R17, R98.reuse, UR6, R17 ;  /* 0x0000000662117c23 */ /* 0x048fe20008010011 */
[----:B------:R-:W-:Y:S04]  /*5fd0*/  FFMA.FTZ R19, R98, UR6, R19 ;  /* 0x0000000662137c23 */ /* 0x000fe80008010013 */
[----:B------:R-:W-:Y:S02]  /*5fe0*/  @!P2 FSEL R17, R17, -INF , !P1 ;  /* 0xff8000001111a808 */ /* 0x000fe40004800000 */
[----:B------:R-:W-:Y:S02]  /*5ff0*/  ISETP.LE.U32.AND P1, PT, R4, UR17, PT ;  /* 0x0000001104007c0c */ /* 0x000fe4000bf23070 */
[----:B------:R-:W-:Y:S01]  /*6000*/  LOP3.LUT R4, R5, 0xff, RZ, 0xc0, !PT ;  /* 0x000000ff05047812 */ /* 0x000fe200078ec0ff */
[----:B------:R-:W-:Y:S01]  /*6010*/  FFMA.FTZ R85, R17, UR16, -R85 ;  /* 0x0000001011557c23 */ /* 0x000fe20008010855 */
[----:B------:R-:W-:Y:S02]  /*6020*/  @!P2 FSEL R19, R19, -INF , !P3 ;  /* 0xff8000001313a808 */ /* 0x000fe40005800000 */
[----:B------:R-:W-:Y:S01]  /*6030*/  ISETP.LE.U32.AND P6, PT, R4, UR17, PT ;  /* 0x0000001104007c0c */ /* 0x000fe2000bfc3070 */
[----:B------:R-:W-:Y:S01]  /*6040*/  MUFU.EX2 R116, R85 ;  /* 0x0000005500747308 */ /* 0x000fe20000000800 */
[----:B------:R-:W-:Y:S01]  /*6050*/  ISETP.LE.U32.AND P2, PT, R8, UR17, PT ;  /* 0x0000001108007c0c */ /* 0x000fe2000bf43070 */
[----:B------:R-:W-:Y:S01]  /*6060*/  FFMA.FTZ R84, R19, UR16, -R84 ;  /* 0x0000001013547c23 */ /* 0x000fe20008010854 */
[----:B------:R-:W-:Y:S02]  /*6070*/  SHF.R.U32.HI R4, RZ, 0x8, R88 ;  /* 0x00000008ff047819 */ /* 0x000fe40000011658 */
[----:B------:R-:W-:Y:S01]  /*6080*/  LOP3.LUT R5, R90, 0xff, RZ, 0xc0, !PT ;  /* 0x000000ff5a057812 */ /* 0x000fe200078ec0ff */
[----:B------:R-:W-:Y:S01]  /*6090*/  @!P1 FADD.FTZ R128, -R128, -RZ ;  /* 0x800000ff80809221 */ /* 0x000fe20000010100 */
[----:B------:R-:W-:Y:S03]  /*60a0*/  LOP3.LUT R4, R4, 0xffff, RZ, 0xc0, !PT ;  /* 0x0000ffff04047812 */ /* 0x000fe600078ec0ff */
[----:B------:R-:W2:Y:S01]  /*60b0*/  MUFU.EX2 R118, R84 ;  /* 0x0000005400767308 */ /* 0x000ea20000000800 */
[----:B------:R-:W-:Y:S02]  /*60c0*/  ISETP.LE.U32.AND P3, PT, R7, UR17, PT ;  /* 0x0000001107007c0c */ /* 0x000fe4000bf63070 */
[----:B------:R-:W-:Y:S01]  /*60d0*/  ISETP.LE.U32.AND P1, PT, R4, UR17, PT ;  /* 0x0000001104007c0c */ /* 0x000fe2000bf23070 */
[----:B------:R-:W-:Y:S01]  /*60e0*/  @!P6 FADD.FTZ R131, -R131, -RZ ;  /* 0x800000ff8383e221 */ /* 0x000fe20000010100 */
[----:B------:R-:W-:Y:S01]  /*60f0*/  LOP3.LUT R4, R6, 0xff, RZ, 0xc0, !PT ;  /* 0x000000ff06047812 */ /* 0x000fe200078ec0ff */
[----:B------:R-:W-:Y:S01]  /*6100*/  @!P2 FADD.FTZ R130, -R130, -RZ ;  /* 0x800000ff8282a221 */ /* 0x000fe20000010100 */
[----:B------:R-:W-:Y:S02]  /*6110*/  ISETP.LE.U32.AND P6, PT, R5, UR17, PT ;  /* 0x0000001105007c0c */ /* 0x000fe4000bfc3070 */
[----:B------:R-:W-:Y:S02]  /*6120*/  SHF.R.U32.HI R5, RZ, 0x18, R6 ;  /* 0x00000018ff057819 */ /* 0x000fe40000011606 */
[----:B------:R-:W-:Y:S02]  /*6130*/  ISETP.LE.U32.AND P2, PT, R4, UR17, PT ;  /* 0x0000001104007c0c */ /* 0x000fe4000bf43070 */
[----:B------:R-:W-:Y:S01]  /*6140*/  LOP3.LUT R4, R6, 0xffff, RZ, 0xc0, !PT ;  /* 0x0000ffff06047812 */ /* 0x000fe200078ec0ff */
[----:B-1----:R-:W-:Y:S01]  /*6150*/  @!P3 FADD.FTZ R117, -R117, -RZ ;  /* 0x800000ff7575b221 */ /* 0x002fe20000010100 */
[----:B------:R-:W-:Y:S01]  /*6160*/  ISETP.LE.U32.AND P4, PT, R5, UR17, PT ;  /* 0x0000001105007c0c */ /* 0x000fe2000bf83070 */
[----:B------:R-:W-:Y:S01]  /*6170*/  @!P1 FADD.FTZ R125, -R125, -RZ ;  /* 0x800000ff7d7d9221 */ /* 0x000fe20000010100 */
[----:B------:R-:W-:Y:S01]  /*6180*/  LOP3.LUT R5, R89, 0xff, RZ, 0xc0, !PT ;  /* 0x000000ff59057812 */ /* 0x000fe200078ec0ff */
[----:B--2---:R-:W-:Y:S01]  /*6190*/  @!P0 FADD.FTZ R118, -R118, -RZ ;  /* 0x800000ff76768221 */ /* 0x004fe20000010100 */
[----:B------:R-:W-:Y:S01]  /*61a0*/  SHF.R.U32.HI R4, RZ, 0x8, R4 ;  /* 0x00000008ff047819 */ /* 0x000fe20000011604 */
[----:B------:R-:W-:Y:S01]  /*61b0*/  @!P6 FADD.FTZ R127, -R127, -RZ ;  /* 0x800000ff7f7fe221 */ /* 0x000fe20000010100 */
[----:B------:R-:W-:Y:S02]  /*61c0*/  SHF.R.U32.HI R6, RZ, 0x10, R6 ;  /* 0x00000010ff067819 */ /* 0x000fe40000011606 */
[----:B------:R-:W-:Y:S01]  /*61d0*/  ISETP.LE.U32.AND P1, PT, R5, UR17, PT ;  /* 0x0000001105007c0c */ /* 0x000fe2000bf23070 */
[----:B------:R-:W-:Y:S01]  /*61e0*/  @!P2 FADD.FTZ R121, -R121, -RZ ;  /* 0x800000ff7979a221 */ /* 0x000fe20000010100 */
[----:B------:R-:W-:Y:S02]  /*61f0*/  LOP3.LUT R4, R4, 0xffff, RZ, 0xc0, !PT ;  /* 0x0000ffff04047812 */ /* 0x000fe400078ec0ff */
[----:B------:R-:W-:Y:S01]  /*6200*/  SHF.R.U32.HI R5, RZ, 0x8, R10 ;  /* 0x00000008ff057819 */ /* 0x000fe2000001160a */
[----:B------:R-:W-:Y:S01]  /*6210*/  @!P4 FADD.FTZ R122, -R122, -RZ ;  /* 0x800000ff7a7ac221 */ /* 0x000fe20000010100 */
[----:B------:R-:W-:Y:S02]  /*6220*/  LOP3.LUT R6, R6, 0xff, RZ, 0xc0, !PT ;  /* 0x000000ff06067812 */ /* 0x000fe400078ec0ff */
[----:B------:R-:W-:Y:S02]  /*6230*/  ISETP.LE.U32.AND P6, PT, R4, UR17, PT ;  /* 0x0000001104007c0c */ /* 0x000fe4000bfc3070 */
[----:B------:R-:W-:Y:S02]  /*6240*/  LOP3.LUT R4, R5, 0xffff, RZ, 0xc0, !PT ;  /* 0x0000ffff05047812 */ /* 0x000fe400078ec0ff */
[----:B------:R-:W-:Y:S01]  /*6250*/  ISETP.LE.U32.AND P5, PT, R6, UR17, PT ;  /* 0x0000001106007c0c */ /* 0x000fe2000bfa3070 */
[----:B------:R-:W-:Y:S01]  /*6260*/  @!P1 FADD.FTZ R119, -R119, -RZ ;  /* 0x800000ff77779221 */ /* 0x000fe20000010100 */
[----:B------:R-:W-:Y:S02]  /*6270*/  F2FP.RELU.F16.F32.PACK_AB R6, R128, R129 ;  /* 0x000000818006723e */ /* 0x000fe400000008ff */
[----:B------:R-:W-:Y:S02]  /*6280*/  F2FP.RELU.F16.F32.PACK_AB R5, R130, R131 ;  /* 0x000000838205723e */ /* 0x000fe400000008ff */
[----:B------:R-:W-:Y:S01]  /*6290*/  ISETP.LE.U32.AND P2, PT, R4, UR17, PT ;  /* 0x0000001104007c0c */ /* 0x000fe2000bf43070 */
[----:B------:R1:W-:Y:S01]  /*62a0*/  STS [R240+0x22000], R6 ;  /* 0x02200006f0007388 */ /* 0x0003e20000000800 */
[----:B------:R-:W-:Y:S01]  /*62b0*/  F2FP.RELU.F16.F32.PACK_AB R4, R125, R124 ;  /* 0x0000007c7d04723e */ /* 0x000fe200000008ff */
[----:B------:R-:W-:Y:S01]  /*62c0*/  @!P6 FADD.FTZ R120, -R120, -RZ ;  /* 0x800000ff7878e221 */ /* 0x000fe20000010100 */
[----:B------:R-:W-:Y:S01]  /*62d0*/  F2FP.RELU.F16.F32.PACK_AB R8, R126, R127 ;  /* 0x0000007f7e08723e */ /* 0x000fe200000008ff */
[----:B------:R2:W-:Y:S01]  /*62e0*/  STS [R240+0x22400], R5 ;  /* 0x02240005f0007388 */ /* 0x0005e20000000800 */
[----:B------:R-:W-:Y:S01]  /*62f0*/  FSETP.GE.FTZ.AND P1, PT, R128, RZ, PT ;  /* 0x000000ff8000720b */ /* 0x000fe20003f36000 */
[----:B------:R-:W-:Y:S01]  /*6300*/  @!P5 FADD.FTZ R123, -R123, -RZ ;  /* 0x800000ff7b7bd221 */ /* 0x000fe20000010100 */
[----:B------:R-:W-:Y:S01]  /*6310*/  F2FP.RELU.F16.F32.PACK_AB R7, R120, R121 ;  /* 0x000000797807723e */ /* 0x000fe200000008ff */
[----:B------:R3:W-:Y:S01]  /*6320*/  STS [R243+0x22000], R4 ;  /* 0x02200004f3007388 */ /* 0x0007e20000000800 */
[----:B------:R-:W-:Y:S03]  /*6330*/  FSETP.GE.FTZ.AND P3, PT, R121, RZ, PT ;  /* 0x000000ff7900720b */ /* 0x000fe60003f76000 */
[----:B------:R-:W-:Y:S01]  /*6340*/  @!P2 FADD.FTZ R116, -R116, -RZ ;  /* 0x800000ff7474a221 */ /* 0x000fe20000010100 */
[----:B------:R-:W-:Y:S01]  /*6350*/  STS [R243+0x22400], R8 ;  /* 0x02240008f3007388 */ /* 0x000fe20000000800 */
[----:B------:R-:W-:Y:S03]  /*6360*/  FSETP.GE.FTZ.AND P2, PT, R129, RZ, PT ;  /* 0x000000ff8100720b */ /* 0x000fe60003f56000 */
[----:B------:R-:W-:Y:S01]  /*6370*/  STS [R241+0x22000], R7 ;  /* 0x02200007f1007388 */ /* 0x000fe20000000800 */
[----:B-1----:R-:W-:Y:S02]  /*6380*/  F2FP.RELU.F16.F32.PACK_AB R6, R122, R123 ;  /* 0x0000007b7a06723e */ /* 0x002fe400000008ff */
[----:B--2---:R-:W-:Y:S03]  /*6390*/  F2FP.RELU.F16.F32.PACK_AB R5, R116, R117 ;  /* 0x000000757405723e */ /* 0x004fe600000008ff */
[----:B------:R-:W-:Y:S01]  /*63a0*/  STS [R241+0x22400], R6 ;  /* 0x02240006f1007388 */ /* 0x000fe20000000800 */
[----:B---3--:R-:W-:Y:S03]  /*63b0*/  F2FP.RELU.F16.F32.PACK_AB R4, R118, R119 ;  /* 0x000000777604723e */ /* 0x008fe600000008ff */
[----:B------:R-:W-:Y:S04]  /*63c0*/  STS [R242+0x22000], R5 ;  /* 0x02200005f2007388 */ /* 0x000fe80000000800 */
[----:B------:R-:W-:Y:S04]  /*63d0*/  STS [R242+0x22400], R4 ;  /* 0x02240004f2007388 */ /* 0x000fe80000000800 */
[----:B------:R-:W-:Y:S04]  /*63e0*/  LDSM.16.M88.4 R16, [R218+0x8000] ;  /* 0x00800000da10783b */ /* 0x000fe80000000200 */
[----:B------:R-:W1:Y:S04]  /*63f0*/  LDSM.16.M88.4 R8, [R2+0x18000] ;  /* 0x018000000208783b */ /* 0x000e680000000200 */
[----:B------:R-:W2:Y:S04]  /*6400*/  LDSM.16.M88.4 R84, [R2+0x18800] ;  /* 0x018800000254783b */ /* 0x000ea80000000200 */
[----:B------:R-:W-:Y:S04]  /*6410*/  LDSM.16.M88.4 R88, [R220+0x8000] ;  /* 0x00800000dc58783b */ /* 0x000fe80000000200 */
[----:B------:R-:W3:Y:S04]  /*6420*/  LDSM.16.M88.4 R92, [R3+0x18000] ;  /* 0x01800000035c783b */ /* 0x000ee80000000200 */
[----:B------:R-:W4:Y:S04]  /*6430*/  LDSM.16.M88.4 R96, [R3+0x18800] ;  /* 0x018800000360783b */ /* 0x000f280000000200 */
[----:B------:R-:W-:Y:S04]  /*6440*/  LDSM.16.M88.4 R100, [R223+0x8000] ;  /* 0x00800000df64783b */ /* 0x000fe80000000200 */
[----:B------:R-:W4:Y:S04]  /*6450*/  LDSM.16.M88.4 R104, [R217+0x18000] ;  /* 0x01800000d968783b */ /* 0x000f280000000200 */
        /* <DEDUP_REMOVED lines=11> */
[----:B------:R-:W3:Y:S04]  /*6510*/  LDSM.16.M88.4 R88, [R216+0x18800] ;  /* 0x01880000d858783b */ /* 0x000ee80000000200 */
[----:B------:R-:W-:Y:S01]  /*6520*/  LDSM.16.M88.4 R96, [R218+0xa000] ;  /* 0x00a00000da60783b */ /* 0x000fe20000000200 */
[C---:B------:R-:W-:Y:S06]  /*6530*/  HMMA.16816.F32 R4, R100.reuse, R104, R4 ;  /* 0x000000686404723c */ /* 0x040fec0000001804 */
        /* <DEDUP_REMOVED lines=15> */
[----:B------:R-:W-:Y:S02]  /*6630*/  FSETP.GE.FTZ.AND P0, PT, R124, RZ, PT ;  /* 0x000000ff7c00720b */ /* 0x000fe40003f16000 */
[----:B------:R-:W3:Y:S01]  /*6640*/  LDG.E R113, desc[UR4][R114.64] ;  /* 0x0000000472717981 */ /* 0x000ee2000c1e1900 */
[C---:B----4-:R-:W-:Y:S03]  /*6650*/  HMMA.16816.F32 R4, R96.reuse, R104, R4 ;  /* 0x000000686004723c */ /* 0x050fe60000001804 */
[----:B------:R-:W4:Y:S03]  /*6660*/  LDSM.16.M88.4 R88, [R3+0x1a800] ;  /* 0x01a800000358783b */ /* 0x000f260000000200 */
[C---:B------:R-:W-:Y:S01]  /*6670*/  HMMA.16816.F32 R8, R96.reuse, R106, R8 ;  /* 0x0000006a6008723c */ /* 0x040fe20000001808 */
[----:B------:R-:W-:Y:S04]  /*6680*/  LDSM.16.M88.4 R92, [R223+0xa000] ;  /* 0x00a00000df5c783b */ /* 0x000fe80000000200 */
[----:B------:R-:W4:Y:S01]  /*6690*/  LDSM.16.M88.4 R104, [R217+0x1a000] ;  /* 0x01a00000d968783b */ /* 0x000f220000000200 */
[C---:B-1----:R-:W-:Y:S03]  /*66a0*/  HMMA.16816.F32 R12, R96.reuse, R84, R12 ;  /* 0x00000054600c723c */ /* 0x042fe6000000180c */
[----:B------:R-:W3:Y:S03]  /*66b0*/  LDG.E R112, desc[UR4][R114.64+0x20] ;  /* 0x0000200472707981 */ /* 0x000ee6000c1e1900 */
        /* <DEDUP_REMOVED lines=64> */
[----:B------:R-:W4:Y:S05]  /*6ac0*/  LDSM.16.M88.4 R88, [R216+0x1e800] ;  /* 0x01e80000d858783b */ /* 0x000f2a0000000200 */
[C---:B------:R-:W-:Y:S06]  /*6ad0*/  HMMA.16816.F32 R4, R100.reuse, R104, R4 ;  /* 0x000000686404723c */ /* 0x040fec0000001804 */
[C---:B------:R-:W-:Y:S06]  /*6ae0*/  HMMA.16816.F32 R8, R100.reuse, R106, R8 ;  /* 0x0000006a6408723c */ /* 0x040fec0000001808 */
[C---:B-1----:R-:W-:Y:S06]  /*6af0*/  HMMA.16816.F32 R12, R100.reuse, R84, R12 ;  /* 0x00000054640c723c */ /* 0x042fec000000180c */
        /* <DEDUP_REMOVED lines=10> */
[-C--:B------:R-:W-:Y:S02]  /*6ba0*/  FSEL R5, R5, R113.reuse, P1 ;  /* 0x0000007105057208 */ /* 0x080fe40000800000 */
[----:B------:R-:W-:Y:S01]  /*6bb0*/  FSEL R4, R4, R113, P0 ;  /* 0x0000007104047208 */ /* 0x000fe20000000000 */
[----:B------:R-:W-:Y:S01]  /*6bc0*/  FMUL.FTZ R8, R129, R8 ;  /* 0x0000000881087220 */ /* 0x000fe20000410000 */
[----:B------:R-:W-:Y:S01]  /*6bd0*/  FSETP.GE.FTZ.AND P0, PT, R116, RZ, PT ;  /* 0x000000ff7400720b */ /* 0x000fe20003f16000 */
[----:B------:R-:W-:Y:S01]  /*6be0*/  FMUL.FTZ R5, R128, R5 ;  /* 0x0000000580057220 */ /* 0x000fe20000410000 */
[----:B------:R-:W-:Y:S01]  /*6bf0*/  FSETP.GE.FTZ.AND P1, PT, R125, RZ, PT ;  /* 0x000000ff7d00720b */ /* 0x000fe20003f36000 */
[----:B------:R-:W-:Y:S01]  /*6c00*/  FMUL.FTZ R84, R124, R4 ;  /* 0x000000047c547220 */ /* 0x000fe20000410000 */
[C---:B------:R-:W-:Y:S01]  /*6c10*/  FADD.FTZ R12, -R113.reuse, R12 ;  /* 0x0000000c710c7221 */ /* 0x040fe20000010100 */
[----:B------:R-:W-:Y:S01]  /*6c20*/  FADD.FTZ R13, -R113, R13 ;  /* 0x0000000d710d7221 */ /* 0x000fe20000010100 */
[----:B------:R-:W-:Y:S01]  /*6c30*/  F2FP.F16.F32.PACK_AB R4, R5, R8 ;  /* 0x000000080504723e */ /* 0x000fe200000000ff */
[----:B------:R-:W-:Y:S01]  /*6c40*/  FADD.FTZ R16, -R113, R16 ;  /* 0x0000001071107221 */ /* 0x000fe20000010100 */
[-C--:B------:R-:W-:Y:S01]  /*6c50*/  FSEL R9, R9, R113.reuse, P1 ;  /* 0x0000007109097208 */ /* 0x080fe20000800000 */
[----:B------:R-:W-:Y:S01]  /*6c60*/  FADD.FTZ R6, -R112, R6 ;  /* 0x0000000670067221 */ /* 0x000fe20000010100 */
[----:B------:R-:W-:Y:S01]  /*6c70*/  FSETP.GE.FTZ.AND P2, PT, R120, RZ, PT ;  /* 0x000000ff7800720b */ /* 0x000fe20003f56000 */
[----:B------:R1:W-:Y:S01]  /*6c80*/  STS [R240+0x20000], R4 ;  /* 0x02000004f0007388 */ /* 0x0003e20000000800 */
[----:B------:R-:W-:Y:S01]  /*6c90*/  FSETP.GE.FTZ.AND P1, PT, R117, RZ, PT ;  /* 0x000000ff7500720b */ /* 0x000fe20003f36000 */
[----:B------:R-:W-:Y:S01]  /*6ca0*/  FADD.FTZ R11, -R112, R11 ;  /* 0x0000000b700b7221 */ /* 0x000fe20000010100 */
        /* <DEDUP_REMOVED lines=10> */
[----:B------:R-:W-:Y:S01]  /*6d50*/  FSETP.GE.FTZ.AND P3, PT, R123, RZ, PT ;  /* 0x000000ff7b00720b */ /* 0x000fe20003f76000 */
[----:B------:R-:W-:Y:S01]  /*6d60*/  FMUL.FTZ R9, R125, R9 ;  /* 0x000000097d097220 */ /* 0x000fe20000410000 */
[----:B------:R-:W-:Y:S01]  /*6d70*/  FSEL R6, R6, R112, P1 ;  /* 0x0000007006067208 */ /* 0x000fe20000800000 */
[----:B------:R-:W-:Y:S01]  /*6d80*/  FMUL.FTZ R16, R117, R16 ;  /* 0x0000001075107220 */ /* 0x000fe20000410000 */
[----:B------:R-:W-:Y:S01]  /*6d90*/  FSETP.GE.FTZ.AND P1, PT, R126, RZ, PT ;  /* 0x000000ff7e00720b */ /* 0x000fe20003f36000 */
[----:B------:R-:W-:Y:S01]  /*6da0*/  FMUL.FTZ R113, R116, R113 ;  /* 0x0000007174717220 */ /* 0x000fe20000410000 */
[----:B------:R-:W-:Y:S01]  /*6db0*/  F2FP.F16.F32.PACK_AB R8, R8, R12 ;  /* 0x0000000c0808723e */ /* 0x000fe200000000ff */
[----:B------:R-:W-:Y:S01]  /*6dc0*/  FMUL.FTZ R13, R131, R6 ;  /* 0x00000006830d7220 */ /* 0x000fe20000410000 */
[----:B------:R-:W-:Y:S02]  /*6dd0*/  FSETP.GE.FTZ.AND P2, PT, R122, RZ, PT ;  /* 0x000000ff7a00720b */ /* 0x000fe40003f56000 */
[----:B------:R-:W-:Y:S01]  /*6de0*/  F2FP.F16.F32.PACK_AB R9, R9, R84 ;  /* 0x000000540909723e */ /* 0x000fe200000000ff */
[----:B-1----:R-:W-:Y:S01]  /*6df0*/  FADD.FTZ R4, -R112, R7 ;  /* 0x0000000770047221 */ /* 0x002fe20000010100 */
[----:B------:R-:W-:Y:S02]  /*6e00*/  FSEL R15, R15, R112, P2 ;  /* 0x000000700f0f7208 */ /* 0x000fe40001000000 */
[----:B------:R-:W-:Y:S02]  /*6e10*/  F2FP.F16.F32.PACK_AB R7, R113, R16 ;  /* 0x000000107107723e */ /* 0x000fe400000000ff */
        /* <DEDUP_REMOVED lines=23> */
[----:B------:R-:W-:Y:S03]  /*6f90*/  PLOP3.LUT P0, PT, PT, PT, UP0, 0x80, 0x0 ;  /* 0x000000000000781c */ /* 0x000fe60003f0f008 */
        /* <DEDUP_REMOVED lines=164> */
.L_x_653:
[----:B------:R-:W-:Y:S01]  /*79e0*/  LDSM.16.M88.4 R128, [R224] ;  /* 0x00000000e080783b */ /* 0x000fe20000000200 */
[----:B------:R-:W1:Y:S01]  /*79f0*/  LDC R231, c[0x0][0x270] ;  /* 0x00009c00ffe77b82 */ /* 0x000e620000000800 */
[----:B------:R-:W-:Y:S02]  /*7a00*/  @UP0 UIADD3 UR15, UP1, UR8, -0x100, URZ ;  /* 0xffffff00080f0890 */ /* 0x000fe4000ff3e03f */
[----:B------:R-:W3:Y:S02]  /*7a10*/  LDSM.16.MT88.4 R16, [R0+0x10000] ;  /* 0x010000000010783b */ /* 0x000ee40000004200 */
[----:B------:R-:W-:Y:S02]  /*7a20*/  @UP0 UIADD3.X UR14, UR9, -0x1, URZ, UP1, !UPT ;  /* 0xffffffff090e0890 */ /* 0x000fe40008ffe43f */
[----:B------:R-:W2:Y:S01]  /*7a30*/  LDSM.16.M88.4 R124, [R224+0x1000] ;  /* 0x00100000e07c783b */ /* 0x000ea20000000200 */
[----:B------:R-:W-:Y:S01]  /*7a40*/  @UP0 UMOV UR8, UR15 ;  /* 0x0000000f00080c82 */ /* 0x000fe20008000000 */
[----:B------:R-:W-:Y:S02]  /*7a50*/  @UP0 UIADD3 UR12, UP1, UR12, -0x100, URZ ;  /* 0xffffff000c0c0890 */ /* 0x000fe4000ff3e03f */
[----:B------:R-:W4:Y:S01]  /*7a60*/  LDSM.16.MT88.4 R96, [R0+0x12000] ;  /* 0x012000000060783b */ /* 0x000f220000004200 */
[----:B------:R-:W-:Y:S01]  /*7a70*/  @UP0 UMOV UR9, UR14 ;  /* 0x0000000e00090c82 */ /* 0x000fe20008000000 */
[----:B------:R-:W-:Y:S02]  /*7a80*/  @UP0 UIADD3.X UR11, UR11, -0x1, URZ, UP1, !UPT ;  /* 0xffffffff0b0b0890 */ /* 0x000fe40008ffe43f */
[----:B------:R-:W4:Y:S04]  /*7a90*/  LDSM.16.MT88.4 R112, [R0+0x14000] ;  /* 0x014000000070783b */ /* 0x000f280000004200 */
[----:B------:R-:W4:Y:S04]  /*7aa0*/  LDSM.16.MT88.4 R196, [R0+0x16000] ;  /* 0x0160000000c4783b */ /* 0x000f280000004200 */
[----:B------:R-:W-:Y:S04]  /*7ab0*/  LDSM.16.M88.4 R200, [R227] ;  /* 0x00000000e3c8783b */ /* 0x000fe80000000200 */
[----:B------:R-:W4:Y:S04]  /*7ac0*/  LDSM.16.MT88.4 R204, [R0+0x10800] ;  /* 0x0108000000cc783b */ /* 0x000f280000004200 */
[----:B------:R-:W4:Y:S04]  /*7ad0*/  LDSM.16.M88.4 R208, [R227+0x1000] ;  /* 0x00100000e3d0783b */ /* 0x000f280000000200 */
[----:B------:R-:W-:Y:S01]  /*7ae0*/  LDSM.16.MT88.4 R212, [R0+0x14800] ;  /* 0x0148000000d4783b */ /* 0x000fe20000004200 */
[-C--:B---3--:R-:W-:Y:S03]  /*7af0*/  HMMA.16816.F32 R4, R128, R16.reuse, RZ ;  /* 0x000000108004723c */ /* 0x088fe600000018ff */
[----:B-1----:R-:W-:Y:S03]  /*7b00*/  IMAD R231, R231, UR37, RZ ;  /* 0x00000025e7e77c24 */ /* 0x002fe6000f8e02ff */
[C---:B--2---:R-:W-:Y:S06]  /*7b10*/  HMMA.16816.F32 R8, R124.reuse, R16, RZ ;  /* 0x000000107c08723c */ /* 0x044fec00000018ff */
        /* <DEDUP_REMOVED lines=67> */
[C---:B------:R-:W-:Y:S01]  /*7f50*/  IMAD.U32 R196, R231.reuse, -0x40, RZ ;  /* 0xffffffc0e7c47824 */ /* 0x040fe200078e00ff */
        /* <DEDUP_REMOVED lines=10> */
[----:B------:R2:W5:Y:S01]  /*8000*/  @P0 LDG.E R244, desc[UR4][R212.64] ;  /* 0x00000004d4f40981 */ /* 0x000562000c1e1900 */
        /* <DEDUP_REMOVED lines=8> */
[----:B------:R-:W-:Y:S01]  /*8090*/  IMAD.SHL.U32 R197, R231, 0x10, RZ ;  /* 0x00000010e7c57824 */ /* 0x000fe200078e00ff */
[----:B------:R-:W-:Y:S05]  /*80a0*/  HMMA.16816.F32 R128, R200, R206, R128 ;  /* 0x000000cec880723c */ /* 0x000fea0000001880 */
[-C--:B------:R-:W-:Y:S01]  /*80b0*/  LEA R204, P1, R197, R228.reuse, 0x2 ;  /* 0x000000e4c5cc7211 */ /* 0x080fe200078210ff */
[C---:B------:R-:W-:Y:S02]  /*80c0*/  IMAD R210, R231.reuse, 0x18, RZ ;  /* 0x00000018e7d27824 */ /* 0x040fe400078e02ff */
[----:B------:R-:W-:Y:S03]  /*80d0*/  IMAD.SHL.U32 R209, R231, 0x20, RZ ;  /* 0x00000020e7d17824 */ /* 0x000fe600078e00ff */
[-C--:B------:R-:W-:Y:S01]  /*80e0*/  LEA.HI.X.SX32 R205, R197, R229.reuse, 0x2, P1 ;  /* 0x000000e5c5cd7211 */ /* 0x080fe200008f16ff */
[----:B------:R-:W-:Y:S01]  /*80f0*/  IMAD R211, R231, 0x30, RZ ;  /* 0x00000030e7d37824 */ /* 0x000fe200078e02ff */
[CC--:B------:R-:W-:Y:S03]  /*8100*/  LEA R208, P1, R209.reuse, R228.reuse, 0x2 ;  /* 0x000000e4d1d07211 */ /* 0x0c0fe600078210ff */
[----:B------:R4:W-:Y:S01]  /*8110*/  REDG.E.ADD.F32.FTZ.RN.STRONG.GPU desc[UR4][R204.64], R6 ;  /* 0x00000006cc0079a6 */ /* 0x0009e2000c10f384 */
[CC--:B-1----:R-:W-:Y:S02]  /*8120*/  LEA R4, P2, R210.reuse, R228.reuse, 0x2 ;  /* 0x000000e4d2047211 */ /* 0x0c2fe400078410ff */
[-C--:B------:R-:W-:Y:S02]  /*8130*/  LEA.HI.X.SX32 R209, R209, R229.reuse, 0x2, P1 ;  /* 0x000000e5d1d17211 */ /* 0x080fe400008f16ff */
        /* <DEDUP_REMOVED lines=8> */
[-C--:B-1----:R-:W-:Y:S02]  /*81c0*/  LEA.HI.X.SX32 R7, R211, R229.reuse, 0x2, P2 ;  /* 0x000000e5d3077211 */ /* 0x082fe400010f16ff */
        /* <DEDUP_REMOVED lines=10> */
[C---:B---3--:R-:W-:Y:S04]  /*8270*/  IMAD.IADD R7, R196.reuse, 0x1, R208 ;  /* 0x00000001c4077824 */ /* 0x048fe800078e02d0 */
[----:B------:R1:W-:Y:S01]  /*8280*/  REDG.E.ADD.F32.FTZ.RN.STRONG.GPU desc[UR4][R8.64], R18 ;  /* 0x00000012080079a6 */ /* 0x0003e2000c10f384 */
[C---:B----4-:R-:W-:Y:S01]  /*8290*/  IMAD.IADD R4, R196.reuse, 0x1, R7 ;  /* 0x00000001c4047824 */ /* 0x050fe200078e0207 */
[CC--:B------:R-:W-:Y:S03]  /*82a0*/  LEA R6, P2, R7.reuse, R228.reuse, 0x2 ;  /* 0x000000e407067211 */ /* 0x0c0fe600078410ff */
[----:B------:R-:W-:Y:S01]  /*82b0*/  IMAD.IADD R5, R196, 0x1, R4 ;  /* 0x00000001c4057824 */ /* 0x000fe200078e0204 */
[-C--:B------:R-:W-:Y:S02]  /*82c0*/  LEA.HI.X.SX32 R7, R7, R229.reuse, 0x2, P2 ;  /* 0x000000e507077211 */ /* 0x080fe400010f16ff */
[CC--:B--2---:R-:W-:Y:S03]  /*82d0*/  LEA R16, P1, R4.reuse, R228.reuse, 0x2 ;  /* 0x000000e404107211 */ /* 0x0c4fe600078210ff */
        /* <DEDUP_REMOVED lines=327> */
.L_x_654:
[----:B------:R-:W-:Y:S02]  /*9750*/  UISETP.GT.AND UP0, UPT, UR7, UR19, UPT ;  /* 0x000000130700728c */ /* 0x000fe4000bf04270 */
[----:B------:R-:W-:Y:S04]  /*9760*/  UIADD3 UR7, UR7, -0x1, URZ ;  /* 0xffffffff07077890 */ /* 0x000fe8000fffe03f */
[----:B------:R-:W-:Y:S11]  /*9770*/  PLOP3.LUT P0, PT, PT, PT, UP0, 0x80, 0x0 ;  /* 0x000000000000781c */ /* 0x000ff60003f0f008 */
[----:B------:R-:W-:Y:S02]  /*9780*/  @!UPT UIADD3 URZ, URZ, URZ, URZ ;  /* 0x0000003f3f3ff290 */ /* 0x000fe4000fffe03f */
[----:B------:R-:W-:Y:S05]  /*9790*/  @P0 BRA `(.L_x_655) ;  /* 0xffffffb400a40947 */ /* 0x000fea000383ffff */
[----:B------:R-:W2:Y:S01]  /*97a0*/  LDL R112, [R1+0x30] ;  /* 0x0000300001707983 */ /* 0x000ea20000100800 */
[----:B------:R-:W-:Y:S01]  /*97b0*/  ULDC UR7, c[0x0][0x38c] ;  /* 0x0000e30000077ab9 */ /* 0x000fe20000000800 */
[----:B------:R-:W-:Y:S02]  /*97c0*/  ULDC UR6, c[0x0][0x390] ;  /* 0x0000e40000067ab9 */ /* 0x000fe40000000800 */
[----:B------:R-:W3:Y:S01]  /*97d0*/  LDL R111, [R1+0x34] ;  /* 0x00003400016f7983 */ /* 0x000ee20000100800 */
        /* <DEDUP_REMOVED lines=199> */
[----:B------:R-:W-:Y:S01]  /*a450*/  PLOP3.LUT P0, PT, PT, PT, UP0, 0x80, 0x0 ;  /* 0x000000000000781c */ /* 0x000fe20003f0f008 */
[----:B------:R-:W-:Y:S01]  /*a460*/  @UP0 UMOV UR18, UR8 ;  /* 0x0000000800120c82 */ /* 0x000fe20008000000 */
[----:B--2---:R-:W-:Y:S04]  /*a470*/  STS [R112], R63 ;  /* 0x0000003f70007388 */ /* 0x004fe80000000800 */
[----:B------:R-:W-:Y:S04]  /*a480*/  STS [R112+0x400], R62 ;  /* 0x0004003e70007388 */ /* 0x000fe80000000800 */
[----:B---3--:R-:W-:Y:S04]  /*a490*/  STS [R111], R59 ;  /* 0x0000003b6f007388 */ /* 0x008fe80000000800 */
        /* <DEDUP_REMOVED lines=76> */
.L_x_656:
[----:B------:R-:W-:Y:S01]  /*a960*/  @UP0 UIADD3 UR14, UR34, UR40, URZ ;  /* 0x00000028220e0290 */ /* 0x000fe2000fffe03f */
[----:B------:R-:W-:Y:S01]  /*a970*/  @UP0 ULDC.64 UR8, c[0x0][0x458] ;  /* 0x0001160000080ab9 */ /* 0x000fe20000000a00 */
[----:B------:R-:W-:Y:S02]  /*a980*/  USHF.L.U32 UR11, UR20, 0x6, URZ ;  /* 0x00000006140b7899 */ /* 0x000fe4000800063f */
[----:B------:R-:W-:Y:S02]  /*a990*/  @UP0 UIMAD.WIDE.U32 UR12, UR14, UR8, URZ ;  /* 0x000000080e0c02a5 */ /* 0x000fe4000f8e003f */
[----:B------:R-:W-:-:S04]  /*a9a0*/  @UP0 UIMAD UR14, UR14, UR9, URZ ;  /* 0x000000090e0e02a4 */ /* 0x000fc8000f8e023f */
[----:B------:R-:W-:-:S03]  /*a9b0*/  @UP0 UIADD3 UR17, UR13, UR14, URZ ;  /* 0x0000000e0d110290 */ /* 0x000fc6000fffe03f */
[----:B------:R-:W-:Y:S01]  /*a9c0*/  @UP0 UMOV UR13, UR12 ;  /* 0x0000000c000d0c82 */ /* 0x000fe20008000000 */
[----:B------:R-:W-:Y:S08]  /*a9d0*/  @P0 BRA `(.L_x_657) ;  /* 0x0000000000340947 */ /* 0x000ff00003800000 */
        /* <DEDUP_REMOVED lines=13> */
.L_x_657:
        /* <DEDUP_REMOVED lines=13> */
[----:B------:R-:W-:-:S03]  /*ab80*/  USHF.R.S32.HI UR16, URZ, 0x1f, UR58 ;  /* 0x0000001f3f107899 */ /* 0x000fc6000801143a */
[----:B------:R-:W-:Y:S01]  /*ab90*/  IMAD.U32 R5, RZ, RZ, UR14 ;  /* 0x0000000eff057e24 */ /* 0x000fe2000f8e00ff */
[----:B------:R-:W-:Y:S01]  /*aba0*/  IADD3 R6, P0, R6, UR18, RZ ;  /* 0x0000001206067c10 */ /* 0x000fe2000ff1e0ff */
[----:B------:R-:W-:Y:S01]  /*abb0*/  ULDC.64 UR14, c[0x0][0x468] ;  /* 0x00011a00000e7ab9 */ /* 0x000fe20000000a00 */
[C---:B------:R-:W-:Y:S01]  /*abc0*/  ISETP.GE.AND P5, PT, R4.reuse, UR10, PT ;  /* 0x0000000a04007c0c */ /* 0x040fe2000bfa6270 */
[----:B------:R-:W-:Y:S01]  /*abd0*/  VIADD R10, R4, 0x20 ;  /* 0x00000020040a7836 */ /* 0x000fe20000000000 */
[----:B------:R-:W-:Y:S01]  /*abe0*/  UIMAD UR16, UR16, UR14, URZ ;  /* 0x0000000e101072a4 */ /* 0x000fe2000f8e023f */
[----:B------:R-:W-:Y:S01]  /*abf0*/  IADD3.X R7, R7, UR19, R5, P0, !PT ;  /* 0x0000001307077c10 */ /* 0x000fe200087fe405 */
[----:B------:R-:W-:Y:S01]  /*ac00*/  IMAD.U32 R5, RZ, RZ, UR14 ;  /* 0x0000000eff057e24 */ /* 0x000fe2000f8e00ff */
[----:B------:R1:W2:Y:S01]  /*ac10*/  LDS.128 R44, [R230+0x11000] ;  /* 0x01100000e62c7984 */ /* 0x0002a20000000c00 */
[----:B------:R-:W-:Y:S01]  /*ac20*/  UIMAD UR15, UR58, UR15, UR16 ;  /* 0x0000000f3a0f72a4 */ /* 0x000fe2000f8e0210 */
[----:B------:R-:W-:Y:S01]  /*ac30*/  ISETP.GE.AND P4, PT, R10, UR10, PT ;  /* 0x0000000a0a007c0c */ /* 0x000fe2000bf86270 */
[----:B------:R-:W-:Y:S01]  /*ac40*/  IMAD.WIDE.U32 R10, R5, UR58, R6 ;  /* 0x0000003a050a7c25 */ /* 0x000fe2000f8e0006 */
[----:B------:R1:W3:Y:S01]  /*ac50*/  LDS.128 R40, [R230+0x13000] ;  /* 0x01300000e6287984 */ /* 0x0002e20000000c00 */
[----:B------:R-:W-:-:S02]  /*ac60*/  SHF.R.S32.HI R64, RZ, 0x1f, R4 ;  /* 0x0000001fff407819 */ /* 0x000fc40000011404 */
        /* <DEDUP_REMOVED lines=30> */
.L_x_659:
[----:B------:R-:W-:Y:S05]  /*ae50*/  BSYNC B0 ;  /* 0x0000000000007941 */ /* 0x000fea0003800000 */
.L_x_658:
        /* <DEDUP_REMOVED lines=22> */
.L_x_661:
[----:B------:R-:W-:Y:S05]  /*afc0*/  BSYNC B0 ;  /* 0x0000000000007941 */ /* 0x000fea0003800000 */
.L_x_660:
        /* <DEDUP_REMOVED lines=38> */
.L_x_663:
[----:B------:R-:W-:Y:S05]  /*b230*/  BSYNC B0 ;  /* 0x0000000000007941 */ /* 0x000fea0003800000 */
.L_x_662:
        /* <DEDUP_REMOVED lines=21> */
.L_x_636:
[----:B------:R-:W-:Y:S05]  /*b390*/  BSYNC B1 ;  /* 0x0000000000017941 */ /* 0x000fea0003800000 */
.L_x_622:
[----:B-12---:R-:W2:Y:S04]  /*b3a0*/  LDL R5, [R1+0x44] ;  /* 0x0000440001057983 */ /* 0x006ea80000100800 */
[----:B------:R-:W3:Y:S01]  /*b3b0*/  LDL.LU R4, [R1+0x40] ;  /* 0x0000400001047983 */ /* 0x000ee20000300800 */
[----:B------:R-:W-:Y:S02]  /*b3c0*/  ULDC UR6, c[0x0][0xc] ;  /* 0x0000030000067ab9 */ /* 0x000fe40000000800 */
[----:B------:R-:W-:Y:S01]  /*b3d0*/  UIADD3 UR20, UR6, UR20, URZ ;  /* 0x0000001406147290 */ /* 0x000fe2000fffe03f */
[----:B--2---:R-:W-:Y:S02]  /*b3e0*/  R2UR UR8, R5 ;  /* 0x00000000050872ca */ /* 0x004fe400000e0000 */
[----:B---3--:R-:W-:-:S11]  /*b3f0*/  R2UR UR7, R4 ;  /* 0x00000000040772ca */ /* 0x008fd600000e0000 */
[----:B------:R-:W-:Y:S02]  /*b400*/  UISETP.GE.AND UP0, UPT, UR20, UR8, UPT ;  /* 0x000000081400728c */ /* 0x000fe4000bf06270 */
[----:B------:R-:W-:-:S04]  /*b410*/  UIADD3 UR7, UR7, 0x1, URZ ;  /* 0x0000000107077890 */ /* 0x000fc8000fffe03f */
[----:B------:R-:W-:Y:S02]  /*b420*/  PLOP3.LUT P0, PT, PT, PT, UP0, 0x80, 0x0 ;  /* 0x000000000000781c */ /* 0x000fe40003f0f008 */
[----:B------:R-:W-:-:S05]  /*b430*/  IMAD.U32 R4, RZ, RZ, UR7 ;  /* 0x00000007ff047e24 */ /* 0x000fca000f8e00ff */
[----:B------:R1:W-:Y:S06]  /*b440*/  STL [R1+0x40], R4 ;  /* 0x0000400401007387 */ /* 0x0003ec0000100800 */
[----:B------:R-:W-:Y:S05]  /*b450*/  @P0 BRA `(.L_x_664) ;  /* 0x0000000000040947 */ /* 0x000fea0003800000 */
[----:B------:R-:W-:Y:S05]  /*b460*/  BRA `(.L_x_665) ;  /* 0xffffff5400887947 */ /* 0x000fea000383ffff */
.L_x_664:
[----:B------:R-:W-:Y:S05]  /*b470*/  EXIT ;  /* 0x000000000000794d */ /* 0x000fea0003800000 */
.L_x_666:
        /* <DEDUP_REMOVED lines=16> */
.L_x_1049:


//--------------------- .text._ZN5flash44flash_bwd_dq_dk_dv_loop_seqk_parallel_kernelI23Flash_bwd_kernel_traitsILi256ELi64ELi64ELi8ELi4ELi2ELi2ELb0ELb1EN7cutlass6half_tE19Flash_kernel_traitsILi256ELi64ELi64ELi8ES3_EELb0ELb1ELb0ELb1ELb0ELb0ELb1EEEvNS_16Flash_bwd_paramsE --------------------------
	.section	.text._ZN5flash44flash_bwd_dq_dk_dv_loop_seqk_parallel_kernelI23Flash_bwd_kernel_traitsILi256ELi64ELi64ELi8ELi4ELi2ELi2ELb0ELb1EN7cutlass6half_tE19Flash_kernel_traitsILi256ELi64ELi64ELi8ES3_EELb0ELb1ELb0ELb1ELb0ELb0ELb1EEEvNS_16Flash_bwd_paramsE,"ax",@progbits
	.align	128
        .global         _ZN5flash44flash_bwd_dq_dk_dv_loop_seqk_parallel_kernelI23Flash_bwd_kernel_traitsILi256ELi64ELi64ELi8ELi4ELi2ELi2ELb0ELb1EN7cutlass6half_tE19Flash_kernel_traitsILi256ELi64ELi64ELi8ES3_EELb0ELb1ELb0ELb1ELb0ELb0ELb1EEEvNS_16Flash_bwd_paramsE
        .type           _ZN5flash44flash_bwd_dq_dk_dv_loop_seqk_parallel_kernelI23Flash_bwd_kernel_traitsILi256ELi64ELi64ELi8ELi4ELi2ELi2ELb0ELb1EN7cutlass6half_tE19Flash_kernel_traitsILi256ELi64ELi64ELi8ES3_EELb0ELb1ELb0ELb1ELb0ELb0ELb1EEEvNS_16Flash_bwd_paramsE,@function
        .size           _ZN5flash44flash_bwd_dq_dk_dv_loop_seqk_parallel_kernelI23Flash_bwd_kernel_traitsILi256ELi64ELi64ELi8ELi4ELi2ELi2ELb0ELb1EN7cutlass6half_tE19Flash_kernel_traitsILi256ELi64ELi64ELi8ES3_EELb0ELb1ELb0ELb1ELb0ELb0ELb1EEEvNS_16Flash_bwd_paramsE,(.L_x_1050 - _ZN5flash44flash_bwd_dq_dk_dv_loop_seqk_parallel_kernelI23Flash_bwd_kernel_traitsILi256ELi64ELi64ELi8ELi4ELi2ELi2ELb0ELb1EN7cutlass6half_tE19Flash_kernel_traitsILi256ELi64ELi64ELi8ES3_EELb0ELb1ELb0ELb1ELb0ELb0ELb1EEEvNS_16Flash_bwd_paramsE)
        .other          _ZN5flash44flash_bwd_dq_dk_dv_loop_seqk_parallel_kernelI23Flash_bwd_kernel_traitsILi256ELi64ELi64ELi8ELi4ELi2ELi2ELb0ELb1EN7cutlass6half_tE19Flash_kernel_traitsILi256ELi64ELi64ELi8ES3_EELb0ELb1ELb0ELb1ELb0ELb0ELb1EEEvNS_16Flash_bwd_paramsE,@"STO_CUDA_ENTRY STV_DEFAULT"
_ZN5flash44flash_bwd_dq_dk_dv_loop_seqk_parallel_kernelI23Flash_bwd_kernel_traitsILi256ELi64ELi64ELi8ELi4ELi2ELi2ELb0ELb1EN7cutlass6half_tE19Flash_kernel_traitsILi256ELi64ELi64ELi8ES3_EELb0ELb1ELb0ELb1ELb0ELb0ELb1EEEvNS_16Flash_bwd_paramsE:
.text._ZN5flash44flash_bwd_dq_dk_dv_loop_seqk_parallel_kernelI23Flash_bwd_kernel_traitsILi256ELi64ELi64ELi8ELi4ELi2ELi2ELb0ELb1EN7cutlass6half_tE19Flash_kernel_traitsILi256ELi64ELi64ELi8ES3_EELb0ELb1ELb0ELb1ELb0ELb0ELb1EEEvNS_16Flash_bwd_paramsE:
[----:B------:R-:W-:Y:S08]  /*0000*/  LDC R1, c[0x0][0x28] ;  /* 0x00000a00ff017b82 */ /* 0x000ff00000000800 */
[----:B------:R-:W1:Y:S01]  /*0010*/  S2UR UR19, SR_CTAID.X ;  /* 0x00000000001379c3 */ /* 0x000e620000002500 */
[----:B------:R-:W-:Y:S02]  /*0020*/  ULDC UR4, c[0x0][0x2c8] ;  /* 0x0000b20000047ab9 */ /* 0x000fe40000000800 */
[----:B------:R-:W-:-:S04]  /*0030*/  UIADD3 UR5, UR4, 0x3f, URZ ;  /* 0x0000003f04057890 */ /* 0x000fc8000fffe03f */
[----:B------:R-:W-:-:S04]  /*0040*/  USHF.R.S32.HI UR4, URZ, 0x1f, UR5 ;  /* 0x0000001f3f047899 */ /* 0x000fc80008011405 */
[----:B------:R-:W-:-:S04]  /*0050*/  ULEA.HI UR4, UR4, UR5, URZ, 0x6 ;  /* 0x0000000504047291 */ /* 0x000fc8000f8f303f */
[----:B------:R-:W-:-:S04]  /*0060*/  USHF.R.S32.HI UR61, URZ, 0x6, UR4 ;  /* 0x000000063f3d7899 */ /* 0x000fc80008011404 */
        /* <DEDUP_REMOVED lines=162> */
.L_x_711:
        /* <DEDUP_REMOVED lines=59> */
[----:B----4-:R-:W-:Y:S01]  /*0e40*/  @P1 R2UR UR20, R10 ;  /* 0x000000000a1412ca */ /* 0x010fe200000e0000 */
[----:B-1----:R-:W-:Y:S01]  /*0e50*/  USHF.L.U32 UR12, UR15, 0x6, URZ ;  /* 0x000000060f0c7899 */ /* 0x002fe2000800063f */
        /* <DEDUP_REMOVED lines=12> */
.L_x_667:
        /* <DEDUP_REMOVED lines=53> */
[----:B------:R-:W-:Y:S02]  /*1270*/  USEL UR46, UR24, UR14, !UP1 ;  /* 0x0000000e182e7287 */ /* 0x000fe4000c800000 */
[----:B------:R-:W-:Y:S01]  /*1280*/  UIADD3 UR42, UR25, UR42, URZ ;  /* 0x0000002a192a7290 */ /* 0x000fe2000fffe03f */
[----:B------:R-:W1:Y:S01]  /*1290*/  F2I.FTZ.U32.TRUNC.NTZ R7, R6 ;  /* 0x0000000600077305 */ /* 0x000e62000021f000 */
[----:B------:R-:W-:-:S02]  /*12a0*/  @UP0 UIADD3 UR18, UR20, UR39, URZ ;  /* 0x0000002714120290 */ /* 0x000fc4000fffe03f */
        /* <DEDUP_REMOVED lines=10> */
[----:B------:R-:W-:Y:S01]  /*1350*/  UIMAD UR30, UR5, UR29, URZ ;  /* 0x0000001d051e72a4 */ /* 0x000fe2000f8e023f */
[----:B------:R-:W-:Y:S01]  /*1360*/  IMAD R5, R5, R9, RZ ;  /* 0x0000000905057224 */ /* 0x000fe200078e02ff */
[----:B------:R-:W-:-:S02]  /*1370*/  @UP3 UIMAD UR18, UR47, UR50, URZ ;  /* 0x000000322f1232a4 */ /* 0x000fc4000f8e023f */
[----:B------:R-:W-:Y:S01]  /*1380*/  UIADD3 UR12, UR13, UR12, URZ ;  /* 0x0000000c0d0c7290 */ /* 0x000fe2000fffe03f */
[----:B------:R-:W-:Y:S01]  /*1390*/  IMAD.HI.U32 R5, R7, R5, R6 ;  /* 0x0000000507057227 */ /* 0x000fe200078e0006 */
[----:B------:R-:W-:Y:S01]  /*13a0*/  MOV R6, R8 ;  /* 0x0000000800067202 */ /* 0x000fe20000000f00 */
[----:B------:R-:W-:Y:S02]  /*13b0*/  ULOP3.LUT UR11, UR31, 0xffffffc0, URZ, 0xc0, !UPT ;  /* 0xffffffc01f0b7892 */ /* 0x000fe4000f8ec03f */
[----:B------:R-:W-:Y:S02]  /*13c0*/  @UP1 UIADD3 UR42, UR15, UR30, URZ ;  /* 0x0000001e0f2a1290 */ /* 0x000fe4000fffe03f */
[----:B------:R-:W-:Y:S01]  /*13d0*/  IMAD.HI.U32 R5, R5, R6, RZ ;  /* 0x0000000605057227 */ /* 0x000fe200078e00ff */
[----:B------:R-:W-:Y:S02]  /*13e0*/  @UP3 USEL UR18, UR18, UR5, !UP1 ;  /* 0x0000000512123287 */ /* 0x000fe4000c800000 */
[----:B------:R-:W-:Y:S01]  /*13f0*/  UIMAD UR21, UR8, UR12, UR21 ;  /* 0x0000000c081572a4 */ /* 0x000fe2000f8e0215 */
[----:B------:R-:W-:Y:S01]  /*1400*/  IMAD.MOV R7, RZ, RZ, -R5 ;  /* 0x000000ffff077224 */ /* 0x000fe200078e0a05 */
[----:B------:R-:W-:-:S02]  /*1410*/  UIMAD.WIDE.U32 UR14, UR8, UR5, URZ ;  /* 0x00000005080e72a5 */ /* 0x000fc4000f8e003f */
[----:B------:R-:W-:Y:S01]  /*1420*/  @!UP3 UIMAD UR12, UR47, UR59, UR55 ;  /* 0x0000003b2f0cb2a4 */ /* 0x000fe2000f8e0237 */
[C---:B------:R-:W-:Y:S01]  /*1430*/  IMAD R6, R9.reuse, R7, R6 ;  /* 0x0000000709067224 */ /* 0x040fe200078e0206 */
[----:B------:R-:W-:Y:S01]  /*1440*/  @UP3 ULDC UR13, c[0x0][0x2e4] ;  /* 0x0000b900000d3ab9 */ /* 0x000fe20000000800 */
[----:B------:R-:W-:Y:S02]  /*1450*/  UIADD3 UR11, UR11, -0x40, URZ ;  /* 0xffffffc00b0b7890 */ /* 0x000fe4000fffe03f */
[----:B------:R-:W-:Y:S01]  /*1460*/  @UP3 UIMAD UR30, UR55, UR13, UR18 ;  /* 0x0000000d371e32a4 */ /* 0x000fe2000f8e0212 */
[----:B------:R-:W-:Y:S01]  /*1470*/  ISETP.GT.U32.AND P1, PT, R9, R6, PT ;  /* 0x000000060900720c */ /* 0x000fe20003f24070 */
[----:B------:R-:W-:Y:S02]  /*1480*/  USEL UR54, UR24, UR14, !UP1 ;  /* 0x0000000e18367287 */ /* 0x000fe4000c800000 */
[----:B------:R-:W-:Y:S02]  /*1490*/  @!UP3 UIMAD UR30, UR12, UR50, URZ ;  /* 0x000000320c1eb2a4 */ /* 0x000fe4000f8e023f */
[----:B------:R-:W-:-:S02]  /*14a0*/  USHF.R.S32.HI UR24, URZ, 0x1f, UR11 ;  /* 0x0000001f3f187899 */ /* 0x000fc4000801140b */
[----:B------:R-:W-:Y:S01]  /*14b0*/  UIADD3 UR12, UP2, UR11, UR41, URZ ;  /* 0x000000290b0c7290 */ /* 0x000fe2000ff5e03f */
[----:B------:R-:W-:Y:S01]  /*14c0*/  ULDC.U8 UR22, c[0x0][0x480] ;  /* 0x0001200000167ab9 */ /* 0x000fe20000000000 */
[----:B------:R-:W-:Y:S02]  /*14d0*/  @UP0 UIADD3 UR35, UR20, UR39, URZ ;  /* 0x0000002714230290 */ /* 0x000fe4000fffe03f */
[----:B------:R-:W-:Y:S02]  /*14e0*/  UIADD3.X UR14, UR24, UR40, URZ, UP2, !UPT ;  /* 0x00000028180e7290 */ /* 0x000fe400097fe43f */
[----:B------:R-:W-:Y:S01]  /*14f0*/  @!P1 IMAD.IADD R6, R6, 0x1, -R9 ;  /* 0x0000000106069824 */ /* 0x000fe200078e0a09 */
[----:B------:R-:W-:Y:S01]  /*1500*/  @!P1 IADD3 R5, R5, 0x1, RZ ;  /* 0x0000000105059810 */ /* 0x000fe20007ffe0ff */
[----:B------:R-:W-:Y:S01]  /*1510*/  UIMAD UR13, UR9, UR12, URZ ;  /* 0x0000000c090d72a4 */ /* 0x000fe2000f8e023f */
        /* <DEDUP_REMOVED lines=14> */
[----:B------:R-:W-:Y:S01]  /*1600*/  UIADD3 UR50, UR25, UR21, URZ ;  /* 0x0000001519327290 */ /* 0x000fe2000fffe03f */
[----:B------:R-:W-:Y:S01]  /*1610*/  IMAD.MOV.U32 R18, RZ, RZ, R5 ;  /* 0x000000ffff127224 */ /* 0x000fe200078e0005 */
[----:B------:R-:W-:-:S02]  /*1620*/  @!UP1 UIADD3 UR43, UR37, UR33, URZ ;  /* 0x00000021252b9290 */ /* 0x000fc4000fffe03f */
[----:B------:R-:W-:Y:S02]  /*1630*/  USEL UR53, UR32, URZ, UP4 ;  /* 0x0000003f20357287 */ /* 0x000fe4000a000000 */
[----:B------:R-:W-:Y:S01]  /*1640*/  USHF.R.S32.HI UR48, URZ, 0x6, UR31 ;  /* 0x000000063f307899 */ /* 0x000fe2000801141f */
[----:B------:R-:W-:Y:S01]  /*1650*/  @!P2 IADD3 R18, -R18, RZ, RZ ;  /* 0x000000ff1212a210 */ /* 0x000fe20007ffe1ff */
[----:B------:R-:W-:Y:S01]  /*1660*/  @UP1 UIADD3 UR50, UR15, UR18, URZ ;  /* 0x000000120f321290 */ /* 0x000fe2000fffe03f */
[----:B------:R-:W-:Y:S01]  /*1670*/  @!P3 LOP3.LUT R18, RZ, R12, RZ, 0x33, !PT ;  /* 0x0000000cff12b212 */ /* 0x000fe200078e33ff */
[----:B------:R-:W-:Y:S02]  /*1680*/  USHF.R.S32.HI UR21, URZ, 0x1f, UR51 ;  /* 0x0000001f3f157899 */ /* 0x000fe40008011433 */
[----:B------:R-:W-:Y:S02]  /*1690*/  @UP0 UIADD3 UR35, UR9, UR35, URZ ;  /* 0x0000002309230290 */ /* 0x000fe4000fffe03f */
[----:B------:R-:W-:-:S02]  /*16a0*/  USEL UR52, UR52, URZ, UP4 ;  /* 0x0000003f34347287 */ /* 0x000fc4000a000000 */
        /* <DEDUP_REMOVED lines=17> */
.L_x_669:
        /* <DEDUP_REMOVED lines=13> */
.L_x_670:
        /* <DEDUP_REMOVED lines=11> */
.L_x_671:
[----:B------:R-:W-:-:S04]  /*1940*/  UIMAD UR5, UR47, UR59, UR55 ;  /* 0x0000003b2f0572a4 */ /* 0x000fc8000f8e0237 */
[----:B------:R-:W-:-:S12]  /*1950*/  UIMAD UR5, UR5, UR57, URZ ;  /* 0x00000039050572a4 */ /* 0x000fd8000f8e023f */
.L_x_672:
[----:B------:R-:W1:Y:S01]  /*1960*/  LDC.64 R6, c[0x0][0x420] ;  /* 0x00010800ff067b82 */ /* 0x000e620000000a00 */
[----:B------:R-:W-:Y:S01]  /*1970*/  UIMAD UR12, UR60, UR59, URZ ;  /* 0x0000003b3c0c72a4 */ /* 0x000fe2000f8e023f */
[----:B------:R-:W-:Y:S01]  /*1980*/  SHF.R.S32.HI R233, RZ, 0x1f, R232 ;  /* 0x0000001fffe97819 */ /* 0x000fe200000114e8 */
[----:B------:R-:W-:Y:S01]  /*1990*/  UIADD3 UR44, UR11, UR5, URZ ;  /* 0x000000050b2c7290 */ /* 0x000fe2000fffe03f */
[----:B------:R-:W-:Y:S01]  /*19a0*/  IADD3 R8, P0, R232, UR9, RZ ;  /* 0x00000009e8087c10 */ /* 0x000fe2000ff1e0ff */
[----:B------:R-:W-:Y:S01]  /*19b0*/  USHF.L.U32 UR5, UR12, 0x6, URZ ;  /* 0x000000060c057899 */ /* 0x000fe2000800063f */
[----:B------:R-:W-:Y:S01]  /*19c0*/  LEA.HI R10, R10, R11, RZ, 0x5 ;  /* 0x0000000b0a0a7211 */ /* 0x000fe200078f28ff */
[----:B------:R-:W-:Y:S01]  /*19d0*/  UIADD3 UR13, -UR10, UR38, UR34 ;  /* 0x000000260a0d7290 */ /* 0x000fe2000fffe122 */
[----:B------:R-:W-:Y:S01]  /*19e0*/  IADD3.X R9, R233, UR43, RZ, P0, !PT ;  /* 0x0000002be9097c10 */ /* 0x000fe200087fe4ff */
[----:B------:R-:W-:Y:S01]  /*19f0*/  UIADD3 UR45, UR11, UR30, URZ ;  /* 0x0000001e0b2d7290 */ /* 0x000fe2000fffe03f */
[----:B------:R-:W-:Y:S01]  /*1a00*/  IADD3 R16, P2, R4, UR11, RZ ;  /* 0x0000000b04107c10 */ /* 0x000fe2000ff5e0ff */
[----:B------:R-:W-:Y:S01]  /*1a10*/  ULDC UR14, c[0x0][0x398] ;  /* 0x0000e600000e7ab9 */ /* 0x000fe20000000800 */
[----:B------:R-:W-:Y:S01]  /*1a20*/  UIADD3 UR30, UP2, UP1, UR40, UR5, UR51 ;  /* 0x00000005281e7290 */ /* 0x000fe2000f95e033 */
[----:B------:R-:W-:Y:S01]  /*1a30*/  SHF.R.S32.HI R10, RZ, 0x5, R10 ;  /* 0x00000005ff0a7819 */ /* 0x000fe2000001140a */
[----:B------:R-:W-:Y:S01]  /*1a40*/  USHF.R.S32.HI UR5, URZ, 0x1f, UR5 ;  /* 0x0000001f3f057899 */ /* 0x000fe20008011405 */
[----:B------:R-:W-:Y:S01]  /*1a50*/  IADD3.X R14, R26, UR24, RZ, P2, !PT ;  /* 0x000000181a0e7c10 */ /* 0x000fe200097fe4ff */
[----:B------:R-:W-:Y:S01]  /*1a60*/  UIADD3 UR13, UR13, -UR14, URZ ;  /* 0x8000000e0d0d7290 */ /* 0x000fe2000fffe03f */
[----:B------:R-:W-:Y:S01]  /*1a70*/  IMAD.WIDE.U32 R12, R16, UR28, R232 ;  /* 0x0000001c100c7c25 */ /* 0x000fe2000f8e00e8 */
[----:B------:R-:W-:Y:S01]  /*1a80*/  USHF.R.S32.HI UR49, URZ, 0x1f, UR55 ;  /* 0x0000001f3f317899 */ /* 0x000fe20008011437 */
[----:B------:R-:W-:Y:S01]  /*1a90*/  BSSY B1, `(.L_x_668) ;  /* 0x00008e4000017945 */ /* 0x000fe20003800000 */
[----:B------:R-:W-:Y:S01]  /*1aa0*/  UIADD3.X UR5, UR18, UR5, UR21, UP2, UP1 ;  /* 0x0000000512057290 */ /* 0x000fe200097e2415 */
[----:B------:R-:W-:Y:S01]  /*1ab0*/  ULDC.64 UR14, c[0x0][0x428] ;  /* 0x00010a00000e7ab9 */ /* 0x000fe20000000a00 */
[----:B------:R-:W-:Y:S01]  /*1ac0*/  USHF.R.S32.HI UR18, URZ, 0x1f, UR13 ;  /* 0x0000001f3f127899 */ /* 0x000fe2000801140d */
[C---:B-1----:R-:W-:Y:S01]  /*1ad0*/  IMAD R5, R6.reuse, UR24, RZ ;  /* 0x0000001806057c24 */ /* 0x042fe2000f8e02ff */
[----:B------:R-:W-:Y:S01]  /*1ae0*/  ULDC.64 UR40, c[0x0][0x400] ;  /* 0x0001000000287ab9 */ /* 0x000fe20000000a00 */
[----:B------:R-:W-:Y:S01]  /*1af0*/  IMAD.WIDE.U32 R8, R6, UR11, R8 ;  /* 0x0000000b06087c25 */ /* 0x000fe2000f8e0008 */
[----:B------:R-:W-:Y:S01]  /*1b00*/  ULEA.HI UR18, UR18, UR13, URZ, 0x6 ;  /* 0x0000000d12127291 */ /* 0x000fe2000f8f303f */
[----:B------:R-:W-:Y:S01]  /*1b10*/  IADD3 R12, P2, R12, UR46, RZ ;  /* 0x0000002e0c0c7c10 */ /* 0x000fe2000ff5e0ff */
[----:B------:R-:W-:Y:S01]  /*1b20*/  ULDC.64 UR36, c[0x0][0x258] ;  /* 0x0000960000247ab9 */ /* 0x000fe20000000a00 */
[----:B------:R-:W-:Y:S01]  /*1b30*/  IMAD R11, R7, UR11, R5 ;  /* 0x0000000b070b7c24 */ /* 0x000fe2000f8e0205 */
[----:B------:R-:W-:Y:S01]  /*1b40*/  UIMAD UR11, UR49, UR14, URZ ;  /* 0x0000000e310b72a4 */ /* 0x000fe2000f8e023f */
[----:B------:R-:W-:Y:S01]  /*1b50*/  IMAD R5, R10, UR12, R252 ;  /* 0x0000000c0a057c24 */ /* 0x000fe2000f8e02fc */
[----:B------:R-:W-:Y:S01]  /*1b60*/  USHF.R.S32.HI UR18, URZ, 0x6, UR18 ;  /* 0x000000063f127899 */ /* 0x000fe20008011412 */
[----:B------:R-:W-:Y:S01]  /*1b70*/  IMAD R10, R14, UR28, RZ ;  /* 0x0000001c0e0a7c24 */ /* 0x000fe2000f8e02ff */
[----:B------:R-:W-:Y:S01]  /*1b80*/  UIMAD UR15, UR55, UR15, UR11 ;  /* 0x0000000f370f72a4 */ /* 0x000fe2000f8e020b */
[----:B------:R-:W-:Y:S01]  /*1b90*/  IMAD.IADD R9, R9, 0x1, R11 ;  /* 0x0000000109097824 */ /* 0x000fe200078e020b */
[----:B------:R-:W-:Y:S01]  /*1ba0*/  UIADD3 UR11, UP2, UP1, UR53, UR30, UR54 ;  /* 0x0000001e350b7290 */ /* 0x000fe2000f95e036 */
[----:B------:R-:W-:Y:S01]  /*1bb0*/  IMAD R20, R16, UR29, R10 ;  /* 0x0000001d10147c24 */ /* 0x000fe2000f8e020a */
[----:B------:R-:W-:Y:S01]  /*1bc0*/  UIMAD UR21, UR49, UR36, URZ ;  /* 0x00000024311572a4 */ /* 0x000fe2000f8e023f */
[----:B------:R-:W-:Y:S01]  /*1bd0*/  IMAD.U32 R15, RZ, RZ, UR14 ;  /* 0x0000000eff0f7e24 */ /* 0x000fe2000f8e00ff */
[----:B------:R-:W-:Y:S01]  /*1be0*/  UIADD3.X UR5, UR52, UR5, UR50, UP2, UP1 ;  /* 0x0000000534057290 */ /* 0x000fe200097e2432 */
[----:B------:R-:W-:Y:S01]  /*1bf0*/  IMAD.U32 R19, RZ, RZ, UR36 ;  /* 0x00000024ff137e24 */ /* 0x000fe2000f8e00ff */
[----:B------:R-:W-:Y:S01]  /*1c00*/  UISETP.LT.AND UP1, UPT, URZ, UR18, UPT ;  /* 0x000000123f00728c */ /* 0x000fe2000bf21270 */
[----:B------:R-:W-:Y:S01]  /*1c10*/  IADD3 R10, P0, R5, UR11, RZ ;  /* 0x0000000b050a7c10 */ /* 0x000fe2000ff1e0ff */
[----:B------:R-:W-:Y:S01]  /*1c20*/  IMAD.WIDE.U32 R8, R15, UR55, R8 ;  /* 0x000000370f087c25 */ /* 0x000fe2000f8e0008 */
[----:B------:R-:W-:Y:S01]  /*1c30*/  IADD3.X R13, R13, UR42, R20, P2, !PT ;  /* 0x0000002a0d0d7c10 */ /* 0x000fe200097fe414 */
[----:B------:R-:W-:Y:S01]  /*1c40*/  USEL UR18, URZ, UR18, !UP1 ;  /* 0x000000123f127287 */ /* 0x000fe2000c800000 */
[----:B------:R-:W-:Y:S01]  /*1c50*/  LEA.HI.X.SX32 R5, R5, UR5, 0x1, P0 ;  /* 0x0000000505057c11 */ /* 0x000fe200080f0eff */
[----:B------:R-:W-:Y:S01]  /*1c60*/  VIADD R11, R9, UR15 ;  /* 0x0000000f090b7c36 */ /* 0x000fe20008000000 */
[C---:B------:R-:W-:Y:S01]  /*1c70*/  LEA R204, P0, R10.reuse, UR40, 0x2 ;  /* 0x000000280acc7c11 */ /* 0x040fe2000f8010ff */
[----:B------:R-:W-:Y:S01]  /*1c80*/  UISETP.GT.AND UP1, UPT, UR48, UR18, UPT ;  /* 0x000000123000728c */ /* 0x000fe2000bf24270 */
[----:B------:R-:W-:Y:S01]  /*1c90*/  IMAD.WIDE.U32 R12, R19, UR55, R12 ;  /* 0x00000037130c7c25 */ /* 0x000fe2000f8e000c */
[----:B------:R-:W-:Y:S01]  /*1ca0*/  ULDC.64 UR12, c[0x0][0x478] ;  /* 0x00011e00000c7ab9 */ /* 0x000fe20000000a00 */
[----:B------:R-:W-:Y:S01]  /*1cb0*/  LEA.HI.X R205, R10, UR41, R5, 0x2, P0 ;  /* 0x000000290acd7c11 */ /* 0x000fe200080f1405 */
[----:B------:R-:W-:Y:S01]  /*1cc0*/  ULDC.64 UR50, c[0x0][0x2b0] ;  /* 0x0000ac0000327ab9 */ /* 0x000fe20000000a00 */
[----:B------:R-:W-:Y:S01]  /*1cd0*/  MOV R10, R8 ;  /* 0x00000008000a7202 */ /* 0x000fe20000000f00 */
[----:B------:R-:W-:Y:S01]  /*1ce0*/  IMAD R5, R26, R6, RZ ;  /* 0x000000061a057224 */ /* 0x000fe200078e02ff */
[----:B------:R-:W-:Y:S01]  /*1cf0*/  PLOP3.LUT P0, PT, PT, PT, UP1, 0x80, 0x0 ;  /* 0x000000000000781c */ /* 0x000fe20003f0f018 */
[----:B------:R-:W-:-:S02]  /*1d00*/  UIMAD UR21, UR55, UR37, UR21 ;  /* 0x00000025371572a4 */ /* 0x000fc4000f8e0215 */
[----:B------:R-:W-:Y:S01]  /*1d10*/  UIMAD.WIDE UR12, UR44, 0x4, UR12 ;  /* 0x000000042c0c78a5 */ /* 0x000fe2000f8e020c */
[C---:B------:R-:W-:Y:S01]  /*1d20*/  IMAD.WIDE.U32 R10, R4.reuse, R6, R10 ;  /* 0x00000006040a7225 */ /* 0x040fe200078e000a */
[----:B------:R-:W-:Y:S01]  /*1d30*/  UIMAD.WIDE UR36, UR45, 0x4, UR50 ;  /* 0x000000042d2478a5 */ /* 0x000fe2000f8e0232 */
[----:B------:R-:W-:Y:S02]  /*1d40*/  ULDC.64 UR26, c[0x0][0x210] ;  /* 0x00008400001a7ab9 */ /* 0x000fe40000000a00 */
[----:B------:R-:W-:Y:S01]  /*1d50*/  IMAD R5, R4, R7, R5 ;  /* 0x0000000704057224 */ /* 0x000fe200078e0205 */
[----:B------:R-:W-:Y:S01]  /*1d60*/  ULDC.64 UR24, c[0x0][0x3e0] ;  /* 0x0000f80000187ab9 */ /* 0x000fe20000000a00 */
[----:B------:R-:W-:Y:S01]  /*1d70*/  VIADD R21, R13, UR21 ;  /* 0x000000150d157c36 */ /* 0x000fe20008000000 */
[----:B------:R-:W-:Y:S01]  /*1d80*/  UMOV UR14, UR12 ;  /* 0x0000000c000e7c82 */ /* 0x000fe20008000000 */
[----:B------:R-:W-:Y:S01]  /*1d90*/  LEA R227, P3, R12, UR26, 0x1 ;  /* 0x0000001a0ce37c11 */ /* 0x000fe2000f8608ff */
[----:B------:R-:W-:Y:S01]  /*1da0*/  UIADD3 UR8, UR48, -0x1, URZ ;  /* 0xffffffff30087890 */ /* 0x000fe2000fffe03f */
[----:B------:R-:W-:Y:S01]  /*1db0*/  LEA R228, P2, R10, UR24, 0x1 ;  /* 0x000000180ae47c11 */ /* 0x000fe2000f8408ff */
[----:B------:R-:W-:Y:S01]  /*1dc0*/  UMOV UR12, UR36 ;  /* 0x00000024000c7c82 */ /* 0x000fe20008000000 */
[----:B------:R-:W-:Y:S01]  /*1dd0*/  IADD3 R17, R11, R5, RZ ;  /* 0x000000050b117210 */ /* 0x000fe20007ffe0ff */
        /* <DEDUP_REMOVED lines=23> */
.L_x_674:
        /* <DEDUP_REMOVED lines=20> */
.L_x_675:
        /* <DEDUP_REMOVED lines=38> */
.L_x_677:
[----:B------:R-:W-:Y:S05]  /*22f0*/  BSYNC B0 ;  /* 0x0000000000007941 */ /* 0x000fea0003800000 */
.L_x_676:
        /* <DEDUP_REMOVED lines=21> */
.L_x_679:
[----:B------:R-:W-:Y:S05]  /*2450*/  BSYNC B0 ;  /* 0x0000000000007941 */ /* 0x000fea0003800000 */
.L_x_678:
        /* <DEDUP_REMOVED lines=34> */
.L_x_681:
[----:B------:R-:W-:Y:S05]  /*2680*/  BSYNC B0 ;  /* 0x0000000000007941 */ /* 0x000fea0003800000 */
.L_x_680:
        /* <DEDUP_REMOVED lines=23> */
.L_x_673:
        /* <DEDUP_REMOVED lines=53> */
.L_x_684:
[----:B------:R-:W-:Y:S05]  /*2b50*/  BSYNC B0 ;  /* 0x0000000000007941 */ /* 0x000fea0003800000 */
.L_x_683:
        /* <DEDUP_REMOVED lines=45> */
.L_x_686:
[----:B------:R-:W-:Y:S05]  /*2e30*/  BSYNC B0 ;  /* 0x0000000000007941 */ /* 0x000fea0003800000 */
.L_x_685:
        /* <DEDUP_REMOVED lines=44> */
.L_x_688:
[----:B------:R-:W-:Y:S05]  /*3100*/  BSYNC B0 ;  /* 0x0000000000007941 */ /* 0x000fea0003800000 */
.L_x_687:
        /* <DEDUP_REMOVED lines=47> */
.L_x_690:
[----:B------:R-:W-:Y:S05]  /*3400*/  BSYNC B0 ;  /* 0x0000000000007941 */ /* 0x000fea0003800000 */
.L_x_689:
        /* <DEDUP_REMOVED lines=69> */
.L_x_692:
[----:B------:R-:W-:Y:S05]  /*3860*/  BSYNC B0 ;  /* 0x0000000000007941 */ /* 0x000fea0003800000 */
.L_x_691:
        /* <DEDUP_REMOVED lines=59> */
.L_x_694:
[----:B------:R-:W-:Y:S05]  /*3c20*/  BSYNC B0 ;  /* 0x0000000000007941 */ /* 0x000fea0003800000 */
.L_x_693:
        /* <DEDUP_REMOVED lines=64> */
.L_x_696:
[----:B------:R-:W-:Y:S05]  /*4030*/  BSYNC B0 ;  /* 0x0000000000007941 */ /* 0x000fea0003800000 */
.L_x_695:
        /* <DEDUP_REMOVED lines=57> */
.L_x_698:
[----:B------:R-:W-:Y:S05]  /*43d0*/  BSYNC B0 ;  /* 0x0000000000007941 */ /* 0x000fea0003800000 */
.L_x_697:
        /* <DEDUP_REMOVED lines=17> */
[----:B------:R-:W-:-:S04]  /*44f0*/  @UP1 UIADD3 UR5, UR17, UR5, URZ ;  /* 0x0000000511051290 */ /* 0x000fc8000fffe03f */
[----:B------:R-:W-:Y:S01]  /*4500*/  @UP1 ULEA.HI.X UR23, UR16, UR23, UR5, 0x2, UP0 ;  /* 0x0000001710171291 */ /* 0x000fe200080f1405 */
[----:B-1-3--:R-:W-:Y:S02]  /*4510*/  IMAD.U32 R4, RZ, RZ, UR22 ;  /* 0x00000016ff047e24 */ /* 0x00afe4000f8e00ff */
[----:B------:R-:W-:Y:S01]  /*4520*/  @UP1 ULDC UR5, c[0x0][0x2e8] ;  /* 0x0000ba0000051ab9 */ /* 0x000fe20000000800 */
[C---:B------:R-:W-:Y:S01]  /*4530*/  IMAD.SHL.U32 R243, R250.reuse, 0x4, RZ ;  /* 0x00000004faf37824 */ /* 0x040fe200078e00ff */
[----:B------:R-:W-:Y:S01]  /*4540*/  SHF.L.U64.HI R242, R250, 0x2, R251 ;  /* 0x00000002faf27819 */ /* 0x000fe200000102fb */
[----:B------:R-:W-:Y:S01]  /*4550*/  IMAD.U32 R5, RZ, RZ, UR23 ;  /* 0x00000017ff057e24 */ /* 0x000fe2000f8e00ff */
[----:B------:R-:W-:Y:S01]  /*4560*/  UIADD3 UR22, UR38, 0x40, UR34 ;  /* 0x0000004026167890 */ /* 0x000fe2000fffe022 */
[----:B------:R-:W-:Y:S02]  /*4570*/  CS2R R190, SRZ ;  /* 0x0000000000be7805 */ /* 0x000fe4000001ff00 */
[----:B------:R-:W-:-:S02]  /*4580*/  CS2R R188, SRZ ;  /* 0x0000000000bc7805 */ /* 0x000fc4000001ff00 */
[----:B------:R-:W-:Y:S01]  /*4590*/  CS2R R194, SRZ ;  /* 0x0000000000c27805 */ /* 0x000fe2000001ff00 */
[----:B------:R1:W3:Y:S01]  /*45a0*/  @P0 LDG.E R6, desc[UR6][R4.64] ;  /* 0x0000000604060981 */ /* 0x0002e2000c1e1900 */
        /* <DEDUP_REMOVED lines=24> */
[C---:B-1----:R-:W-:Y:S01]  /*4730*/  IMAD.SHL.U32 R4, R250.reuse, 0x4, RZ ;  /* 0x00000004fa047824 */ /* 0x042fe200078e00ff */
[----:B------:R-:W-:Y:S02]  /*4740*/  SHF.L.U64.HI R5, R250, 0x2, R251 ;  /* 0x00000002fa057819 */ /* 0x000fe400000102fb */
[----:B------:R-:W-:Y:S02]  /*4750*/  CS2R R144, SRZ ;  /* 0x0000000000907805 */ /* 0x000fe4000001ff00 */
[----:B------:R-:W-:Y:S02]  /*4760*/  CS2R R138, SRZ ;  /* 0x00000000008a7805 */ /* 0x000fe4000001ff00 */
[----:B------:R-:W-:Y:S02]  /*4770*/  CS2R R136, SRZ ;  /* 0x0000000000887805 */ /* 0x000fe4000001ff00 */
[----:B------:R-:W-:-:S02]  /*4780*/  IADD3 R4, P1, R4, UR12, RZ ;  /* 0x0000000c04047c10 */ /* 0x000fc4000ff3e0ff */
[----:B------:R-:W-:Y:S02]  /*4790*/  CS2R R134, SRZ ;  /* 0x0000000000867805 */ /* 0x000fe4000001ff00 */
[----:B------:R-:W-:Y:S02]  /*47a0*/  CS2R R132, SRZ ;  /* 0x0000000000847805 */ /* 0x000fe4000001ff00 */
[----:B------:R-:W-:Y:S02]  /*47b0*/  CS2R R78, SRZ ;  /* 0x00000000004e7805 */ /* 0x000fe4000001ff00 */
[----:B------:R-:W-:Y:S02]  /*47c0*/  IADD3.X R5, R5, UR11, RZ, P1, !PT ;  /* 0x0000000b05057c10 */ /* 0x000fe40008ffe4ff */
[----:B------:R-:W-:Y:S02]  /*47d0*/  CS2R R76, SRZ ;  /* 0x00000000004c7805 */ /* 0x000fe4000001ff00 */
[----:B------:R-:W-:-:S02]  /*47e0*/  CS2R R82, SRZ ;  /* 0x0000000000527805 */ /* 0x000fc4000001ff00 */
        /* <DEDUP_REMOVED lines=31> */
[----:B-1----:R-:W3:Y:S01]  /*49e0*/  @P0 MUFU.RCP R4, UR5 ;  /* 0x0000000500040d08 */ /* 0x002ee20008001000 */
[----:B------:R-:W-:Y:S01]  /*49f0*/  IMAD.U32 R5, RZ, RZ, UR38 ;  /* 0x00000026ff057e24 */ /* 0x000fe2000f8e00ff */
[----:B------:R-:W-:Y:S01]  /*4a00*/  UMOV UR5, URZ ;  /* 0x0000003f00057c82 */ /* 0x000fe20008000000 */
[----:B------:R-:W-:Y:S01]  /*4a10*/  ULDC UR23, c[0x0][0x2dc] ;  /* 0x0000b70000177ab9 */ /* 0x000fe20000000800 */
[----:B------:R-:W-:Y:S01]  /*4a20*/  UIADD3 UR22, UR22, -UR10, URZ ;  /* 0x8000000a16167290 */ /* 0x000fe2000fffe03f */
        /* <DEDUP_REMOVED lines=9> */
[----:B------:R-:W-:Y:S01]  /*4ac0*/  I2FP.F32.S32 R244, R4 ;  /* 0x0000000400f47245 */ /* 0x000fe20000201400 */
[----:B--2---:R-:W-:-:S06]  /*4ad0*/  ULDC UR9, c[0x0][0x39c] ;  /* 0x0000e70000097ab9 */ /* 0x004fcc0000000800 */
.L_x_701:
[----:B------:R-:W0:Y:S01]  /*4ae0*/  LDGDEPBAR ;  /* 0x00000000000079af */ /* 0x000e220000000000 */
[----:B------:R-:W-:Y:S01]  /*4af0*/  USHF.L.U32 UR15, UR8, 0x6, URZ ;  /* 0x00000006080f7899 */ /* 0x000fe2000800063f */
[----:B-----5:R-:W-:Y:S01]  /*4b00*/  FSETP.NEU.FTZ.AND P1, PT, R237, -INF , PT ;  /* 0xff800000ed00780b */ /* 0x020fe20003f3d000 */
[----:B------:R-:W-:Y:S01]  /*4b10*/  USHF.L.U32 UR17, UR19, 0x6, URZ ;  /* 0x0000000613117899 */ /* 0x000fe2000800063f */
[----:B------:R-:W-:Y:S01]  /*4b20*/  MOV R196, 0x8 ;  /* 0x0000000800c47802 */ /* 0x000fe20000000f00 */
[----:B------:R-:W-:Y:S02]  /*4b30*/  UISETP.GE.AND UP0, UPT, UR15, UR22, UPT ;  /* 0x000000160f00728c */ /* 0x000fe4000bf06270 */
[----:B------:R-:W-:Y:S04]  /*4b40*/  UIADD3 UR17, UR17, 0x40, URZ ;  /* 0x0000004011117890 */ /* 0x000fe8000fffe03f */
[----:B------:R-:W-:Y:S06]  /*4b50*/  UISETP.LT.AND UP0, UPT, UR17, UR10, UP0 ;  /* 0x0000000a1100728c */ /* 0x000fec0008701270 */
[----:B------:R-:W-:Y:S01]  /*4b60*/  PLOP3.LUT P0, PT, PT, PT, UP0, 0x80, 0x0 ;  /* 0x000000000000781c */ /* 0x000fe20003f0f008 */
[----:B------:R-:W-:Y:S01]  /*4b70*/  UISETP.GT.AND UP0, UPT, UR8, UR18, UPT ;  /* 0x000000120800728c */ /* 0x000fe2000bf04270 */
[----:B------:R-:W-:Y:S04]  /*4b80*/  DEPBAR.LE SB0, 0x0 ;  /* 0x000080000000791a */ /* 0x000fe80000000000 */
[----:B------:R-:W-:Y:S06]  /*4b90*/  BAR.SYNC.DEFER_BLOCKING 0x0 ;  /* 0x0000000000007b1d */ /* 0x000fec0000010000 */
[----:B------:R-:W-:Y:S05]  /*4ba0*/  LDSM.16.M88.4 R16, [R210] ;  /* 0x00000000d210783b */ /* 0x000fea0000000200 */
[----:B-1----:R-:W1:Y:S05]  /*4bb0*/  LDSM.16.M88.4 R8, [R3+UR4+0x10000] ;  /* 0x010000040308783b */ /* 0x002e6a0008000200 */
        /* <DEDUP_REMOVED lines=113> */
[----:B------:R2:W3:Y:S02]  /*52d0*/  MUFU.TANH R123, R4 ;  /* 0x00000004007b7308 */ /* 0x0004e40000002400 */
[----:B------:R-:W-:Y:S01]  /*52e0*/  FMUL.FTZ R10, R10, UR9 ;  /* 0x000000090a0a7c20 */ /* 0x000fe20008410000 */
[----:B------:R-:W-:Y:S01]  /*52f0*/  FMUL.FTZ R8, R8, UR9 ;  /* 0x0000000908087c20 */ /* 0x000fe20008410000 */
[----:B------:R-:W-:Y:S01]  /*5300*/  FMUL.FTZ R9, R9, UR9 ;  /* 0x0000000909097c20 */ /* 0x000fe20008410000 */
[----:B------:R-:W-:Y:S01]  /*5310*/  FMUL.FTZ R11, R11, UR9 ;  /* 0x000000090b0b7c20 */ /* 0x000fe20008410000 */
[C---:B-1----:R-:W-:Y:S04]  /*5320*/  HMMA.16816.F32 R12, R108.reuse, R84, R12 ;  /* 0x000000546c0c723c */ /* 0x042fe8000000180c */
[----:B------:R1:W-:Y:S02]  /*5330*/  MUFU.TANH R130, R10 ;  /* 0x0000000a00827308 */ /* 0x0003e40000002400 */
[----:B------:R-:W-:Y:S08]  /*5340*/  HMMA.16816.F32 R16, R108, R86, R16 ;  /* 0x000000566c10723c */ /* 0x000ff00000001810 */
[----:B------:R4:W-:Y:S03]  /*5350*/  MUFU.TANH R129, R11 ;  /* 0x0000000b00817308 */ /* 0x0009e60000002400 */
[----:B--2---:R-:W-:Y:S07]  /*5360*/  MOV R4, UR19 ;  /* 0x0000001300047c02 */ /* 0x004fee0008000f00 */
[----:B------:R2:W-:Y:S01]  /*5370*/  MUFU.TANH R121, R8 ;  /* 0x0000000800797308 */ /* 0x0005e20000002400 */
[----:B------:R-:W-:Y:S02]  /*5380*/  LEA R4, R4, R248, 0x6 ;  /* 0x000000f804047211 */ /* 0x000fe400078e30ff */
[----:B-1----:R-:W-:Y:S01]  /*5390*/  @!P0 IADD3 R10, R247, UR15, RZ ;  /* 0x0000000ff70a8c10 */ /* 0x002fe2000fffe0ff */
[----:B------:R-:W-:Y:S06]  /*53a0*/  FMUL.FTZ R12, R12, UR9 ;  /* 0x000000090c0c7c20 */ /* 0x000fec0008410000 */
[----:B------:R1:W3:Y:S01]  /*53b0*/  MUFU.TANH R131, R6 ;  /* 0x0000000600837308 */ /* 0x0002e20000002400 */
[----:B----4-:R-:W-:Y:S01]  /*53c0*/  I2FP.F32.S32 R11, R4 ;  /* 0x00000004000b7245 */ /* 0x010fe20000201400 */
[----:B------:R-:W-:Y:S01]  /*53d0*/  FMUL.FTZ R13, R13, UR9 ;  /* 0x000000090d0d7c20 */ /* 0x000fe20008410000 */
[----:B------:R-:W-:Y:S01]  /*53e0*/  FMUL.FTZ R14, R14, UR9 ;  /* 0x000000090e0e7c20 */ /* 0x000fe20008410000 */
[----:B------:R-:W-:Y:S01]  /*53f0*/  FMUL.FTZ R15, R15, UR9 ;  /* 0x000000090f0f7c20 */ /* 0x000fe20008410000 */
[----:B------:R-:W-:Y:S01]  /*5400*/  FMUL.FTZ R16, R16, UR9 ;  /* 0x0000000910107c20 */ /* 0x000fe20008410000 */
[----:B------:R-:W-:Y:S01]  /*5410*/  FMUL.FTZ R17, R17, UR9 ;  /* 0x0000000911117c20 */ /* 0x000fe20008410000 */
[----:B------:R-:W-:Y:S03]  /*5420*/  FMUL.FTZ R18, R18, UR9 ;  /* 0x0000000912127c20 */ /* 0x000fe60008410000 */
[----:B------:R3:W-:Y:S01]  /*5430*/  MUFU.TANH R128, R7 ;  /* 0x0000000700807308 */ /* 0x0007e20000002400 */
[----:B--2---:R-:W-:Y:S01]  /*5440*/  @!P0 VIMNMX R8, R10, UR10, PT ;  /* 0x0000000a0a088c48 */ /* 0x004fe2000bfe0100 */
[----:B------:R-:W-:Y:S03]  /*5450*/  FMUL.FTZ R19, R19, UR9 ;  /* 0x0000000913137c20 */ /* 0x000fe60008410000 */
[----:B------:R-:W-:Y:S05]  /*5460*/  @!P0 ISETP.GE.AND P2, PT, R4, R8, PT ;  /* 0x000000080400820c */ /* 0x000fea0003f46270 */
[----:B------:R2:W-:Y:S01]  /*5470*/  MUFU.TANH R118, R12 ;  /* 0x0000000c00767308 */ /* 0x0005e20000002400 */
[----:B-1----:R-:W-:Y:S05]  /*5480*/  FMUL.FTZ R6, R237, 1.4426950216293334961 ;  /* 0x3fb8aa3bed067820 */ /* 0x002fea0000410000 */
[----:B------:R-:W-:Y:S04]  /*5490*/  FSEL R6, R6, RZ, P1 ;  /* 0x000000ff06067208 */ /* 0x000fe80000800000 */
[----:B------:R1:W-:Y:S01]  /*54a0*/  MUFU.TANH R120, R9 ;  /* 0x0000000900787308 */ /* 0x0003e20000002400 */
[----:B---3--:R-:W-:Y:S01]  /*54b0*/  FFMA.FTZ R7, R11, UR5, R123 ;  /* 0x000000050b077c23 */ /* 0x008fe2000801007b */
[----:B------:R-:W-:Y:S04]  /*54c0*/  FSETP.NEU.FTZ.AND P1, PT, R238, -INF , PT ;  /* 0xff800000ee00780b */ /* 0x000fe80003f3d000 */
[----:B------:R-:W-:Y:S04]  /*54d0*/  @!P0 FSEL R7, R7, -INF , !P2 ;  /* 0xff80000007078808 */ /* 0x000fe80005000000 */
[----:B------:R-:W3:Y:S01]  /*54e0*/  MUFU.TANH R122, R5 ;  /* 0x00000005007a7308 */ /* 0x000ee20000002400 */
[----:B--2---:R-:W-:Y:S01]  /*54f0*/  FFMA.FTZ R12, R7, UR16, -R6 ;  /* 0x00000010070c7c23 */ /* 0x004fe20008010806 */
[----:B------:R-:W-:Y:S01]  /*5500*/  @!P0 VIADDMNMX R7, R10, R196, UR10, PT ;  /* 0x0000000a0a078e46 */ /* 0x000fe2000b8001c4 */
[----:B------:R-:W-:Y:S07]  /*5510*/  FFMA.FTZ R10, R11, UR5, R131 ;  /* 0x000000050b0a7c23 */ /* 0x000fee0008010083 */
[----:B------:R2:W-:Y:S01]  /*5520*/  MUFU.EX2 R203, R12 ;  /* 0x0000000c00cb7308 */ /* 0x0005e20000000800 */
[C---:B-1----:R-:W-:Y:S02]  /*5530*/  @!P0 IADD3 R9, R4.reuse, 0x1, RZ ;  /* 0x0000000104098810 */ /* 0x042fe40007ffe0ff */
[-C--:B------:R-:W-:Y:S02]  /*5540*/  @!P0 ISETP.GE.AND P3, PT, R4, R7.reuse, PT ;  /* 0x000000070400820c */ /* 0x080fe40003f66270 */
[----:B------:R-:W-:Y:S02]  /*5550*/  @!P0 ISETP.GE.AND P2, PT, R9, R8, PT ;  /* 0x000000080900820c */ /* 0x000fe40003f46270 */
[----:B------:R-:W-:Y:S03]  /*5560*/  @!P0 FSEL R10, R10, -INF , !P3 ;  /* 0xff8000000a0a8808 */ /* 0x000fe60005800000 */
[----:B------:R-:W1:Y:S01]  /*5570*/  MUFU.TANH R119, R13 ;  /* 0x0000000d00777308 */ /* 0x000e620000002400 */
[----:B---3--:R-:W-:Y:S05]  /*5580*/  FFMA.FTZ R5, R244, UR5, R122 ;  /* 0x00000005f4057c23 */ /* 0x008fea000801007a */
[----:B------:R-:W-:Y:S02]  /*5590*/  @!P0 FSEL R5, R5, -INF , !P2 ;  /* 0xff80000005058808 */ /* 0x000fe40005000000 */
[----:B------:R-:W-:Y:S01]  /*55a0*/  @!P0 ISETP.GE.AND P2, PT, R9, R7, PT ;  /* 0x000000070900820c */ /* 0x000fe20003f46270 */
[----:B--2---:R-:W-:Y:S01]  /*55b0*/  FMUL.FTZ R12, R238, 1.4426950216293334961 ;  /* 0x3fb8aa3bee0c7820 */ /* 0x004fe20000410000 */
[----:B------:R-:W-:Y:S01]  /*55c0*/  FFMA.FTZ R9, R244, UR5, R128 ;  /* 0x00000005f4097c23 */ /* 0x000fe20008010080 */
[----:B------:R-:W-:Y:S01]  /*55d0*/  FFMA.FTZ R11, R5, UR16, -R6 ;  /* 0x00000010050b7c23 */ /* 0x000fe20008010806 */
[----:B------:R2:W3:Y:S02]  /*55e0*/  MUFU.TANH R127, R14 ;  /* 0x0000000e007f7308 */ /* 0x0004e40000002400 */
[----:B------:R-:W-:Y:S02]  /*55f0*/  FSEL R5, R12, RZ, P1 ;  /* 0x000000ff0c057208 */ /* 0x000fe40000800000 */
[----:B------:R-:W-:Y:S02]  /*5600*/  @!P0 FSEL R9, R9, -INF , !P2 ;  /* 0xff80000009098808 */ /* 0x000fe40005000000 */
[----:B------:R-:W-:Y:S01]  /*5610*/  IADD3 R12, R4, 0x9, RZ ;  /* 0x00000009040c7810 */ /* 0x000fe20007ffe0ff */
[--C-:B------:R-:W-:Y:S03]  /*5620*/  FFMA.FTZ R10, R10, UR16, -R5.reuse ;  /* 0x000000100a0a7c23 */ /* 0x100fe60008010805 */
[----:B------:R4:W-:Y:S01]  /*5630*/  MUFU.EX2 R200, R11 ;  /* 0x0000000b00c87308 */ /* 0x0009e20000000800 */
[----:B------:R-:W-:Y:S09]  /*5640*/  FFMA.FTZ R9, R9, UR16, -R5 ;  /* 0x0000001009097c23 */ /* 0x000ff20008010805 */
[----:B------:R1:W-:Y:S01]  /*5650*/  MUFU.EX2 R226, R10 ;  /* 0x0000000a00e27308 */ /* 0x0003e20000000800 */
[----:B--2---:R-:W-:Y:S09]  /*5660*/  I2FP.F32.S32 R14, R12 ;  /* 0x0000000c000e7245 */ /* 0x004ff20000201400 */
[----:B------:R2:W-:Y:S01]  /*5670*/  MUFU.EX2 R225, R9 ;  /* 0x0000000900e17308 */ /* 0x0005e20000000800 */
[C---:B----4-:R-:W-:Y:S04]  /*5680*/  IADD3 R11, R4.reuse, 0x8, RZ ;  /* 0x00000008040b7810 */ /* 0x050fe80007ffe0ff */
[----:B------:R-:W-:Y:S02]  /*5690*/  I2FP.F32.S32 R13, R11 ;  /* 0x0000000b000d7245 */ /* 0x000fe40000201400 */
[CC--:B------:R-:W-:Y:S03]  /*56a0*/  @!P0 ISETP.GE.AND P1, PT, R11.reuse, R8.reuse, PT ;  /* 0x000000080b00820c */ /* 0x0c0fe60003f26270 */
[----:B------:R-:W4:Y:S01]  /*56b0*/  MUFU.TANH R126, R15 ;  /* 0x0000000f007e7308 */ /* 0x000f220000002400 */
[-C--:B------:R-:W-:Y:S01]  /*56c0*/  @!P0 ISETP.GE.AND P2, PT, R11, R7.reuse, PT ;  /* 0x000000070b00820c */ /* 0x080fe20003f46270 */
[C---:B-1----:R-:W-:Y:S01]  /*56d0*/  FFMA.FTZ R10, R13.reuse, UR5, R121 ;  /* 0x000000050d0a7c23 */ /* 0x042fe20008010079 */
[----:B------:R-:W-:Y:S01]  /*56e0*/  FFMA.FTZ R13, R13, UR5, R130 ;  /* 0x000000050d0d7c23 */ /* 0x000fe20008010082 */
[----:B------:R-:W-:Y:S03]  /*56f0*/  IADD3 R11, R4, 0x11, RZ ;  /* 0x00000011040b7810 */ /* 0x000fe60007ffe0ff */
[----:B------:R-:W-:Y:S03]  /*5700*/  @!P0 FSEL R10, R10, -INF , !P1 ;  /* 0xff8000000a0a8808 */ /* 0x000fe60004800000 */
[----:B------:R-:W1:Y:S01]  /*5710*/  MUFU.TANH R117, R16 ;  /* 0x0000001000757308 */ /* 0x000e620000002400 */
[----:B--2---:R-:W-:Y:S01]  /*5720*/  FFMA.FTZ R9, R14, UR5, R120 ;  /* 0x000000050e097c23 */ /* 0x004fe20008010078 */
[----:B------:R-:W-:Y:S01]  /*5730*/  @!P0 ISETP.GE.AND P1, PT, R12, R8, PT ;  /* 0x000000080c00820c */ /* 0x000fe20003f26270 */
[--C-:B------:R-:W-:Y:S01]  /*5740*/  FFMA.FTZ R10, R10, UR16, -R6.reuse ;  /* 0x000000100a0a7c23 */ /* 0x100fe20008010806 */
[----:B------:R-:W-:Y:S02]  /*5750*/  @!P0 FSEL R13, R13, -INF , !P2 ;  /* 0xff8000000d0d8808 */ /* 0x000fe40005000000 */
[----:B------:R-:W-:Y:S04]  /*5760*/  @!P0 FSEL R9, R9, -INF , !P1 ;  /* 0xff80000009098808 */ /* 0x000fe80004800000 */
[----:B------:R2:W-:Y:S01]  /*5770*/  MUFU.EX2 R202, R10 ;  /* 0x0000000a00ca7308 */ /* 0x0005e20000000800 */
[-C--:B------:R-:W-:Y:S01]  /*5780*/  @!P0 ISETP.GE.AND P1, PT, R12, R7.reuse, PT ;  /* 0x000000070c00820c */ /* 0x080fe20003f26270 */
[----:B------:R-:W-:Y:S01]  /*5790*/  FFMA.FTZ R12, R13, UR16, -R5 ;  /* 0x000000100d0c7c23 */ /* 0x000fe20008010805 */
[----:B------:R-:W-:Y:S07]  /*57a0*/  FFMA.FTZ R9, R9, UR16, -R6 ;  /* 0x0000001009097c23 */ /* 0x000fee0008010806 */
[----:B------:R3:W-:Y:S10]  /*57b0*/  MUFU.EX2 R199, R9 ;  /* 0x0000000900c77308 */ /* 0x0007f40000000800 */
[----:B------:R4:W-:Y:S01]  /*57c0*/  MUFU.EX2 R224, R12 ;  /* 0x0000000c00e07308 */ /* 0x0009e20000000800 */
[----:B--2---:R-:W-:Y:S04]  /*57d0*/  IADD3 R10, R4, 0x10, RZ ;  /* 0x00000010040a7810 */ /* 0x004fe80007ffe0ff */
[----:B------:R-:W-:Y:S02]  /*57e0*/  I2FP.F32.S32 R13, R10 ;  /* 0x0000000a000d7245 */ /* 0x000fe40000201400 */
[----:B------:R-:W-:Y:S03]  /*57f0*/  @!P0 ISETP.GE.AND P2, PT, R10, R7, PT ;  /* 0x000000070a00820c */ /* 0x000fe60003f46270 */
[----:B------:R-:W-:Y:S01]  /*5800*/  MUFU.TANH R116, R17 ;  /* 0x0000001100747308 */ /* 0x000fe20000002400 */
[----:B---3--:R-:W-:Y:S01]  /*5810*/  FFMA.FTZ R9, R14, UR5, R129 ;  /* 0x000000050e097c23 */ /* 0x008fe20008010081 */
[----:B------:R-:W-:Y:S04]  /*5820*/  I2FP.F32.S32 R14, R11 ;  /* 0x0000000b000e7245 */ /* 0x000fe80000201400 */
[----:B------:R-:W-:Y:S02]  /*5830*/  @!P0 FSEL R9, R9, -INF , !P1 ;  /* 0xff80000009098808 */ /* 0x000fe40004800000 */
[-C--:B------:R-:W-:Y:S01]  /*5840*/  @!P0 ISETP.GE.AND P1, PT, R10, R8.reuse, PT ;  /* 0x000000080a00820c */ /* 0x080fe20003f26270 */
[----:B----4-:R-:W-:Y:S01]  /*5850*/  FFMA.FTZ R12, R13, UR5, R118 ;  /* 0x000000050d0c7c23 */ /* 0x010fe20008010076 */
[----:B------:R-:W-:Y:S01]  /*5860*/  IADD3 R10, R4, 0x19, RZ ;  /* 0x00000019040a7810 */ /* 0x000fe20007ffe0ff */
[----:B------:R-:W-:Y:S01]  /*5870*/  FFMA.FTZ R9, R9, UR16, -R5 ;  /* 0x0000001009097c23 */ /* 0x000fe20008010805 */
[----:B------:R-:W2:Y:S02]  /*5880*/  MUFU.TANH R125, R18 ;  /* 0x00000012007d7308 */ /* 0x000ea40000002400 */
[----:B------:R-:W-:Y:S02]  /*5890*/  @!P0 FSEL R12, R12, -INF , !P1 ;  /* 0xff8000000c0c8808 */ /* 0x000fe40004800000 */
[----:B------:R-:W-:Y:S03]  /*58a0*/  @!P0 ISETP.GE.AND P1, PT, R11, R8, PT ;  /* 0x000000080b00820c */ /* 0x000fe60003f26270 */
[--C-:B------:R-:W-:Y:S03]  /*58b0*/  FFMA.FTZ R12, R12, UR16, -R6.reuse ;  /* 0x000000100c0c7c23 */ /* 0x100fe60008010806 */
[----:B------:R3:W-:Y:S10]  /*58c0*/  MUFU.EX2 R223, R9 ;  /* 0x0000000900df7308 */ /* 0x0007f40000000800 */
[----:B------:R4:W-:Y:S10]  /*58d0*/  MUFU.EX2 R201, R12 ;  /* 0x0000000c00c97308 */ /* 0x0009f40000000800 */
[----:B------:R-:W2:Y:S01]  /*58e0*/  MUFU.TANH R124, R19 ;  /* 0x00000013007c7308 */ /* 0x000ea20000002400 */
[----:B---3--:R-:W-:Y:S05]  /*58f0*/  FFMA.FTZ R9, R14, UR5, R119 ;  /* 0x000000050e097c23 */ /* 0x008fea0008010077 */
[----:B------:R-:W-:Y:S02]  /*5900*/  @!P0 FSEL R9, R9, -INF , !P1 ;  /* 0xff80000009098808 */ /* 0x000fe40004800000 */
[-C--:B------:R-:W-:Y:S01]  /*5910*/  @!P0 ISETP.GE.AND P1, PT, R11, R7.reuse, PT ;  /* 0x000000070b00820c */ /* 0x080fe20003f26270 */
[----:B----4-:R-:W-:Y:S01]  /*5920*/  FFMA.FTZ R12, R13, UR5, R127 ;  /* 0x000000050d0c7c23 */ /* 0x010fe2000801007f */
[----:B------:R-:W-:Y:S01]  /*5930*/  IADD3 R11, R4, 0x18, RZ ;  /* 0x00000018040b7810 */ /* 0x000fe20007ffe0ff */
[----:B------:R-:W-:Y:S01]  /*5940*/  FFMA.FTZ R9, R9, UR16, -R6 ;  /* 0x0000001009097c23 */ /* 0x000fe20008010806 */
[----:B------:R-:W-:Y:S02]  /*5950*/  I2FP.F32.S32 R13, R10 ;  /* 0x0000000a000d7245 */ /* 0x000fe40000201400 */
[----:B------:R-:W-:Y:S01]  /*5960*/  @!P0 FSEL R12, R12, -INF , !P2 ;  /* 0xff8000000c0c8808 */ /* 0x000fe20005000000 */
[----:B------:R3:W4:Y:S01]  /*5970*/  MUFU.EX2 R198, R9 ;  /* 0x0000000900c67308 */ /* 0x0007220000000800 */
[----:B------:R-:W-:Y:S03]  /*5980*/  @!P0 ISETP.GE.AND P2, PT, R11, R7, PT ;  /* 0x000000070b00820c */ /* 0x000fe60003f46270 */
[----:B------:R-:W-:Y:S01]  /*5990*/  FFMA.FTZ R4, R12, UR16, -R5 ;  /* 0x000000100c047c23 */ /* 0x000fe20008010805 */
[----:B------:R-:W-:Y:S05]  /*59a0*/  I2FP.F32.S32 R12, R11 ;  /* 0x0000000b000c7245 */ /* 0x000fea0000201400 */
[----:B------:R1:W-:Y:S01]  /*59b0*/  MUFU.EX2 R222, R4 ;  /* 0x0000000400de7308 */ /* 0x0003e20000000800 */
[----:B---3--:R-:W-:Y:S05]  /*59c0*/  FFMA.FTZ R9, R14, UR5, R126 ;  /* 0x000000050e097c23 */ /* 0x008fea000801007e */
[----:B------:R-:W-:Y:S02]  /*59d0*/  @!P0 FSEL R9, R9, -INF , !P1 ;  /* 0xff80000009098808 */ /* 0x000fe40004800000 */
[-C--:B------:R-:W-:Y:S01]  /*59e0*/  @!P0 ISETP.GE.AND P1, PT, R11, R8.reuse, PT ;  /* 0x000000080b00820c */ /* 0x080fe20003f26270 */
[----:B-1----:R-:W-:Y:S02]  /*59f0*/  FFMA.FTZ R4, R12, UR5, R117 ;  /* 0x000000050c047c23 */ /* 0x002fe40008010075 */
[----:B------:R-:W-:Y:S03]  /*5a00*/  FFMA.FTZ R9, R9, UR16, -R5 ;  /* 0x0000001009097c23 */ /* 0x000fe60008010805 */
[----:B------:R-:W-:Y:S01]  /*5a10*/  @!P0 FSEL R4, R4, -INF , !P1 ;  /* 0xff80000004048808 */ /* 0x000fe20004800000 */
[----:B------:R1:W3:Y:S01]  /*5a20*/  MUFU.EX2 R221, R9 ;  /* 0x0000000900dd7308 */ /* 0x0002e20000000800 */
[----:B------:R-:W-:Y:S01]  /*5a30*/  @!P0 ISETP.GE.AND P1, PT, R10, R8, PT ;  /* 0x000000080a00820c */ /* 0x000fe20003f26270 */
[----:B--2---:R-:W-:Y:S02]  /*5a40*/  FFMA.FTZ R8, R12, UR5, R125 ;  /* 0x000000050c087c23 */ /* 0x004fe4000801007d */
[----:B------:R-:W-:Y:S03]  /*5a50*/  FFMA.FTZ R4, R4, UR16, -R6 ;  /* 0x0000001004047c23 */ /* 0x000fe60008010806 */
[----:B------:R-:W-:Y:S03]  /*5a60*/  @!P0 FSEL R8, R8, -INF , !P2 ;  /* 0xff80000008088808 */ /* 0x000fe60005000000 */
[----:B------:R2:W-:Y:S02]  /*5a70*/  MUFU.EX2 R197, R4 ;  /* 0x0000000400c57308 */ /* 0x0005e40000000800 */
[--C-:B------:R-:W-:Y:S08]  /*5a80*/  FFMA.FTZ R8, R8, UR16, -R5.reuse ;  /* 0x0000001008087c23 */ /* 0x100ff00008010805 */
[----:B------:R3:W-:Y:S01]  /*5a90*/  MUFU.EX2 R207, R8 ;  /* 0x0000000800cf7308 */ /* 0x0007e20000000800 */
[----:B-1----:R-:W-:Y:S05]  /*5aa0*/  FFMA.FTZ R9, R13, UR5, R116 ;  /* 0x000000050d097c23 */ /* 0x002fea0008010074 */
[----:B------:R-:W-:Y:S02]  /*5ab0*/  @!P0 FSEL R9, R9, -INF , !P1 ;  /* 0xff80000009098808 */ /* 0x000fe40004800000 */
[----:B------:R-:W-:Y:S01]  /*5ac0*/  @!P0 ISETP.GE.AND P1, PT, R10, R7, PT ;  /* 0x000000070a00820c */ /* 0x000fe20003f26270 */
[----:B--2---:R-:W-:Y:S01]  /*5ad0*/  FFMA.FTZ R4, R13, UR5, R124 ;  /* 0x000000050d047c23 */ /* 0x004fe2000801007c */
[----:B----4-:R-:W-:Y:S01]  /*5ae0*/  F2FP.F16.F32.PACK_AB R7, R198, R201 ;  /* 0x000000c9c607723e */ /* 0x010fe200000000ff */
[----:B------:R-:W-:Y:S03]  /*5af0*/  FFMA.FTZ R6, R9, UR16, -R6 ;  /* 0x0000001009067c23 */ /* 0x000fe60008010806 */
[----:B------:R-:W-:Y:S01]  /*5b00*/  @!P0 FSEL R4, R4, -INF , !P1 ;  /* 0xff80000004048808 */ /* 0x000fe20004800000 */
[----:B------:R1:W2:Y:S01]  /*5b10*/  MUFU.EX2 R196, R6 ;  /* 0x0000000600c47308 */ /* 0x0002a20000000800 */
[----:B------:R-:W-:Y:S02]  /*5b20*/  IADD3 R114, P0, R243, UR14, RZ ;  /* 0x0000000ef3727c10 */ /* 0x000fe4000ff1e0ff */
[----:B---3--:R-:W-:Y:S01]  /*5b30*/  F2FP.F16.F32.PACK_AB R8, R223, R224 ;  /* 0x000000e0df08723e */ /* 0x008fe200000000ff */
[----:B------:R-:W-:Y:S01]  /*5b40*/  FFMA.FTZ R5, R4, UR16, -R5 ;  /* 0x0000001004057c23 */ /* 0x000fe20008010805 */
[----:B------:R-:W-:Y:S02]  /*5b50*/  F2FP.F16.F32.PACK_AB R4, R199, R202 ;  /* 0x000000cac704723e */ /* 0x000fe400000000ff */
[----:B------:R-:W-:Y:S03]  /*5b60*/  IADD3.X R115, R242, UR13, RZ, P0, !PT ;  /* 0x0000000df2737c10 */ /* 0x000fe600087fe4ff */
[----:B------:R3:W4:Y:S01]  /*5b70*/  MUFU.EX2 R206, R5 ;  /* 0x0000000500ce7308 */ /* 0x0007220000000800 */
[----:B------:R-:W-:Y:S01]  /*5b80*/  PLOP3.LUT P0, PT, PT, PT, UP0, 0x80, 0x0 ;  /* 0x000000000000781c */ /* 0x000fe20003f0f008 */
[----:B------:R-:W4:Y:S05]  /*5b90*/  LDG.E R113, desc[UR6][R114.64] ;  /* 0x0000000672717981 */ /* 0x000f2a000c1e1900 */
[----:B------:R-:W4:Y:S01]  /*5ba0*/  LDG.E R112, desc[UR6][R114.64+0x20] ;  /* 0x0000200672707981 */ /* 0x000f22000c1e1900 */
[----:B-1----:R-:W-:Y:S05]  /*5bb0*/  F2FP.F16.F32.PACK_AB R6, R200, R203 ;  /* 0x000000cbc806723e */ /* 0x002fea00000000ff */
[----:B------:R1:W-:Y:S01]  /*5bc0*/  STS [R234+0x22000], R6 ;  /* 0x02200006ea007388 */ /* 0x0003e20000000800 */
[----:B---3--:R-:W-:Y:S05]  /*5bd0*/  F2FP.F16.F32.PACK_AB R5, R225, R226 ;  /* 0x000000e2e105723e */ /* 0x008fea00000000ff */
[----:B------:R2:W-:Y:S05]  /*5be0*/  STS [R234+0x22400], R5 ;  /* 0x02240005ea007388 */ /* 0x0005ea0000000800 */
[----:B------:R4:W-:Y:S05]  /*5bf0*/  STS [R236+0x22000], R4 ;  /* 0x02200004ec007388 */ /* 0x0009ea0000000800 */
[----:B------:R-:W-:Y:S05]  /*5c00*/  STS [R236+0x22400], R8 ;  /* 0x02240008ec007388 */ /* 0x000fea0000000800 */
[----:B------:R-:W-:Y:S01]  /*5c10*/  STS [R231+0x22000], R7 ;  /* 0x02200007e7007388 */ /* 0x000fe20000000800 */
[----:B-1----:R-:W-:Y:S05]  /*5c20*/  F2FP.F16.F32.PACK_AB R6, R221, R222 ;  /* 0x000000dedd06723e */ /* 0x002fea00000000ff */
[----:B------:R-:W-:Y:S01]  /*5c30*/  STS [R231+0x22400], R6 ;  /* 0x02240006e7007388 */ /* 0x000fe20000000800 */
[----:B--2---:R-:W-:Y:S02]  /*5c40*/  F2FP.F16.F32.PACK_AB R5, R196, R197 ;  /* 0x000000c5c405723e */ /* 0x004fe400000000ff */
[----:B----4-:R-:W-:Y:S03]  /*5c50*/  F2FP.F16.F32.PACK_AB R4, R206, R207 ;  /* 0x000000cfce04723e */ /* 0x010fe600000000ff */
        /* <DEDUP_REMOVED lines=368> */
.L_x_699:
        /* <DEDUP_REMOVED lines=472> */
.L_x_700:
        /* <DEDUP_REMOVED lines=222> */
.L_x_702:
        /* <DEDUP_REMOVED lines=19> */
.L_x_703:
        /* <DEDUP_REMOVED lines=58> */
.L_x_705:
[----:B------:R-:W-:Y:S05]  /*a390*/  BSYNC B0 ;  /* 0x0000000000007941 */ /* 0x000fea0003800000 */
.L_x_704:
        /* <DEDUP_REMOVED lines=22> */
.L_x_707:
[----:B------:R-:W-:Y:S05]  /*a500*/  BSYNC B0 ;  /* 0x0000000000007941 */ /* 0x000fea0003800000 */
.L_x_706:
        /* <DEDUP_REMOVED lines=38> */
.L_x_709:
[----:B------:R-:W-:Y:S05]  /*a770*/  BSYNC B0 ;  /* 0x0000000000007941 */ /* 0x000fea0003800000 */
.L_x_708:
        /* <DEDUP_REMOVED lines=21> */
.L_x_682:
[----:B------:R-:W-:Y:S05]  /*a8d0*/  BSYNC B1 ;  /* 0x0000000000017941 */ /* 0x000fea0003800000 */
.L_x_668:
[----:B------:R-:W-:Y:S01]  /*a8e0*/  ULDC UR5, c[0x0][0xc] ;  /* 0x0000030000057ab9 */ /* 0x000fe20000000800 */
[----:B------:R-:W-:Y:S02]  /*a8f0*/  UIADD3 UR58, UR58, 0x1, URZ ;  /* 0x000000013a3a7890 */ /* 0x000fe4000fffe03f */
[----:B------:R-:W-:-:S04]  /*a900*/  UIADD3 UR19, UR5, UR19, URZ ;  /* 0x0000001305137290 */ /* 0x000fc8000fffe03f */
[----:B------:R-:W-:-:S06]  /*a910*/  UISETP.GE.AND UP0, UPT, UR19, UR61, UPT ;  /* 0x0000003d1300728c */ /* 0x000fcc000bf06270 */
[----:B------:R-:W-:-:S13]  /*a920*/  PLOP3.LUT P0, PT, PT, PT, UP0, 0x80, 0x0 ;  /* 0x000000000000781c */ /* 0x000fda0003f0f008 */
[----:B------:R-:W-:Y:S05]  /*a930*/  @P0 BRA `(.L_x_710) ;  /* 0x0000000000040947 */ /* 0x000fea0003800000 */
[----:B------:R-:W-:Y:S05]  /*a940*/  BRA `(.L_x_711) ;  /* 0xffffff6000507947 */ /* 0x000fea000383ffff */
.L_x_710:
[----:B------:R-:W-:Y:S05]  /*a950*/  EXIT ;  /* 0x000000000000794d */ /* 0x000fea0003800000 */
.L_x_712:
        /* <DEDUP_REMOVED lines=10> */
.L_x_1050:


//--------------------- .text._ZN5flash25flash_bwd_dot_do_o_kernelILb0E23Flash_bwd_kernel_traitsILi256ELi64ELi64ELi8ELi4ELi2ELi2ELb0ELb1EN7cutlass6half_tE19Flash_kernel_traitsILi256ELi64ELi64ELi8ES3_EEEEvNS_16Flash_bwd_paramsE --------------------------
	.section	.text._ZN5flash25flash_bwd_dot_do_o_kernelILb0E23Flash_bwd_kernel_traitsILi256ELi64ELi64ELi8ELi4ELi2ELi2ELb0ELb1EN7cutlass6half_tE19Flash_kernel_traitsILi256ELi64ELi64ELi8ES3_EEEEvNS_16Flash_bwd_paramsE,"ax",@progbits
	.align	128
        .global         _ZN5flash25flash_bwd_dot_do_o_kernelILb0E23Flash_bwd_kernel_traitsILi256ELi64ELi64ELi8ELi4ELi2ELi2ELb0ELb1EN7cutlass6half_tE19Flash_kernel_traitsILi256ELi64ELi64ELi8ES3_EEEEvNS_16Flash_bwd_paramsE
        .type           _ZN5flash25flash_bwd_dot_do_o_kernelILb0E23Flash_bwd_kernel_traitsILi256ELi64ELi64ELi8ELi4ELi2ELi2ELb0ELb1EN7cutlass6half_tE19Flash_kernel_traitsILi256ELi64ELi64ELi8ES3_EEEEvNS_16Flash_bwd_paramsE,@function
        .size           _ZN5flash25flash_bwd_dot_do_o_kernelILb0E23Flash_bwd_kernel_traitsILi256ELi64ELi64ELi8ELi4ELi2ELi2ELb0ELb1EN7cutlass6half_tE19Flash_kernel_traitsILi256ELi64ELi64ELi8ES3_EEEEvNS_16Flash_bwd_paramsE,(.L_x_1051 - _ZN5flash25flash_bwd_dot_do_o_kernelILb0E23Flash_bwd_kernel_traitsILi256ELi64ELi64ELi8ELi4ELi2ELi2ELb0ELb1EN7cutlass6half_tE19Flash_kernel_traitsILi256ELi64ELi64ELi8ES3_EEEEvNS_16Flash_bwd_paramsE)
        .other          _ZN5flash25flash_bwd_dot_do_o_kernelILb0E23Flash_bwd_kernel_traitsILi256ELi64ELi64ELi8ELi4ELi2ELi2ELb0ELb1EN7cutlass6half_tE19Flash_kernel_traitsILi256ELi64ELi64ELi8ES3_EEEEvNS_16Flash_bwd_paramsE,@"STO_CUDA_ENTRY STV_DEFAULT"
_ZN5flash25flash_bwd_dot_do_o_kernelILb0E23Flash_bwd_kernel_traitsILi256ELi64ELi64ELi8ELi4ELi2ELi2ELb0ELb1EN7cutlass6half_tE19Flash_kernel_traitsILi256ELi64ELi64ELi8ES3_EEEEvNS_16Flash_bwd_paramsE:
.text._ZN5flash25flash_bwd_dot_do_o_kernelILb0E23Flash_bwd_kernel_traitsILi256ELi64ELi64ELi8ELi4ELi2ELi2ELb0ELb1EN7cutlass6half_tE19Flash_kernel_traitsILi256ELi64ELi64ELi8ES3_EEEEvNS_16Flash_bwd_paramsE:
        /* <DEDUP_REMOVED lines=52> */
.L_x_713:
[----:B------:R-:W0:Y:S08]  /*0340*/  LDC R54, c[0x0][0x270] ;  /* 0x00009c00ff367b82 */ /* 0x000e300000000800 */
[----:B------:R-:W1:Y:S01]  /*0350*/  LDC R3, c[0x0][0x2d4] ;  /* 0x0000b500ff037b82 */ /* 0x000e620000000800 */
[----:B0-----:R-:W-:-:S04]  /*0360*/  IMAD R54, R7, R54, UR5 ;  /* 0x0000000507367e24 */ /* 0x001fc8000f8e0236 */
[----:B-1----:R-:W-:-:S07]  /*0370*/  IMAD R54, R54, R3, RZ ;  /* 0x0000000336367224 */ /* 0x002fce00078e02ff */
.L_x_714:
        /* <DEDUP_REMOVED lines=57> */
.L_x_716:
[----:B------:R-:W-:Y:S05]  /*0710*/  BSYNC B0 ;  /* 0x0000000000007941 */ /* 0x000fea0003800000 */
.L_x_715:
        /* <DEDUP_REMOVED lines=45> */
.L_x_718:
[----:B------:R-:W-:Y:S05]  /*09f0*/  BSYNC B0 ;  /* 0x0000000000007941 */ /* 0x000fea0003800000 */
.L_x_717:
        /* <DEDUP_REMOVED lines=52> */
.L_x_720:
[----:B------:R-:W-:Y:S05]  /*0d40*/  BSYNC B0 ;  /* 0x0000000000007941 */ /* 0x000fea0003800000 */
.L_x_719:
        /* <DEDUP_REMOVED lines=38> */
.L_x_722:
[----:B------:R-:W-:Y:S05]  /*0fb0*/  BSYNC B0 ;  /* 0x0000000000007941 */ /* 0x000fea0003800000 */
.L_x_721:
        /* <DEDUP_REMOVED lines=218> */
.L_x_723:
        /* <DEDUP_REMOVED lines=10> */
.L_x_1051:


//--------------------- .text._ZN5flash25flash_bwd_dot_do_o_kernelILb1E23Flash_bwd_kernel_traitsILi256ELi64ELi64ELi8ELi4ELi2ELi2ELb0ELb1EN7cutlass6half_tE19Flash_kernel_traitsILi256ELi64ELi64ELi8ES3_EEEEvNS_16Flash_bwd_paramsE --------------------------
	.section	.text._ZN5flash25flash_bwd_dot_do_o_kernelILb1E23Flash_bwd_kernel_traitsILi256ELi64ELi64ELi8ELi4ELi2ELi2ELb0ELb1EN7cutlass6half_tE19Flash_kernel_traitsILi256ELi64ELi64ELi8ES3_EEEEvNS_16Flash_bwd_paramsE,"ax",@progbits
	.align	128
        .global         _ZN5flash25flash_bwd_dot_do_o_kernelILb1E23Flash_bwd_kernel_traitsILi256ELi64ELi64ELi8ELi4ELi2ELi2ELb0ELb1EN7cutlass6half_tE19Flash_kernel_traitsILi256ELi64ELi64ELi8ES3_EEEEvNS_16Flash_bwd_paramsE
        .type           _ZN5flash25flash_bwd_dot_do_o_kernelILb1E23Flash_bwd_kernel_traitsILi256ELi64ELi64ELi8ELi4ELi2ELi2ELb0ELb1EN7cutlass6half_tE19Flash_kernel_traitsILi256ELi64ELi64ELi8ES3_EEEEvNS_16Flash_bwd_paramsE,@function
        .size           _ZN5flash25flash_bwd_dot_do_o_kernelILb1E23Flash_bwd_kernel_traitsILi256ELi64ELi64ELi8ELi4ELi2ELi2ELb0ELb1EN7cutlass6half_tE19Flash_kernel_traitsILi256ELi64ELi64ELi8ES3_EEEEvNS_16Flash_bwd_paramsE,(.L_x_1052 - _ZN5flash25flash_bwd_dot_do_o_kernelILb1E23Flash_bwd_kernel_traitsILi256ELi64ELi64ELi8ELi4ELi2ELi2ELb0ELb1EN7cutlass6half_tE19Flash_kernel_traitsILi256ELi64ELi64ELi8ES3_EEEEvNS_16Flash_bwd_paramsE)
        .other          _ZN5flash25flash_bwd_dot_do_o_kernelILb1E23Flash_bwd_kernel_traitsILi256ELi64ELi64ELi8ELi4ELi2ELi2ELb0ELb1EN7cutlass6half_tE19Flash_kernel_traitsILi256ELi64ELi64ELi8ES3_EEEEvNS_16Flash_bwd_paramsE,@"STO_CUDA_ENTRY STV_DEFAULT"
_ZN5flash25flash_bwd_dot_do_o_kernelILb1E23Flash_bwd_kernel_traitsILi256ELi64ELi64ELi8ELi4ELi2ELi2ELb0ELb1EN7cutlass6half_tE19Flash_kernel_traitsILi256ELi64ELi64ELi8ES3_EEEEvNS_16Flash_bwd_paramsE:
.text._ZN5flash25flash_bwd_dot_do_o_kernelILb1E23Flash_bwd_kernel_traitsILi256ELi64ELi64ELi8ELi4ELi2ELi2ELb0ELb1EN7cutlass6half_tE19Flash_kernel_traitsILi256ELi64ELi64ELi8ES3_EEEEvNS_16Flash_bwd_paramsE:
        /* <DEDUP_REMOVED lines=62> */
.L_x_724:
        /* <DEDUP_REMOVED lines=27> */
.L_x_725:
[----:B------:R-:W-:-:S04]  /*0590*/  IMAD R52, R52, R53, R25 ;  /* 0x0000003534347224 */ /* 0x000fc800078e0219 */
[----:B------:R-:W-:-:S07]  /*05a0*/  IMAD R52, R52, R31, RZ ;  /* 0x0000001f34347224 */ /* 0x000fce00078e02ff */
.L_x_726:
        /* <DEDUP_REMOVED lines=76> */
.L_x_728:
[----:B------:R-:W-:Y:S05]  /*0a70*/  BSYNC B0 ;  /* 0x0000000000007941 */ /* 0x000fea0003800000 */
.L_x_727:
        /* <DEDUP_REMOVED lines=38> */
.L_x_730:
[----:B------:R-:W-:Y:S05]  /*0ce0*/  BSYNC B0 ;  /* 0x0000000000007941 */ /* 0x000fea0003800000 */
.L_x_729:
        /* <DEDUP_REMOVED lines=48> */
.L_x_732:
[----:B------:R-:W-:Y:S05]  /*0ff0*/  BSYNC B0 ;  /* 0x0000000000007941 */ /* 0x000fea0003800000 */
.L_x_731:
        /* <DEDUP_REMOVED lines=43> */
.L_x_734:
[----:B------:R-:W-:Y:S05]  /*12b0*/  BSYNC B0 ;  /* 0x0000000000007941 */ /* 0x000fea0003800000 */
.L_x_733:
        /* <DEDUP_REMOVED lines=242> */
.L_x_735:
        /* <DEDUP_REMOVED lines=10> */
.L_x_1052:


//--------------------- .text._ZN5flash27flash_bwd_convert_dq_kernelI23Flash_bwd_kernel_traitsILi256ELi64ELi64ELi8ELi4ELi2ELi2ELb0ELb0EN7cutlass6half_tE19Flash_kernel_traitsILi256ELi64ELi64ELi8ES3_EEEEvNS_16Flash_bwd_paramsEi --------------------------
	.section	.text._ZN5flash27flash_bwd_convert_dq_kernelI23Flash_bwd_kernel_traitsILi256ELi64ELi64ELi8ELi4ELi2ELi2ELb0ELb0EN7cutlass6half_tE19Flash_kernel_traitsILi256ELi64ELi64ELi8ES3_EEEEvNS_16Flash_bwd_paramsEi,"ax",@progbits
	.align	128
        .global         _ZN5flash27flash_bwd_convert_dq_kernelI23Flash_bwd_kernel_traitsILi256ELi64ELi64ELi8ELi4ELi2ELi2ELb0ELb0EN7cutlass6half_tE19Flash_kernel_traitsILi256ELi64ELi64ELi8ES3_EEEEvNS_16Flash_bwd_paramsEi
        .type           _ZN5flash27flash_bwd_convert_dq_kernelI23Flash_bwd_kernel_traitsILi256ELi64ELi64ELi8ELi4ELi2ELi2ELb0ELb0EN7cutlass6half_tE19Flash_kernel_traitsILi256ELi64ELi64ELi8ES3_EEEEvNS_16Flash_bwd_paramsEi,@function
        .size           _ZN5flash27flash_bwd_convert_dq_kernelI23Flash_bwd_kernel_traitsILi256ELi64ELi64ELi8ELi4ELi2ELi2ELb0ELb0EN7cutlass6half_tE19Flash_kernel_traitsILi256ELi64ELi64ELi8ES3_EEEEvNS_16Flash_bwd_paramsEi,(.L_x_1053 - _ZN5flash27flash_bwd_convert_dq_kernelI23Flash_bwd_kernel_traitsILi256ELi64ELi64ELi8ELi4ELi2ELi2ELb0ELb0EN7cutlass6half_tE19Flash_kernel_traitsILi256ELi64ELi64ELi8ES3_EEEEvNS_16Flash_bwd_paramsEi)
        .other          _ZN5flash27flash_bwd_convert_dq_kernelI23Flash_bwd_kernel_traitsILi256ELi64ELi64ELi8ELi4ELi2ELi2ELb0ELb0EN7cutlass6half_tE19Flash_kernel_traitsILi256ELi64ELi64ELi8ES3_EEEEvNS_16Flash_bwd_paramsEi,@"STO_CUDA_ENTRY STV_DEFAULT"
_ZN5flash27flash_bwd_convert_dq_kernelI23Flash_bwd_kernel_traitsILi256ELi64ELi64ELi8ELi4ELi2ELi2ELb0ELb0EN7cutlass6half_tE19Flash_kernel_traitsILi256ELi64ELi64ELi8ES3_EEEEvNS_16Flash_bwd_paramsEi:
.text._ZN5flash27flash_bwd_convert_dq_kernelI23Flash_bwd_kernel_traitsILi256ELi64ELi64ELi8ELi4ELi2ELi2ELb0ELb0EN7cutlass6half_tE19Flash_kernel_traitsILi256ELi64ELi64ELi8ES3_EEEEvNS_16Flash_bwd_paramsEi:
        /* <DEDUP_REMOVED lines=40> */
.L_x_736:
        /* <DEDUP_REMOVED lines=106> */
.L_x_738:
        /* <DEDUP_REMOVED lines=172> */
.L_x_737:
        /* <DEDUP_REMOVED lines=207> */
.L_x_740:
[----:B------:R-:W-:Y:S05]  /*20d0*/  BSYNC B0 ;  /* 0x0000000000007941 */ /* 0x000fea0003800000 */
.L_x_739:
        /* <DEDUP_REMOVED lines=24> */
.L_x_741:
        /* <DEDUP_REMOVED lines=10> */
.L_x_1053:


//--------------------- .text._ZN5flash44flash_bwd_dq_dk_dv_loop_seqk_parallel_kernelI23Flash_bwd_kernel_traitsILi256ELi64ELi64ELi8ELi4ELi2ELi2ELb0ELb0EN7cutlass6half_tE19Flash_kernel_traitsILi256ELi64ELi64ELi8ES3_EELb1ELb1ELb0ELb0ELb0ELb0ELb0EEEvNS_16Flash_bwd_paramsE --------------------------
	.section	.text._ZN5flash44flash_bwd_dq_dk_dv_loop_seqk_parallel_kernelI23Flash_bwd_kernel_traitsILi256ELi64ELi64ELi8ELi4ELi2ELi2ELb0ELb0EN7cutlass6half_tE19Flash_kernel_traitsILi256ELi64ELi64ELi8ES3_EELb1ELb1ELb0ELb0ELb0ELb0ELb0EEEvNS_16Flash_bwd_paramsE,"ax",@progbits
	.align	128
        .global         _ZN5flash44flash_bwd_dq_dk_dv_loop_seqk_parallel_kernelI23Flash_bwd_kernel_traitsILi256ELi64ELi64ELi8ELi4ELi2ELi2ELb0ELb0EN7cutlass6half_tE19Flash_kernel_traitsILi256ELi64ELi64ELi8ES3_EELb1ELb1ELb0ELb0ELb0ELb0ELb0EEEvNS_16Flash_bwd_paramsE
        .type           _ZN5flash44flash_bwd_dq_dk_dv_loop_seqk_parallel_kernelI23Flash_bwd_kernel_traitsILi256ELi64ELi64ELi8ELi4ELi2ELi2ELb0ELb0EN7cutlass6half_tE19Flash_kernel_traitsILi256ELi64ELi64ELi8ES3_EELb1ELb1ELb0ELb0ELb0ELb0ELb0EEEvNS_16Flash_bwd_paramsE,@function
        .size           _ZN5flash44flash_bwd_dq_dk_dv_loop_seqk_parallel_kernelI23Flash_bwd_kernel_traitsILi256ELi64ELi64ELi8ELi4ELi2ELi2ELb0ELb0EN7cutlass6half_tE19Flash_kernel_traitsILi256ELi64ELi64ELi8ES3_EELb1ELb1ELb0ELb0ELb0ELb0ELb0EEEvNS_16Flash_bwd_paramsE,(.L_x_1054 - _ZN5flash44flash_bwd_dq_dk_dv_loop_seqk_parallel_kernelI23Flash_bwd_kernel_traitsILi256ELi64ELi64ELi8ELi4ELi2ELi2ELb0ELb0EN7cutlass6half_tE19Flash_kernel_traitsILi256ELi64ELi64ELi8ES3_EELb1ELb1ELb0ELb0ELb0ELb0ELb0EEEvNS_16Flash_bwd_paramsE)
        .other          _ZN5flash44flash_bwd_dq_dk_dv_loop_seqk_parallel_kernelI23Flash_bwd_kernel_traitsILi256ELi64ELi64ELi8ELi4ELi2ELi2ELb0ELb0EN7cutlass6half_tE19Flash_kernel_traitsILi256ELi64ELi64ELi8ES3_EELb1ELb1ELb0ELb0ELb0ELb0ELb0EEEvNS_16Flash_bwd_paramsE,@"STO_CUDA_ENTRY STV_DEFAULT"
_ZN5flash44flash_bwd_dq_dk_dv_loop_seqk_parallel_kernelI23Flash_bwd_kernel_traitsILi256ELi64ELi64ELi8ELi4ELi2ELi2ELb0ELb0EN7cutlass6half_tE19Flash_kernel_traitsILi256ELi64ELi64ELi8ES3_EELb1ELb1ELb0ELb0ELb0ELb0ELb0EEEvNS_16Flash_bwd_paramsE:
.text._ZN5flash44flash_bwd_dq_dk_dv_loop_seqk_parallel_kernelI23Flash_bwd_kernel_traitsILi256ELi64ELi64ELi8ELi4ELi2ELi2ELb0ELb0EN7cutlass6half_tE19Flash_kernel_traitsILi256ELi64ELi64ELi8ES3_EELb1ELb1ELb0ELb0ELb0ELb0ELb0EEEvNS_16Flash_bwd_paramsE:
        /* <DEDUP_REMOVED lines=14> */
[----:B------:R-:W-:Y:S01]  /*00e0*/  UMOV UR6, URZ ;  /* 0x0000003f00067c82 */ /* 0x000fe20008000000 */
[----:B------:R-:W-:-:S05]  /*00f0*/  IMAD.MOV.U32 R240, RZ, RZ, 0x20 ;  /* 0x00000020fff07424 */ /* 0x000fca00078e00ff */
[----:B------:R-:W3:Y:S08]  /*0100*/  S2UR UR52, SR_CTAID.Y ;  /* 0x00000000003479c3 */ /* 0x000ef00000002600 */
[----:B------:R-:W4:Y:S01]  /*0110*/  S2UR UR59, SR_CTAID.Z ;  /* 0x00000000003b79c3 */ /* 0x000f220000002700 */
[----:B--2---:R-:W-:Y:S01]  /*0120*/  ULEA UR4, UR4, UR5, 0x18 ;  /* 0x0000000504047291 */ /* 0x004fe2000f8ec03f */
[----:B-1----:R-:W-:Y:S01]  /*0130*/  SHF.R.S32.HI R6, RZ, 0x1f, R3 ;  /* 0x0000001fff067819 */ /* 0x002fe20000011403 */
[----:B---3--:R-:W-:-:S03]  /*0140*/  USHF.L.U32 UR5, UR52, 0x7, URZ ;  /* 0x0000000734057899 */ /* 0x008fc6000800063f */
        /* <DEDUP_REMOVED lines=18> */
[----:B------:R-:W-:Y:S01]  /*0270*/  SHF.R.S32.HI R5, RZ, 0x2, R6 ;  /* 0x00000002ff057819 */ /* 0x000fe20000011406 */
[----:B------:R-:W-:Y:S01]  /*0280*/  IMAD.SHL.U32 R11, R11, 0x40, RZ ;  /* 0x000000400b0b7824 */ /* 0x000fe200078e00ff */
[----:B------:R-:W-:-:S02]  /*0290*/  LEA.HI R19, R19, R8, RZ, 0x2 ;  /* 0x0000000813137211 */ /* 0x000fc400078f10ff */
[----:B------:R-:W-:Y:S02]  /*02a0*/  LEA.HI R7, R7, R8, RZ, 0x1 ;  /* 0x0000000807077211 */ /* 0x000fe400078f08ff */
[----:B------:R-:W-:Y:S02]  /*02b0*/  LOP3.LUT R19, R19, 0xfffffffc, RZ, 0xc0, !PT ;  /* 0xfffffffc13137812 */ /* 0x000fe400078ec0ff */
[----:B------:R-:W-:Y:S02]  /*02c0*/  LOP3.LUT R7, R7, 0xfffffffe, RZ, 0xc0, !PT ;  /* 0xfffffffe07077812 */ /* 0x000fe400078ec0ff */
[----:B------:R-:W-:Y:S01]  /*02d0*/  LOP3.LUT R11, R11, 0x1c0, RZ, 0xc0, !PT ;  /* 0x000001c00b0b7812 */ /* 0x000fe200078ec0ff */
[C---:B------:R-:W-:Y:S01]  /*02e0*/  IMAD.IADD R16, R8.reuse, 0x1, -R19 ;  /* 0x0000000108107824 */ /* 0x040fe200078e0a13 */
[----:B------:R-:W-:Y:S01]  /*02f0*/  SHF.R.S32.HI R17, RZ, 0x4, R2 ;  /* 0x00000004ff117819 */ /* 0x000fe20000011402 */
[----:B------:R-:W-:Y:S01]  /*0300*/  IMAD.IADD R7, R8, 0x1, -R7 ;  /* 0x0000000108077824 */ /* 0x000fe200078e0a07 */
[----:B------:R-:W-:-:S02]  /*0310*/  SHF.R.S32.HI R6, RZ, 0x1f, R6 ;  /* 0x0000001fff067819 */ /* 0x000fc40000011406 */
[----:B------:R-:W-:Y:S01]  /*0320*/  SHF.R.U32.HI R8, RZ, 0x3, R11 ;  /* 0x00000003ff087819 */ /* 0x000fe2000001160b */
[----:B------:R-:W-:Y:S01]  /*0330*/  STL [R1], R16 ;  /* 0x0000001001007387 */ /* 0x000fe20000100800 */
[----:B------:R-:W-:Y:S02]  /*0340*/  LEA.HI R2, R2, R17, RZ, 0x1 ;  /* 0x0000001102027211 */ /* 0x000fe400078f08ff */
[C---:B------:R-:W-:Y:S01]  /*0350*/  LOP3.LUT P4, RZ, R4.reuse, 0x4, RZ, 0xc0, !PT ;  /* 0x0000000404ff7812 */ /* 0x040fe2000788c0ff */
[----:B------:R-:W-:Y:S01]  /*0360*/  STL [R1+0x10], R20 ;  /* 0x0000101401007387 */ /* 0x000fe20000100800 */
[----:B------:R-:W-:Y:S02]  /*0370*/  LOP3.LUT R11, R11, 0x38, R20, 0xf8, !PT ;  /* 0x000000380b0b7812 */ /* 0x000fe400078ef814 */
[C---:B------:R-:W-:Y:S01]  /*0380*/  LOP3.LUT P3, RZ, R4.reuse, 0x2, RZ, 0xc0, !PT ;  /* 0x0000000204ff7812 */ /* 0x040fe2000786c0ff */
[----:B------:R-:W-:Y:S01]  /*0390*/  IMAD.SHL.U32 R4, R4, 0x40, RZ ;  /* 0x0000004004047824 */ /* 0x000fe200078e00ff */
[----:B------:R-:W-:-:S02]  /*03a0*/  LEA.HI R6, R6, R5, RZ, 0x3 ;  /* 0x0000000506067211 */ /* 0x000fc400078f18ff */
[----:B------:R-:W-:Y:S02]  /*03b0*/  LOP3.LUT R2, R2, 0xfffffffe, RZ, 0xc0, !PT ;  /* 0xfffffffe02027812 */ /* 0x000fe400078ec0ff */
[----:B------:R-:W-:Y:S01]  /*03c0*/  LOP3.LUT R8, R11, R8, RZ, 0x3c, !PT ;  /* 0x000000080b087212 */ /* 0x000fe200078e3cff */
[----:B------:R-:W-:Y:S01]  /*03d0*/  IMAD.SHL.U32 R11, R7, 0x10, RZ ;  /* 0x00000010070b7824 */ /* 0x000fe200078e00ff */
[----:B------:R-:W-:Y:S01]  /*03e0*/  LOP3.LUT R6, R6, 0xfffffff8, RZ, 0xc0, !PT ;  /* 0xfffffff806067812 */ /* 0x000fe200078ec0ff */
[----:B------:R-:W-:Y:S01]  /*03f0*/  IMAD.IADD R2, R17, 0x1, -R2 ;  /* 0x0000000111027824 */ /* 0x000fe200078e0a02 */
[----:B------:R-:W-:Y:S02]  /*0400*/  LOP3.LUT R4, R4, 0x1c0, RZ, 0xc0, !PT ;  /* 0x000001c004047812 */ /* 0x000fe400078ec0ff */
[----:B------:R-:W-:Y:S01]  /*0410*/  SHF.R.S32.HI R17, RZ, 0x7, R10 ;  /* 0x00000007ff117819 */ /* 0x000fe2000001140a */
[----:B------:R-:W-:Y:S01]  /*0420*/  IMAD.IADD R6, R5, 0x1, -R6 ;  /* 0x0000000105067824 */ /* 0x000fe200078e0a06 */
[----:B------:R-:W-:Y:S01]  /*0430*/  LOP3.LUT R250, R4, 0x10, R11, 0xf8, !PT ;  /* 0x0000001004fa7812 */ /* 0x000fe200078ef80b */
[C---:B------:R-:W-:Y:S01]  /*0440*/  IMAD.SHL.U32 R10, R2.reuse, 0x200, RZ ;  /* 0x00000200020a7824 */ /* 0x040fe200078e00ff */
[----:B------:R-:W-:Y:S01]  /*0450*/  SHF.R.S32.HI R5, RZ, 0x1f, R0 ;  /* 0x0000001fff057819 */ /* 0x000fe20000011400 */
[----:B------:R-:W-:Y:S01]  /*0460*/  IMAD.SHL.U32 R251, R2, 0x20, RZ ;  /* 0x0000002002fb7824 */ /* 0x000fe200078e00ff */
[----:B------:R-:W-:-:S02]  /*0470*/  LOP3.LUT R14, R4, 0x8, R15, 0xf8, !PT ;  /* 0x00000008040e7812 */ /* 0x000fc400078ef80f */
[----:B------:R-:W-:Y:S02]  /*0480*/  SHF.R.U32.HI R11, RZ, 0x3, R4 ;  /* 0x00000003ff0b7819 */ /* 0x000fe40000011604 */
[----:B------:R-:W-:Y:S02]  /*0490*/  LOP3.LUT R250, R250, 0x8, R15, 0xf8, !PT ;  /* 0x00000008fafa7812 */ /* 0x000fe400078ef80f */
[----:B------:R-:W-:Y:S02]  /*04a0*/  LEA.HI R5, R5, R0, RZ, 0x2 ;  /* 0x0000000005057211 */ /* 0x000fe400078f10ff */
[----:B------:R-:W-:Y:S02]  /*04b0*/  SHF.R.S32.HI R0, RZ, 0x1f, R13 ;  /* 0x0000001fff007819 */ /* 0x000fe4000001140d */
[----:B------:R-:W-:Y:S02]  /*04c0*/  LOP3.LUT R12, R6, 0x1, RZ, 0xc0, !PT ;  /* 0x00000001060c7812 */ /* 0x000fe400078ec0ff */
[----:B------:R-:W-:Y:S01]  /*04d0*/  LOP3.LUT R241, R14, R11, RZ, 0x3c, !PT ;  /* 0x0000000b0ef17212 */ /* 0x000fe200078e3cff */
[----:B------:R-:W-:Y:S01]  /*04e0*/  IMAD R14, R17, 0x800, R10 ;  /* 0x00000800110e7824 */ /* 0x000fe200078e020a */
[----:B------:R-:W-:Y:S01]  /*04f0*/  LOP3.LUT R250, R10, R250, R11, 0xf6, !PT ;  /* 0x000000fa0afa7212 */ /* 0x000fe200078ef60b */
[----:B------:R-:W-:Y:S01]  /*0500*/  IMAD.SHL.U32 R10, R3, 0x2, RZ ;  /* 0x00000002030a7824 */ /* 0x000fe200078e00ff */
[----:B------:R-:W-:Y:S01]  /*0510*/  SHF.R.S32.HI R11, RZ, 0x6, R9 ;  /* 0x00000006ff0b7819 */ /* 0x000fe20000011409 */
[----:B------:R-:W-:Y:S01]  /*0520*/  IMAD.SHL.U32 R9, R6, 0x40, RZ ;  /* 0x0000004006097824 */ /* 0x000fe200078e00ff */
[----:B------:R-:W-:Y:S01]  /*0530*/  LEA.HI R0, R0, R13, RZ, 0x3 ;  /* 0x0000000d00007211 */ /* 0x000fe200078f18ff */
[----:B------:R-:W-:Y:S01]  /*0540*/  IMAD.IADD R241, R14, 0x1, R241 ;  /* 0x000000010ef17824 */ /* 0x000fe200078e02f1 */
[----:B------:R-:W-:Y:S01]  /*0550*/  ISETP.NE.U32.AND P0, PT, R12, 0x1, PT ;  /* 0x000000010c00780c */ /* 0x000fe20003f05070 */
[----:B------:R-:W-:Y:S01]  /*0560*/  IMAD.SHL.U32 R12, R17, 0x20, RZ ;  /* 0x00000020110c7824 */ /* 0x000fe200078e00ff */
[C---:B------:R-:W-:Y:S01]  /*0570*/  LOP3.LUT R4, R0.reuse, 0xfffffff8, RZ, 0xc0, !PT ;  /* 0xfffffff800047812 */ /* 0x040fe200078ec0ff */
[----:B------:R-:W-:Y:S01]  /*0580*/  IMAD R8, R11, 0x200, R8 ;  /* 0x000002000b087824 */ /* 0x000fe200078e0208 */
[----:B------:R-:W-:Y:S01]  /*0590*/  LOP3.LUT R9, R9, 0x1c0, RZ, 0xc0, !PT ;  /* 0x000001c009097812 */ /* 0x000fe200078ec0ff */
[----:B------:R-:W-:Y:S01]  /*05a0*/  IMAD.SHL.U32 R0, R0, 0x40, RZ ;  /* 0x0000004000007824 */ /* 0x000fe200078e00ff */
[----:B------:R-:W-:Y:S01]  /*05b0*/  R2P PR, R6, 0x6 ;  /* 0x0000000606007804 */ /* 0x000fe20000000000 */
[----:B------:R-:W-:Y:S01]  /*05c0*/  IMAD.SHL.U32 R6, R11, 0x8, RZ ;  /* 0x000000080b067824 */ /* 0x000fe200078e00ff */
[----:B------:R-:W-:Y:S01]  /*05d0*/  LOP3.LUT R12, R9, 0x20, R12, 0xf8, !PT ;  /* 0x00000020090c7812 */ /* 0x000fe200078ef80c */
[----:B------:R-:W-:Y:S01]  /*05e0*/  IMAD.IADD R4, R13, 0x1, -R4 ;  /* 0x000000010d047824 */ /* 0x000fe200078e0a04 */
[----:B------:R-:W-:Y:S01]  /*05f0*/  SHF.R.U32.HI R3, RZ, 0x3, R9 ;  /* 0x00000003ff037819 */ /* 0x000fe20000011609 */
[----:B------:R1:W-:Y:S01]  /*0600*/  STL [R1+0x4], R8 ;  /* 0x0000040801007387 */ /* 0x0003e20000100800 */
[----:B------:R-:W-:Y:S01]  /*0610*/  LOP3.LUT R6, R6, 0x18, RZ, 0xc0, !PT ;  /* 0x0000001806067812 */ /* 0x000fe200078ec0ff */
[----:B------:R-:W-:Y:S01]  /*0620*/  IMAD.SHL.U32 R4, R4, 0x40, RZ ;  /* 0x0000004004047824 */ /* 0x000fe200078e00ff */
[----:B------:R-:W-:-:S02]  /*0630*/  LOP3.LUT R11, R12, R3, RZ, 0x3c, !PT ;  /* 0x000000030c0b7212 */ /* 0x000fc400078e3cff */
[----:B------:R-:W-:Y:S02]  /*0640*/  LOP3.LUT R251, R6, 0x20, R251, 0xf8, !PT ;  /* 0x0000002006fb7812 */ /* 0x000fe400078ef8fb */
[----:B------:R-:W-:Y:S01]  /*0650*/  LOP3.LUT R6, R3, R9, R6, 0x1e, !PT ;  /* 0x0000000903067212 */ /* 0x000fe200078e1e06 */
[----:B------:R-:W-:Y:S01]  /*0660*/  IMAD R9, R7, 0x400, R10 ;  /* 0x0000040007097824 */ /* 0x000fe200078e020a */
[----:B------:R-:W-:Y:S02]  /*0670*/  LOP3.LUT R4, R4, 0x1c0, RZ, 0xc0, !PT ;  /* 0x000001c004047812 */ /* 0x000fe400078ec0ff */
[----:B------:R-:W-:Y:S02]  /*0680*/  LOP3.LUT R0, R0, 0xfffffe00, RZ, 0xc0, !PT ;  /* 0xfffffe0000007812 */ /* 0x000fe400078ec0ff */
[----:B------:R-:W-:Y:S02]  /*0690*/  SHF.R.U32.HI R249, RZ, 0x3, R4 ;  /* 0x00000003fff97819 */ /* 0x000fe40000011604 */
[----:B------:R-:W-:Y:S01]  /*06a0*/  SEL R240, R240, 0xffffffe0, !P3 ;  /* 0xffffffe0f0f07807 */ /* 0x000fe20005800000 */
[----:B------:R-:W-:Y:S01]  /*06b0*/  IMAD R252, R16, 0x400, R0 ;  /* 0x0000040010fc7824 */ /* 0x000fe200078e0200 */
[----:B------:R-:W-:-:S02]  /*06c0*/  LOP3.LUT R251, R249, R251, R4, 0x1e, !PT ;  /* 0x000000fbf9fb7212 */ /* 0x000fc400078e1e04 */
[----:B------:R-:W-:Y:S02]  /*06d0*/  LEA R241, R241, UR4, 0x1 ;  /* 0x00000004f1f17c11 */ /* 0x000fe4000f8e08ff */
[----:B------:R-:W-:Y:S02]  /*06e0*/  LOP3.LUT R251, R251, R0, RZ, 0xfc, !PT ;  /* 0x00000000fbfb7212 */ /* 0x000fe400078efcff */
[----:B------:R-:W-:Y:S01]  /*06f0*/  LEA R250, R250, UR4, 0x1 ;  /* 0x00000004fafa7c11 */ /* 0x000fe2000f8e08ff */
[----:B------:R-:W-:Y:S02]  /*0700*/  IMAD.IADD R240, R240, 0x1, R241 ;  /* 0x00000001f0f07824 */ /* 0x000fe400078e02f1 */
[----:B-1----:R-:W-:-:S04]  /*0710*/  IMAD R8, R16, 0x400, R10 ;  /* 0x0000040010087824 */ /* 0x002fc800078e020a */
[----:B------:R-:W-:Y:S02]  /*0720*/  IMAD.IADD R3, R8, 0x1, R11 ;  /* 0x0000000108037824 */ /* 0x000fe400078e020b */
[----:B------:R-:W-:Y:S02]  /*0730*/  IMAD.SHL.U32 R11, R2, 0x8, RZ ;  /* 0x00000008020b7824 */ /* 0x000fe400078e00ff */
[----:B------:R-:W-:Y:S01]  /*0740*/  IMAD.IADD R2, R9, 0x1, R6 ;  /* 0x0000000109027824 */ /* 0x000fe200078e0206 */
[----:B------:R-:W-:Y:S02]  /*0750*/  LEA R9, R3, UR4, 0x1 ;  /* 0x0000000403097c11 */ /* 0x000fe4000f8e08ff */
[----:B------:R-:W-:Y:S01]  /*0760*/  LOP3.LUT R6, R4, 0x8, R11, 0xf8, !PT ;  /* 0x0000000804067812 */ /* 0x000fe200078ef80b */
[----:B------:R-:W-:Y:S02]  /*0770*/  IMAD R4, R7, 0x400, R0 ;  /* 0x0000040007047824 */ /* 0x000fe400078e0200 */
[----:B------:R-:W-:Y:S01]  /*0780*/  IMAD.U32 R0, RZ, RZ, UR5 ;  /* 0x00000005ff007e24 */ /* 0x000fe2000f8e00ff */
[----:B------:R-:W-:Y:S01]  /*0790*/  LOP3.LUT R249, R6, R249, RZ, 0x3c, !PT ;  /* 0x000000f906f97212 */ /* 0x000fe200078e3cff */
[----:B------:R-:W-:Y:S01]  /*07a0*/  IMAD.U32 R6, RZ, RZ, UR6 ;  /* 0x00000006ff067e24 */ /* 0x000fe2000f8e00ff */
[----:B------:R-:W-:Y:S01]  /*07b0*/  USHF.R.S32.HI UR6, URZ, 0x1f, UR52 ;  /* 0x0000001f3f067899 */ /* 0x000fe20008011434 */
[----:B------:R-:W-:Y:S01]  /*07c0*/  IMAD.MOV.U32 R0, RZ, RZ, 0x40 ;  /* 0x00000040ff007424 */ /* 0x000fe200078e00ff */
[----:B----4-:R-:W-:Y:S01]  /*07d0*/  USHF.R.S32.HI UR5, URZ, 0x1f, UR59 ;  /* 0x0000001f3f057899 */ /* 0x010fe2000801143b */
[----:B------:R-:W-:Y:S01]  /*07e0*/  IMAD.IADD R252, R252, 0x1, R249 ;  /* 0x00000001fcfc7824 */ /* 0x000fe200078e02f9 */
[----:B------:R1:W-:Y:S01]  /*07f0*/  STL [R1+0x8], R6 ;  /* 0x0000080601007387 */ /* 0x0003e20000100800 */
[----:B------:R-:W-:-:S03]  /*0800*/  IMAD.IADD R249, R249, 0x1, R4 ;  /* 0x00000001f9f97824 */ /* 0x000fc600078e0204 */
[----:B------:R-:W-:Y:S02]  /*0810*/  IMAD.U32 R4, RZ, RZ, UR5 ;  /* 0x00000005ff047e24 */ /* 0x000fe4000f8e00ff */
[----:B------:R-:W-:Y:S02]  /*0820*/  IMAD.MOV.U32 R4, RZ, RZ, -0x10 ;  /* 0xfffffff0ff047424 */ /* 0x000fe400078e00ff */
[----:B------:R-:W-:Y:S01]  /*0830*/  IMAD.U32 R7, RZ, RZ, UR5 ;  /* 0x00000005ff077e24 */ /* 0x000fe2000f8e00ff */
[----:B------:R-:W-:Y:S01]  /*0840*/  UIADD3 UR5, UR4, 0x28000, URZ ;  /* 0x0002800004057890 */ /* 0x000fe2000fffe03f */
[C---:B------:R-:W-:Y:S01]  /*0850*/  VIADD R7, R9.reuse, 0x20 ;  /* 0x0000002009077836 */ /* 0x040fe20000000000 */
[----:B------:R-:W-:Y:S01]  /*0860*/  SEL R4, R4, 0x10, !P0 ;  /* 0x0000001004047807 */ /* 0x000fe20004000000 */
[----:B------:R-:W-:-:S03]  /*0870*/  @P1 VIADD R7, R9, 0xffffffe0 ;  /* 0xffffffe009071836 */ /* 0x000fc60000000000 */
[----:B------:R-:W-:Y:S01]  /*0880*/  LEA R249, R249, UR5, 0x1 ;  /* 0x00000005f9f97c11 */ /* 0x000fe2000f8e08ff */
[----:B-1----:R-:W-:Y:S01]  /*0890*/  IMAD.U32 R6, RZ, RZ, UR6 ;  /* 0x00000006ff067e24 */ /* 0x002fe2000f8e00ff */
[----:B------:R-:W-:Y:S01]  /*08a0*/  SHF.R.S32.HI R6, RZ, 0x2, R5 ;  /* 0x00000002ff067819 */ /* 0x000fe20000011405 */
[----:B------:R-:W-:Y:S01]  /*08b0*/  UIADD3 UR6, UR4, 0x18000, URZ ;  /* 0x0001800004067890 */ /* 0x000fe2000fffe03f */
[----:B------:R-:W-:-:S03]  /*08c0*/  SEL R5, R0, 0xffffffc0, !P4 ;  /* 0xffffffc000057807 */ /* 0x000fc60006000000 */
[----:B------:R-:W-:Y:S02]  /*08d0*/  IMAD R0, R16, 0x10, R6 ;  /* 0x0000001010007824 */ /* 0x000fe400078e0206 */
[----:B------:R-:W-:Y:S01]  /*08e0*/  LEA R8, R2, UR6, 0x1 ;  /* 0x0000000602087c11 */ /* 0x000fe2000f8e08ff */
[C---:B------:R-:W-:Y:S01]  /*08f0*/  IMAD.IADD R3, R5.reuse, 0x1, R241 ;  /* 0x0000000105037824 */ /* 0x040fe200078e02f1 */
[----:B------:R-:W-:Y:S01]  /*0900*/  ULDC.64 UR6, c[0x0][0x208] ;  /* 0x0000820000067ab9 */ /* 0x000fe20000000a00 */
[----:B------:R1:W-:Y:S01]  /*0910*/  STL [R1+0x18], R0 ;  /* 0x0000180001007387 */ /* 0x0003e20000100800 */
[----:B------:R-:W-:Y:S02]  /*0920*/  IMAD.IADD R2, R5, 0x1, R240 ;  /* 0x0000000105027824 */ /* 0x000fe400078e02f0 */
[C---:B------:R-:W-:Y:S01]  /*0930*/  VIADD R6, R8.reuse, 0x40 ;  /* 0x0000004008067836 */ /* 0x040fe20000000000 */
[----:B------:R2:W-:Y:S01]  /*0940*/  STL [R1+0x1c], R9 ;  /* 0x00001c0901007387 */ /* 0x0005e20000100800 */
[----:B------:R-:W-:-:S03]  /*0950*/  @P2 VIADD R6, R8, 0xffffffc0 ;  /* 0xffffffc008062836 */ /* 0x000fc60000000000 */
[----:B------:R2:W-:Y:S01]  /*0960*/  STL [R1+0x20], R8 ;  /* 0x0000200801007387 */ /* 0x0005e20000100800 */
[----:B-1----:R-:W-:Y:S02]  /*0970*/  IMAD.IADD R0, R5, 0x1, R250 ;  /* 0x0000000105007824 */ /* 0x002fe400078e02fa */
[----:B------:R-:W-:Y:S02]  /*0980*/  IMAD.IADD R5, R9, 0x1, R4 ;  /* 0x0000000109057824 */ /* 0x000fe400078e0204 */
[----:B------:R-:W-:-:S03]  /*0990*/  IMAD.IADD R4, R4, 0x1, R7 ;  /* 0x0000000104047824 */ /* 0x000fc600078e0207 */
[----:B------:R2:W-:Y:S04]  /*09a0*/  STL [R1+0x2c], R5 ;  /* 0x00002c0501007387 */ /* 0x0005e80000100800 */
[----:B------:R2:W-:Y:S04]  /*09b0*/  STL [R1+0x24], R7 ;  /* 0x0000240701007387 */ /* 0x0005e80000100800 */
[----:B------:R2:W-:Y:S04]  /*09c0*/  STL [R1+0x28], R6 ;  /* 0x0000280601007387 */ /* 0x0005e80000100800 */
[----:B------:R2:W-:Y:S02]  /*09d0*/  STL [R1+0x44], R4 ;  /* 0x0000440401007387 */ /* 0x0005e40000100800 */
.L_x_788:
        /* <DEDUP_REMOVED lines=23> */
[----:B--2---:R-:W-:Y:S01]  /*0b50*/  IMAD.U32 R6, RZ, RZ, UR10 ;  /* 0x0000000aff067e24 */ /* 0x004fe2000f8e00ff */
[----:B------:R-:W-:Y:S01]  /*0b60*/  UISETP.NE.AND UP4, UPT, UR18, URZ, UPT ;  /* 0x0000003f1200728c */ /* 0x000fe2000bf85270 */
[----:B------:R-:W-:Y:S01]  /*0b70*/  IMAD.U32 R17, RZ, RZ, UR9 ;  /* 0x00000009ff117e24 */ /* 0x000fe2000f8e00ff */
[----:B------:R-:W-:Y:S01]  /*0b80*/  UISETP.EQ.U32.AND UP1, UPT, UR14, URZ, UPT ;  /* 0x0000003f0e00728c */ /* 0x000fe2000bf22070 */
[----:B------:R-:W-:Y:S01]  /*0b90*/  PLOP3.LUT P3, PT, PT, PT, UP2, 0x80, 0x0 ;  /* 0x000000000000781c */ /* 0x000fe20003f6f028 */
[----:B------:R-:W-:Y:S01]  /*0ba0*/  IMAD.U32 R7, RZ, RZ, UR11 ;  /* 0x0000000bff077e24 */ /* 0x000fe2000f8e00ff */
[----:B------:R-:W-:Y:S01]  /*0bb0*/  UIADD3 UR10, UP0, UR17, UR14, URZ ;  /* 0x0000000e110a7290 */ /* 0x000fe2000ff1e03f */
[----:B---3--:R-:W2:Y:S01]  /*0bc0*/  @P0 LDG.E R4, desc[UR6][R16.64] ;  /* 0x0000000610040981 */ /* 0x008ea2000c1e1900 */
[----:B------:R-:W-:Y:S01]  /*0bd0*/  UISETP.EQ.OR.EX UP1, UPT, UR15, URZ, !UP4, UP1 ;  /* 0x0000003f0f00728c */ /* 0x000fe2000e722710 */
[----:B------:R-:W-:Y:S01]  /*0be0*/  IMAD.U32 R14, RZ, RZ, UR16 ;  /* 0x00000010ff0e7e24 */ /* 0x000fe2000f8e00ff */
[----:B------:R-:W1:Y:S01]  /*0bf0*/  S2R R10, SR_TID.X ;  /* 0x00000000000a7919 */ /* 0x000e620000002100 */
[----:B------:R-:W-:-:S03]  /*0c00*/  UIADD3.X UR5, UR5, UR15, URZ, UP0, !UPT ;  /* 0x0000000f05057290 */ /* 0x000fc600087fe43f */
[----:B------:R-:W-:Y:S01]  /*0c10*/  PLOP3.LUT P2, PT, PT, PT, UP1, 0x80, 0x0 ;  /* 0x000000000000781c */ /* 0x000fe20003f4f018 */
[----:B------:R-:W3:Y:S01]  /*0c20*/  @P1 LDG.E R6, desc[UR6][R6.64] ;  /* 0x0000000606061981 */ /* 0x000ee2000c1e1900 */
[----:B------:R-:W-:Y:S01]  /*0c30*/  IMAD.U32 R15, RZ, RZ, UR13 ;  /* 0x0000000dff0f7e24 */ /* 0x000fe2000f8e00ff */
[----:B------:R-:W-:Y:S01]  /*0c40*/  UMOV UR23, URZ ;  /* 0x0000003f00177c82 */ /* 0x000fe20008000000 */
[----:B------:R-:W-:Y:S01]  /*0c50*/  IMAD.U32 R12, RZ, RZ, UR10 ;  /* 0x0000000aff0c7e24 */ /* 0x000fe2000f8e00ff */
[----:B------:R-:W-:Y:S01]  /*0c60*/  @!UP3 ULDC.64 UR8, c[0x0][0x318] ;  /* 0x0000c6000008bab9 */ /* 0x000fe20000000a00 */
[----:B------:R-:W-:Y:S01]  /*0c70*/  IMAD.U32 R13, RZ, RZ, UR5 ;  /* 0x00000005ff0d7e24 */ /* 0x000fe2000f8e00ff */
[----:B------:R-:W4:Y:S04]  /*0c80*/  @P3 LDG.E R8, desc[UR6][R14.64] ;  /* 0x000000060e083981 */ /* 0x000f28000c1e1900 */
[----:B------:R-:W5:Y:S04]  /*0c90*/  @P3 LDG.E R5, desc[UR6][R14.64+0x4] ;  /* 0x000004060e053981 */ /* 0x000f68000c1e1900 */
        /* <DEDUP_REMOVED lines=12> */
[----:B-1----:R-:W-:Y:S01]  /*0d60*/  SHF.R.S32.HI R9, RZ, 0x1f, R10 ;  /* 0x0000001fff097819 */ /* 0x002fe2000001140a */
[----:B------:R-:W-:Y:S01]  /*0d70*/  USHF.L.U32 UR13, UR16, 0x6, URZ ;  /* 0x00000006100d7899 */ /* 0x000fe2000800063f */
[----:B--2---:R-:W-:Y:S02]  /*0d80*/  @P0 R2UR UR10, R4 ;  /* 0x00000000040a02ca */ /* 0x004fe400000e0000 */
[----:B------:R-:W-:-:S04]  /*0d90*/  ISETP.NE.U32.AND P0, PT, RZ, UR14, PT ;  /* 0x0000000eff007c0c */ /* 0x000fc8000bf05070 */
[----:B------:R-:W-:Y:S02]  /*0da0*/  ISETP.NE.AND.EX P0, PT, RZ, UR15, PT, P0 ;  /* 0x0000000fff007c0c */ /* 0x000fe4000bf05300 */
[----:B---3--:R-:W-:Y:S02]  /*0db0*/  @P1 R2UR UR23, R6 ;  /* 0x00000000061712ca */ /* 0x008fe400000e0000 */
[----:B----4-:R-:W-:Y:S02]  /*0dc0*/  @P3 R2UR UR5, R8 ;  /* 0x00000000080532ca */ /* 0x010fe400000e0000 */
[----:B-----5:R-:W-:-:S09]  /*0dd0*/  @P3 R2UR UR17, R5 ;  /* 0x00000000051132ca */ /* 0x020fd200000e0000 */
        /* <DEDUP_REMOVED lines=9> */
.L_x_742:
[----:B------:R-:W2:Y:S01]  /*0e70*/  LDL R4, [R1+0x8] ;  /* 0x0000080001047983 */ /* 0x000ea20000100800 */
[----:B------:R-:W-:Y:S01]  /*0e80*/  @!UP3 UIADD3 UR10, UR9, UR8, -UR23 ;  /* 0x00000008090ab290 */ /* 0x000fe2000fffe817 */
[----:B------:R-:W-:Y:S01]  /*0e90*/  LEA.HI R6, R9, R10, RZ, 0x3 ;  /* 0x0000000a09067211 */ /* 0x000fe200078f18ff */
[----:B------:R-:W-:Y:S02]  /*0ea0*/  @UP2 UIADD3 UR17, UR17, -UR5, URZ ;  /* 0x8000000511112290 */ /* 0x000fe4000fffe03f */
[----:B------:R-:W-:Y:S01]  /*0eb0*/  UISETP.GT.AND UP0, UPT, UR10, UR32, UPT ;  /* 0x000000200a00728c */ /* 0x000fe2000bf04270 */
[----:B------:R-:W-:-:S04]  /*0ec0*/  SHF.R.S32.HI R6, RZ, 0x3, R6 ;  /* 0x00000003ff067819 */ /* 0x000fc80000011406 */
[----:B------:R-:W-:Y:S01]  /*0ed0*/  SHF.R.S32.HI R7, RZ, 0x1f, R6 ;  /* 0x0000001fff077819 */ /* 0x000fe20000011406 */
[----:B------:R-:W-:Y:S01]  /*0ee0*/  @!UP2 ULDC UR17, c[0x0][0x2c4] ;  /* 0x0000b1000011aab9 */ /* 0x000fe20000000800 */
[----:B------:R-:W-:Y:S02]  /*0ef0*/  PLOP3.LUT P0, PT, PT, PT, UP0, 0x80, 0x0 ;  /* 0x000000000000781c */ /* 0x000fe40003f0f008 */
[----:B--2---:R-:W-:-:S13]  /*0f00*/  R2UR UR14, R4 ;  /* 0x00000000040e72ca */ /* 0x004fda00000e0000 */
[----:B------:R-:W-:-:S06]  /*0f10*/  UIMAD UR8, UR11, UR14, UR13 ;  /* 0x0000000e0b0872a4 */ /* 0x000fcc000f8e020d */
[----:B------:R-:W-:Y:S01]  /*0f20*/  IMAD.U32 R12, RZ, RZ, UR8 ;  /* 0x00000008ff0c7e24 */ /* 0x000fe2000f8e00ff */
[----:B------:R-:W-:-:S04]  /*0f30*/  IADD3 R13, P1, R6, UR8, RZ ;  /* 0x00000008060d7c10 */ /* 0x000fc8000ff3e0ff */
[----:B------:R-:W-:Y:S01]  /*0f40*/  LEA.HI.X.SX32 R12, R12, R7, 0x1, P1 ;  /* 0x000000070c0c7211 */ /* 0x000fe200008f0eff */
[----:B------:R-:W-:Y:S08]  /*0f50*/  @!P0 BRA `(.L_x_743) ;  /* 0x000000a800888947 */ /* 0x000ff00003800000 */
        /* <DEDUP_REMOVED lines=9> */
[----:B------:R-:W-:Y:S01]  /*0ff0*/  ULDC.U8 UR18, c[0x0][0x3d8] ;  /* 0x0000f60000127ab9 */ /* 0x000fe20000000000 */
[----:B------:R-:W-:Y:S02]  /*1000*/  @!UP1 UIMAD UR11, UR60, UR8, URZ ;  /* 0x000000083c0b92a4 */ /* 0x000fe4000f8e023f */
[----:B------:R-:W-:Y:S02]  /*1010*/  UIMAD UR54, UR16, UR15, UR35 ;  /* 0x0000000f103672a4 */ /* 0x000fe4000f8e0223 */
[----:B------:R-:W-:Y:S02]  /*1020*/  @!UP1 UIMAD UR36, UR52, UR9, UR11 ;  /* 0x00000009342492a4 */ /* 0x000fe4000f8e020b */
[----:B------:R-:W-:Y:S01]  /*1030*/  UIADD3 UR11, UR17, 0x3f, URZ ;  /* 0x0000003f110b7890 */ /* 0x000fe2000fffe03f */
[----:B------:R-:W-:Y:S01]  /*1040*/  @UP1 ULDC.64 UR14, c[0x0][0x420] ;  /* 0x00010800000e1ab9 */ /* 0x000fe20000000a00 */
[----:B-1----:R-:W-:Y:S01]  /*1050*/  IABS R11, R4 ;  /* 0x00000004000b7213 */ /* 0x002fe20000000000 */
[----:B------:R-:W-:Y:S01]  /*1060*/  @UP1 UIMAD.WIDE.U32 UR46, UR5, UR14, URZ ;  /* 0x0000000e052e12a5 */ /* 0x000fe2000f8e003f */
[----:B------:R-:W-:Y:S01]  /*1070*/  ISETP.NE.AND P3, PT, R4, RZ, PT ;  /* 0x000000ff0400720c */ /* 0x000fe20003f65270 */
[----:B------:R-:W-:Y:S01]  /*1080*/  ULDC UR61, c[0x0][0x2d4] ;  /* 0x0000b500003d7ab9 */ /* 0x000fe20000000800 */
[----:B------:R-:W1:Y:S01]  /*1090*/  I2F.RP R14, R11 ;  /* 0x0000000b000e7306 */ /* 0x000e620000209400 */
[----:B------:R-:W-:-:S02]  /*10a0*/  UISETP.NE.AND UP3, UPT, UR18, URZ, UPT ;  /* 0x0000003f1200728c */ /* 0x000fc4000bf65270 */
[----:B------:R-:W-:Y:S01]  /*10b0*/  USHF.R.S32.HI UR22, URZ, 0x1f, UR11 ;  /* 0x0000001f3f167899 */ /* 0x000fe2000801140b */
[----:B------:R-:W-:Y:S01]  /*10c0*/  ULDC.64 UR26, c[0x0][0x240] ;  /* 0x00009000001a7ab9 */ /* 0x000fe20000000a00 */
[----:B------:R-:W-:Y:S02]  /*10d0*/  USHF.R.S32.HI UR43, URZ, 0x1f, UR61 ;  /* 0x0000001f3f2b7899 */ /* 0x000fe4000801143d */
[----:B------:R-:W-:Y:S01]  /*10e0*/  UISETP.NE.AND UP0, UPT, UR39, -0x1, UPT ;  /* 0xffffffff2700788c */ /* 0x000fe2000bf05270 */
[----:B------:R-:W-:Y:S01]  /*10f0*/  ULDC UR24, c[0x0][0x2dc] ;  /* 0x0000b70000187ab9 */ /* 0x000fe20000000800 */
[----:B------:R-:W-:Y:S01]  /*1100*/  ULDC UR48, c[0x0][0x270] ;  /* 0x00009c0000307ab9 */ /* 0x000fe20000000800 */
[----:B------:R-:W-:Y:S02]  /*1110*/  @UP1 UIMAD UR40, UR5, UR15, UR47 ;  /* 0x0000000f052812a4 */ /* 0x000fe4000f8e022f */
[----:B------:R-:W-:Y:S01]  /*1120*/  @!UP1 UIMAD.WIDE.U32 UR44, UR52, UR8, URZ ;  /* 0x00000008342c92a5 */ /* 0x000fe2000f8e003f */
[----:B-1----:R-:W1:Y:S01]  /*1130*/  MUFU.RCP R14, R14 ;  /* 0x0000000e000e7308 */ /* 0x002e620000001000 */
[----:B------:R-:W-:-:S02]  /*1140*/  USHF.L.U64.HI UR16, UR52, 0x7, UR60 ;  /* 0x0000000734107899 */ /* 0x000fc4000801023c */
[----:B------:R-:W-:Y:S02]  /*1150*/  UIMAD.WIDE.U32 UR20, UR5, UR26, URZ ;  /* 0x0000001a051472a5 */ /* 0x000fe4000f8e003f */
[----:B------:R-:W-:Y:S02]  /*1160*/  UIMAD.WIDE UR8, UR24, UR48, URZ ;  /* 0x00000030180872a5 */ /* 0x000fe4000f8e023f */
[----:B------:R-:W-:Y:S02]  /*1170*/  UIMAD.WIDE.U32 UR14, UR52, UR61, URZ ;  /* 0x0000003d340e72a5 */ /* 0x000fe4000f8e003f */
[----:B------:R-:W-:Y:S02]  /*1180*/  ULEA.HI UR22, UR22, UR11, URZ, 0x6 ;  /* 0x0000000b16167291 */ /* 0x000fe4000f8f303f */
[----:B------:R-:W-:Y:S02]  /*1190*/  UIMAD UR11, UR43, UR52, URZ ;  /* 0x000000342b0b72a4 */ /* 0x000fe4000f8e023f */
[----:B------:R-:W-:-:S02]  /*11a0*/  USEL UR37, UR16, URZ, UP2 ;  /* 0x0000003f10257287 */ /* 0x000fc40009000000 */
[----:B------:R-:W-:Y:S01]  /*11b0*/  USEL UR41, UR28, UR20, !UP1 ;  /* 0x000000141c297287 */ /* 0x000fe2000c800000 */
[----:B-1----:R-:W-:Y:S01]  /*11c0*/  VIADD R14, R14, 0xffffffe ;  /* 0x0ffffffe0e0e7836 */ /* 0x002fe20000000000 */
[----:B------:R-:W-:Y:S02]  /*11d0*/  UIADD3 UR38, UR29, UR38, URZ ;  /* 0x000000261d267290 */ /* 0x000fe4000fffe03f */
[----:B------:R-:W-:Y:S01]  /*11e0*/  USHF.L.U32 UR13, UR52, 0x7, URZ ;  /* 0x00000007340d7899 */ /* 0x000fe2000800063f */
[----:B------:R-:W1:Y:S01]  /*11f0*/  F2I.FTZ.U32.TRUNC.NTZ R15, R14 ;  /* 0x0000000e000f7305 */ /* 0x000e62000021f000 */
[----:B------:R-:W-:Y:S01]  /*1200*/  ULDC UR49, c[0x0][0x2c4] ;  /* 0x0000b10000317ab9 */ /* 0x000fe20000000800 */
[----:B------:R-:W-:Y:S02]  /*1210*/  UIMAD.WIDE.U32 UR28, UR8, UR14, URZ ;  /* 0x0000000e081c72a5 */ /* 0x000fe4000f8e003f */
[----:B------:R-:W-:Y:S02]  /*1220*/  UIMAD UR16, UR9, UR14, URZ ;  /* 0x0000000e091072a4 */ /* 0x000fe4000f8e023f */
[----:B------:R-:W-:-:S02]  /*1230*/  UIMAD UR14, UR60, UR61, UR11 ;  /* 0x0000003d3c0e72a4 */ /* 0x000fc4000f8e020b */
[----:B------:R-:W-:Y:S02]  /*1240*/  @UP3 UIMAD UR11, UR52, UR49, URZ ;  /* 0x00000031340b32a4 */ /* 0x000fe4000f8e023f */
[----:B------:R-:W-:Y:S02]  /*1250*/  USEL UR42, UR13, URZ, UP2 ;  /* 0x0000003f0d2a7287 */ /* 0x000fe40009000000 */
[----:B------:R-:W-:Y:S02]  /*1260*/  @UP0 UIADD3 UR13, UR23, UR39, URZ ;  /* 0x00000027170d0290 */ /* 0x000fe4000fffe03f */
[----:B------:R-:W-:Y:S01]  /*1270*/  UIADD3 UR14, UR15, UR14, URZ ;  /* 0x0000000e0f0e7290 */ /* 0x000fe2000fffe03f */
[----:B-1----:R-:W-:Y:S01]  /*1280*/  IMAD.MOV R5, RZ, RZ, -R15 ;  /* 0x000000ffff057224 */ /* 0x002fe200078e0a0f */
[----:B------:R-:W-:Y:S01]  /*1290*/  ULDC.U8 UR19, c[0x0][0x480] ;  /* 0x0001200000137ab9 */ /* 0x000fe20000000000 */
[----:B------:R-:W-:Y:S01]  /*12a0*/  IMAD.MOV.U32 R14, RZ, RZ, RZ ;  /* 0x000000ffff0e7224 */ /* 0x000fe200078e00ff */
[----:B------:R-:W-:Y:S01]  /*12b0*/  @UP3 USEL UR15, UR11, UR5, !UP1 ;  /* 0x000000050b0f3287 */ /* 0x000fe2000c800000 */
[----:B------:R-:W-:Y:S01]  /*12c0*/  IMAD R8, R5, R11, RZ ;  /* 0x0000000b05087224 */ /* 0x000fe200078e02ff */
[----:B------:R-:W-:Y:S01]  /*12d0*/  IABS R5, UR59 ;  /* 0x0000003b00057c13 */ /* 0x000fe20008000000 */
[----:B------:R-:W-:-:S02]  /*12e0*/  ULOP3.LUT UR11, UR22, 0xffffffc0, URZ, 0xc0, !UPT ;  /* 0xffffffc0160b7892 */ /* 0x000fc4000f8ec03f */
[----:B------:R-:W-:Y:S01]  /*12f0*/  IMAD.HI.U32 R8, R15, R8, R14 ;  /* 0x000000080f087227 */ /* 0x000fe200078e000e */
[----:B------:R-:W-:Y:S02]  /*1300*/  UISETP.NE.AND UP4, UPT, UR19, URZ, UPT ;  /* 0x0000003f1300728c */ /* 0x000fe4000bf85270 */
[----:B------:R-:W-:Y:S01]  /*1310*/  UIMAD UR35, UR5, UR27, URZ ;  /* 0x0000001b052372a4 */ /* 0x000fe2000f8e023f */
[----:B------:R-:W-:Y:S02]  /*1320*/  @UP0 ULDC.64 UR18, c[0x0][0x248] ;  /* 0x0000920000120ab9 */ /* 0x000fe40000000a00 */
[----:B------:R-:W-:Y:S01]  /*1330*/  IMAD.HI.U32 R14, R8, R5, RZ ;  /* 0x00000005080e7227 */ /* 0x000fe200078e00ff */
[----:B------:R-:W-:Y:S02]  /*1340*/  @UP0 UIMAD.WIDE.U32 UR30, UR13, UR18, URZ ;  /* 0x000000120d1e02a5 */ /* 0x000fe4000f8e003f */
[----:B------:R-:W-:Y:S02]  /*1350*/  @UP0 UIMAD UR51, UR13, UR19, URZ ;  /* 0x000000130d3302a4 */ /* 0x000fe4000f8e023f */
[----:B------:R-:W-:Y:S01]  /*1360*/  IADD3 R8, -R14, RZ, RZ ;  /* 0x000000ff0e087210 */ /* 0x000fe20007ffe1ff */
[----:B------:R-:W-:Y:S01]  /*1370*/  UIADD3 UR11, UR11, -0x40, URZ ;  /* 0xffffffc00b0b7890 */ /* 0x000fe2000fffe03f */
[----:B------:R-:W-:Y:S01]  /*1380*/  @UP3 ULDC UR13, c[0x0][0x2e4] ;  /* 0x0000b900000d3ab9 */ /* 0x000fe20000000800 */
[----:B------:R-:W-:-:S02]  /*1390*/  UIMAD UR16, UR8, UR14, UR16 ;  /* 0x0000000e081072a4 */ /* 0x000fc4000f8e0210 */
[C---:B------:R-:W-:Y:S01]  /*13a0*/  IMAD R8, R11.reuse, R8, R5 ;  /* 0x000000080b087224 */ /* 0x040fe200078e0205 */
[----:B------:R-:W-:Y:S01]  /*13b0*/  @!UP3 UIMAD UR14, UR52, UR48, UR59 ;  /* 0x00000030340eb2a4 */ /* 0x000fe2000f8e023b */
[----:B------:R-:W-:Y:S01]  /*13c0*/  LOP3.LUT R5, R4, UR59, RZ, 0x3c, !PT ;  /* 0x0000003b04057c12 */ /* 0x000fe2000f8e3cff */
[----:B------:R-:W-:Y:S02]  /*13d0*/  @UP1 UIADD3 UR38, UR21, UR35, URZ ;  /* 0x0000002315261290 */ /* 0x000fe4000fffe03f */
[----:B------:R-:W-:Y:S01]  /*13e0*/  ISETP.GT.U32.AND P1, PT, R11, R8, PT ;  /* 0x000000080b00720c */ /* 0x000fe20003f24070 */
[----:B------:R-:W-:Y:S01]  /*13f0*/  @UP3 UIMAD UR48, UR59, UR13, UR15 ;  /* 0x0000000d3b3032a4 */ /* 0x000fe2000f8e020f */
[----:B------:R-:W-:Y:S01]  /*1400*/  ISETP.GE.AND P2, PT, R5, RZ, PT ;  /* 0x000000ff0500720c */ /* 0x000fe20003f46270 */
[----:B------:R-:W-:Y:S02]  /*1410*/  USHF.R.S32.HI UR35, URZ, 0x1f, UR11 ;  /* 0x0000001f3f237899 */ /* 0x000fe4000801140b */
[----:B------:R-:W-:-:S02]  /*1420*/  UIADD3 UR13, UP2, UR11, UR42, URZ ;  /* 0x0000002a0b0d7290 */ /* 0x000fc4000ff5e03f */
[----:B------:R-:W-:Y:S02]  /*1430*/  @!UP3 UIMAD UR48, UR14, UR49, URZ ;  /* 0x000000310e30b2a4 */ /* 0x000fe4000f8e023f */
[----:B------:R-:W-:Y:S02]  /*1440*/  UIADD3.X UR15, UR35, UR37, URZ, UP2, !UPT ;  /* 0x00000025230f7290 */ /* 0x000fe400097fe43f */
[----:B------:R-:W-:Y:S02]  /*1450*/  UIMAD UR14, UR9, UR13, URZ ;  /* 0x0000000d090e72a4 */ /* 0x000fe4000f8e023f */
[----:B------:R-:W-:Y:S01]  /*1460*/  @!P1 IMAD.IADD R8, R8, 0x1, -R11 ;  /* 0x0000000108089824 */ /* 0x000fe200078e0a0b */
[----:B------:R-:W-:Y:S01]  /*1470*/  @UP0 UIADD3 UR33, UR23, UR39, URZ ;  /* 0x0000002717210290 */ /* 0x000fe2000fffe03f */
[----:B------:R-:W-:Y:S01]  /*1480*/  @!P1 VIADD R14, R14, 0x1 ;  /* 0x000000010e0e9836 */ /* 0x000fe20000000000 */
[----:B------:R-:W-:Y:S01]  /*1490*/  PLOP3.LUT P1, PT, PT, PT, UP0, 0x80, 0x0 ;  /* 0x000000000000781c */ /* 0x000fe20003f2f008 */
[----:B------:R-:W-:Y:S01]  /*14a0*/  UIMAD UR53, UR59, UR24, URZ ;  /* 0x000000183b3572a4 */ /* 0x000fe2000f8e023f */
[----:B------:R-:W-:Y:S01]  /*14b0*/  ISETP.GE.U32.AND P0, PT, R8, R11, PT ;  /* 0x0000000b0800720c */ /* 0x000fe20003f06070 */
[----:B------:R-:W-:Y:S01]  /*14c0*/  UIADD3 UR49, UR29, UR16, URZ ;  /* 0x000000101d317290 */ /* 0x000fe2000fffe03f */
[----:B------:R-:W-:Y:S01]  /*14d0*/  @UP0 ULDC.64 UR24, c[0x0][0x250] ;  /* 0x0000940000180ab9 */ /* 0x000fe20000000a00 */
[----:B------:R-:W-:-:S02]  /*14e0*/  UIMAD.WIDE.U32 UR42, UR8, UR13, URZ ;  /* 0x0000000d082a72a5 */ /* 0x000fc4000f8e003f */
[----:B------:R-:W-:Y:S02]  /*14f0*/  UIMAD.WIDE.U32 UR20, UR8, UR5, URZ ;  /* 0x00000005081472a5 */ /* 0x000fe4000f8e003f */
[----:B------:R-:W-:Y:S02]  /*1500*/  UIMAD UR16, UR9, UR5, URZ ;  /* 0x00000005091072a4 */ /* 0x000fe4000f8e023f */
[----:B------:R-:W-:Y:S02]  /*1510*/  UIMAD UR13, UR8, UR15, UR14 ;  /* 0x0000000f080d72a4 */ /* 0x000fe4000f8e020e */
[----:B------:R-:W-:Y:S02]  /*1520*/  @UP0 UIMAD.WIDE.U32 UR8, UR33, UR24, URZ ;  /* 0x00000018210802a5 */ /* 0x000fe4000f8e003f */
[----:B------:R-:W-:Y:S01]  /*1530*/  @P0 IADD3 R14, R14, 0x1, RZ ;  /* 0x000000010e0e0810 */ /* 0x000fe20007ffe0ff */
[----:B------:R-:W-:Y:S01]  /*1540*/  @UP0 UIMAD UR14, UR33, UR25, URZ ;  /* 0x00000019210e02a4 */ /* 0x000fe2000f8e023f */
[----:B------:R-:W-:Y:S01]  /*1550*/  PLOP3.LUT P0, PT, PT, PT, UP3, 0x80, 0x0 ;  /* 0x000000000000781c */ /* 0x000fe20003f0f038 */
[----:B------:R-:W-:-:S02]  /*1560*/  @!UP1 UIADD3 UR40, UR45, UR36, URZ ;  /* 0x000000242d289290 */ /* 0x000fc4000fffe03f */
[----:B------:R-:W-:Y:S01]  /*1570*/  IMAD.MOV.U32 R11, RZ, RZ, R14 ;  /* 0x000000ffff0b7224 */ /* 0x000fe200078e000e */
[----:B------:R-:W-:Y:S02]  /*1580*/  USHF.R.S32.HI UR50, URZ, 0x6, UR22 ;  /* 0x000000063f327899 */ /* 0x000fe40008011416 */
[----:B------:R-:W-:Y:S02]  /*1590*/  USEL UR55, UR54, URZ, UP4 ;  /* 0x0000003f36377287 */ /* 0x000fe4000a000000 */
[----:B------:R-:W-:Y:S01]  /*15a0*/  USEL UR58, UR28, UR20, !UP1 ;  /* 0x000000141c3a7287 */ /* 0x000fe2000c800000 */
[----:B------:R-:W-:Y:S01]  /*15b0*/  @!P2 IADD3 R11, -R11, RZ, RZ ;  /* 0x000000ff0b0ba210 */ /* 0x000fe20007ffe1ff */
[----:B------:R-:W-:Y:S01]  /*15c0*/  USHF.R.S32.HI UR57, URZ, 0x1f, UR53 ;  /* 0x0000001f3f397899 */ /* 0x000fe20008011435 */
[----:B------:R-:W-:Y:S01]  /*15d0*/  @!P3 LOP3.LUT R11, RZ, R4, RZ, 0x33, !PT ;  /* 0x00000004ff0bb212 */ /* 0x000fe200078e33ff */
[----:B------:R-:W-:Y:S02]  /*15e0*/  USEL UR56, UR34, URZ, UP4 ;  /* 0x0000003f22387287 */ /* 0x000fe4000a000000 */
[----:B------:R-:W-:-:S02]  /*15f0*/  @UP0 UIADD3 UR37, UR9, UR14, URZ ;  /* 0x0000000e09250290 */ /* 0x000fc4000fffe03f */
        /* <DEDUP_REMOVED lines=18> */
.L_x_744:
        /* <DEDUP_REMOVED lines=13> */
.L_x_745:
        /* <DEDUP_REMOVED lines=11> */
.L_x_746:
[----:B------:R-:W-:Y:S02]  /*18a0*/  ULDC UR5, c[0x0][0x270] ;  /* 0x00009c0000057ab9 */ /* 0x000fe40000000800 */
[----:B------:R-:W-:-:S04]  /*18b0*/  UIMAD UR5, UR52, UR5, UR59 ;  /* 0x00000005340572a4 */ /* 0x000fc8000f8e023b */
[----:B------:R-:W-:-:S12]  /*18c0*/  UIMAD UR5, UR5, UR61, URZ ;  /* 0x0000003d050572a4 */ /* 0x000fd8000f8e023f */
.L_x_747:
[----:B------:R-:W2:Y:S01]  /*18d0*/  LDL.64 R16, [R1+0x10] ;  /* 0x0000100001107983 */ /* 0x000ea20000100a00 */
[----:B------:R-:W1:Y:S01]  /*18e0*/  LDC.64 R4, c[0x0][0x420] ;  /* 0x00010800ff047b82 */ /* 0x000e620000000a00 */
[----:B------:R-:W-:Y:S01]  /*18f0*/  ULDC UR8, c[0x0][0x2dc] ;  /* 0x0000b70000087ab9 */ /* 0x000fe20000000800 */
[----:B------:R-:W-:Y:S01]  /*1900*/  ULDC UR9, c[0x0][0x270] ;  /* 0x00009c0000097ab9 */ /* 0x000fe20000000800 */
[----:B------:R3:W2:Y:S01]  /*1910*/  LDL.64 R36, [R1+0x10] ;  /* 0x0000100001247983 */ /* 0x0006a20000100a00 */
[----:B------:R-:W-:Y:S01]  /*1920*/  UIMAD UR13, UR8, UR9, URZ ;  /* 0x00000009080d72a4 */ /* 0x000fe2000f8e023f */
[----:B------:R-:W-:Y:S01]  /*1930*/  LEA.HI R15, R9, R10, RZ, 0x5 ;  /* 0x0000000a090f7211 */ /* 0x000fe200078f28ff */
[----:B------:R-:W-:Y:S01]  /*1940*/  UIADD3 UR9, -UR10, UR17, UR32 ;  /* 0x000000110a097290 */ /* 0x000fe2000fffe120 */
[----:B------:R-:W-:Y:S01]  /*1950*/  BSSY B1, `(.L_x_743) ;  /* 0x0000a02000017945 */ /* 0x000fe20003800000 */
[----:B------:R-:W-:Y:S01]  /*1960*/  USHF.R.S32.HI UR51, URZ, 0x1f, UR59 ;  /* 0x0000001f3f337899 */ /* 0x000fe2000801143b */
[----:B------:R-:W-:Y:S01]  /*1970*/  ULDC UR8, c[0x0][0x398] ;  /* 0x0000e60000087ab9 */ /* 0x000fe20000000800 */
[----:B------:R-:W-:Y:S01]  /*1980*/  ULDC.64 UR20, c[0x0][0x428] ;  /* 0x00010a0000147ab9 */ /* 0x000fe20000000a00 */
[----:B------:R-:W-:Y:S01]  /*1990*/  UIADD3 UR9, UR9, -UR8, URZ ;  /* 0x8000000809097290 */ /* 0x000fe2000fffe03f */
[----:B------:R-:W-:Y:S01]  /*19a0*/  MOV R20, UR20 ;  /* 0x0000001400147c02 */ /* 0x000fe20008000f00 */
[----:B------:R-:W-:-:S02]  /*19b0*/  UIMAD UR15, UR51, UR20, URZ ;  /* 0x00000014330f72a4 */ /* 0x000fc4000f8e023f */
[----:B------:R-:W-:Y:S02]  /*19c0*/  USHF.L.U32 UR8, UR13, 0x6, URZ ;  /* 0x000000060d087899 */ /* 0x000fe4000800063f */
[----:B------:R-:W-:Y:S02]  /*19d0*/  UIADD3 UR34, UR11, UR5, URZ ;  /* 0x000000050b227290 */ /* 0x000fe4000fffe03f */
[----:B------:R-:W-:Y:S02]  /*19e0*/  UIADD3 UR16, UR11, UR48, URZ ;  /* 0x000000300b107290 */ /* 0x000fe4000fffe03f */
[----:B------:R-:W-:Y:S01]  /*19f0*/  UIMAD UR21, UR59, UR21, UR15 ;  /* 0x000000153b1572a4 */ /* 0x000fe2000f8e020f */
[----:B-1----:R-:W-:Y:S01]  /*1a00*/  IMAD R26, R4, UR35, RZ ;  /* 0x00000023041a7c24 */ /* 0x002fe2000f8e02ff */
[----:B------:R-:W-:Y:S01]  /*1a10*/  USHF.R.S32.HI UR15, URZ, 0x1f, UR8 ;  /* 0x0000001f3f0f7899 */ /* 0x000fe20008011408 */
[----:B------:R-:W-:Y:S01]  /*1a20*/  IMAD R21, R7, R4, RZ ;  /* 0x0000000407157224 */ /* 0x000fe200078e02ff */
[----:B------:R-:W-:Y:S01]  /*1a30*/  ULDC.64 UR30, c[0x0][0x400] ;  /* 0x00010000001e7ab9 */ /* 0x000fe20000000a00 */
[----:B------:R-:W-:Y:S01]  /*1a40*/  IMAD R26, R5, UR11, R26 ;  /* 0x0000000b051a7c24 */ /* 0x000fe2000f8e021a */
[----:B------:R-:W-:Y:S01]  /*1a50*/  ULDC.64 UR28, c[0x0][0x258] ;  /* 0x00009600001c7ab9 */ /* 0x000fe20000000a00 */
[----:B------:R-:W-:Y:S01]  /*1a60*/  USHF.R.S32.HI UR20, URZ, 0x1f, UR9 ;  /* 0x0000001f3f147899 */ /* 0x000fe20008011409 */
[----:B------:R-:W-:Y:S01]  /*1a70*/  IMAD R21, R6, R5, R21 ;  /* 0x0000000506157224 */ /* 0x000fe200078e0215 */
[----:B------:R-:W-:Y:S01]  /*1a80*/  ULDC.64 UR46, c[0x0][0x478] ;  /* 0x00011e00002e7ab9 */ /* 0x000fe20000000a00 */
[----:B------:R-:W-:Y:S01]  /*1a90*/  ULDC.64 UR44, c[0x0][0x2b0] ;  /* 0x0000ac00002c7ab9 */ /* 0x000fe20000000a00 */
[----:B------:R-:W-:-:S02]  /*1aa0*/  ULEA.HI UR20, UR20, UR9, URZ, 0x6 ;  /* 0x0000000914147291 */ /* 0x000fc4000f8f303f */
[----:B------:R-:W-:Y:S02]  /*1ab0*/  UIADD3 UR5, UR50, -0x1, URZ ;  /* 0xffffffff32057890 */ /* 0x000fe4000fffe03f */
[----:B------:R-:W-:Y:S01]  /*1ac0*/  USHF.R.S32.HI UR20, URZ, 0x6, UR20 ;  /* 0x000000063f147899 */ /* 0x000fe20008011414 */
[----:B--2---:R-:W-:-:S04]  /*1ad0*/  IMAD.MOV.U32 R36, RZ, RZ, R16 ;  /* 0x000000ffff247224 */ /* 0x004fc800078e0010 */
[C---:B------:R-:W-:Y:S01]  /*1ae0*/  VIADD R35, R36.reuse, 0x40 ;  /* 0x0000004024237836 */ /* 0x040fe20000000000 */
[----:B------:R-:W-:Y:S01]  /*1af0*/  SHF.R.S32.HI R37, RZ, 0x1f, R36 ;  /* 0x0000001fff257819 */ /* 0x000fe20000011424 */
[C---:B------:R-:W-:Y:S01]  /*1b00*/  VIADD R34, R36.reuse, 0x80 ;  /* 0x0000008024227836 */ /* 0x040fe20000000000 */
[C---:B------:R-:W-:Y:S02]  /*1b10*/  IADD3 R16, P0, R36.reuse, UR14, RZ ;  /* 0x0000000e24107c10 */ /* 0x040fe4000ff1e0ff */
[----:B------:R-:W-:Y:S01]  /*1b20*/  IADD3 R33, R36, 0xc0, RZ ;  /* 0x000000c024217810 */ /* 0x000fe20007ffe0ff */
[----:B------:R3:W-:Y:S01]  /*1b30*/  STL [R1+0x14], R37 ;  /* 0x0000142501007387 */ /* 0x0007e20000100800 */
[----:B------:R-:W-:Y:S02]  /*1b40*/  IADD3.X R17, R37, UR40, RZ, P0, !PT ;  /* 0x0000002825117c10 */ /* 0x000fe400087fe4ff */
[----:B------:R-:W-:Y:S01]  /*1b50*/  IADD3 R18, P0, R6, UR11, RZ ;  /* 0x0000000b06127c10 */ /* 0x000fe2000ff1e0ff */
[----:B------:R-:W-:Y:S01]  /*1b60*/  IMAD.WIDE.U32 R16, R4, UR11, R16 ;  /* 0x0000000b04107c25 */ /* 0x000fe2000f8e0010 */
[----:B------:R-:W-:-:S02]  /*1b70*/  UIADD3 UR11, UP2, UP1, UR42, UR8, UR53 ;  /* 0x000000082a0b7290 */ /* 0x000fc4000f95e035 */
[----:B------:R-:W-:Y:S01]  /*1b80*/  IADD3.X R23, R7, UR35, RZ, P0, !PT ;  /* 0x0000002307177c10 */ /* 0x000fe200087fe4ff */
[----:B------:R-:W-:Y:S01]  /*1b90*/  UIMAD.WIDE UR34, UR34, 0x4, UR46 ;  /* 0x00000004222278a5 */ /* 0x000fe2000f8e022e */
[----:B------:R-:W-:Y:S01]  /*1ba0*/  IMAD.IADD R27, R17, 0x1, R26 ;  /* 0x00000001111b7824 */ /* 0x000fe200078e021a */
[----:B------:R-:W-:Y:S01]  /*1bb0*/  LOP3.LUT R17, R15, 0xffffffe0, RZ, 0xc0, !PT ;  /* 0xffffffe00f117812 */ /* 0x000fe200078ec0ff */
[----:B------:R-:W-:Y:S01]  /*1bc0*/  UIADD3.X UR8, UR54, UR15, UR57, UP2, UP1 ;  /* 0x0000000f36087290 */ /* 0x000fe200097e2439 */
[----:B------:R-:W-:Y:S01]  /*1bd0*/  SHF.R.S32.HI R15, RZ, 0x5, R15 ;  /* 0x00000005ff0f7819 */ /* 0x000fe2000001140f */
[----:B------:R-:W-:Y:S01]  /*1be0*/  UIADD3 UR11, UP2, UP1, UR56, UR11, UR58 ;  /* 0x0000000b380b7290 */ /* 0x000fe2000f95e03a */
[----:B------:R-:W-:Y:S01]  /*1bf0*/  IMAD.MOV.U32 R26, RZ, RZ, R16 ;  /* 0x000000ffff1a7224 */ /* 0x000fe200078e0010 */
[----:B------:R-:W-:Y:S01]  /*1c00*/  UMOV UR15, UR35 ;  /* 0x00000023000f7c82 */ /* 0x000fe20008000000 */
[----:B------:R-:W-:Y:S01]  /*1c10*/  IMAD.IADD R8, R10, 0x1, -R17 ;  /* 0x000000010a087824 */ /* 0x000fe200078e0a11 */
[----:B------:R-:W-:Y:S01]  /*1c20*/  UIADD3.X UR8, UR55, UR8, UR49, UP2, UP1 ;  /* 0x0000000837087290 */ /* 0x000fe200097e2431 */
[----:B------:R-:W-:Y:S01]  /*1c30*/  IMAD R19, R23, UR26, RZ ;  /* 0x0000001a17137c24 */ /* 0x000fe2000f8e02ff */
[----:B------:R-:W-:Y:S01]  /*1c40*/  UISETP.LT.AND UP1, UPT, URZ, UR20, UPT ;  /* 0x000000143f00728c */ /* 0x000fe2000bf21270 */
[----:B------:R-:W-:Y:S01]  /*1c50*/  IMAD R15, R15, UR13, R8 ;  /* 0x0000000d0f0f7c24 */ /* 0x000fe2000f8e0208 */
[----:B------:R-:W-:Y:S01]  /*1c60*/  UIMAD UR13, UR51, UR28, URZ ;  /* 0x0000001c330d72a4 */ /* 0x000fe2000f8e023f */
[----:B------:R-:W-:Y:S01]  /*1c70*/  IMAD.WIDE.U32 R24, R18, UR26, R36 ;  /* 0x0000001a12187c25 */ /* 0x000fe2000f8e0024 */
[----:B------:R-:W-:-:S02]  /*1c80*/  USEL UR20, URZ, UR20, !UP1 ;  /* 0x000000143f147287 */ /* 0x000fc4000c800000 */
[C---:B------:R-:W-:Y:S01]  /*1c90*/  IADD3 R16, P0, R15.reuse, UR11, RZ ;  /* 0x0000000b0f107c10 */ /* 0x040fe2000ff1e0ff */
[----:B------:R-:W-:Y:S01]  /*1ca0*/  IMAD R19, R18, UR27, R19 ;  /* 0x0000001b12137c24 */ /* 0x000fe2000f8e0213 */
[----:B------:R-:W-:Y:S01]  /*1cb0*/  IADD3 R24, P2, R24, UR41, RZ ;  /* 0x0000002918187c10 */ /* 0x000fe2000ff5e0ff */
[----:B------:R-:W-:Y:S01]  /*1cc0*/  IMAD.WIDE.U32 R26, R20, UR59, R26 ;  /* 0x0000003b141a7c25 */ /* 0x000fe2000f8e001a */
[----:B------:R-:W-:Y:S01]  /*1cd0*/  LEA.HI.X.SX32 R15, R15, UR8, 0x1, P0 ;  /* 0x000000080f0f7c11 */ /* 0x000fe200080f0eff */
[----:B------:R-:W-:Y:S01]  /*1ce0*/  UIMAD UR13, UR59, UR29, UR13 ;  /* 0x0000001d3b0d72a4 */ /* 0x000fe2000f8e020d */
[C---:B------:R-:W-:Y:S01]  /*1cf0*/  LEA R28, P0, R16.reuse, UR30, 0x2 ;  /* 0x0000001e101c7c11 */ /* 0x040fe2000f8010ff */
[----:B------:R-:W-:Y:S01]  /*1d00*/  VIADD R27, R27, UR21 ;  /* 0x000000151b1b7c36 */ /* 0x000fe20008000000 */
[----:B------:R-:W-:Y:S01]  /*1d10*/  IADD3.X R25, R25, UR38, R19, P2, !PT ;  /* 0x0000002619197c10 */ /* 0x000fe200097fe413 */
[----:B------:R-:W-:Y:S01]  /*1d20*/  UISETP.GT.AND UP1, UPT, UR50, UR20, UPT ;  /* 0x000000143200728c */ /* 0x000fe2000bf24270 */
[----:B------:R-:W-:Y:S01]  /*1d30*/  LEA.HI.X R29, R16, UR31, R15, 0x2, P0 ;  /* 0x0000001f101d7c11 */ /* 0x000fe200080f140f */
[----:B------:R-:W-:Y:S01]  /*1d40*/  IMAD.WIDE.U32 R26, R6, R4, R26 ;  /* 0x00000004061a7225 */ /* 0x000fe200078e001a */
[----:B------:R-:W-:Y:S01]  /*1d50*/  MOV R16, UR28 ;  /* 0x0000001c00107c02 */ /* 0x000fe20008000f00 */
[----:B------:R-:W-:Y:S01]  /*1d60*/  ULDC.64 UR28, c[0x0][0x210] ;  /* 0x00008400001c7ab9 */ /* 0x000fe20000000a00 */
[----:B------:R-:W-:Y:S01]  /*1d70*/  ULDC.64 UR30, c[0x0][0x3e0] ;  /* 0x0000f800001e7ab9 */ /* 0x000fe20000000a00 */
[----:B------:R-:W-:Y:S01]  /*1d80*/  IMAD.IADD R21, R27, 0x1, R21 ;  /* 0x000000011b157824 */ /* 0x000fe200078e0215 */
[----:B------:R-:W-:Y:S01]  /*1d90*/  LEA R41, P2, R26, UR30, 0x1 ;  /* 0x0000001e1a297c11 */ /* 0x000fe2000f8408ff */
[----:B------:R-:W-:Y:S01]  /*1da0*/  IMAD.WIDE.U32 R24, R16, UR59, R24 ;  /* 0x0000003b10187c25 */ /* 0x000fe2000f8e0018 */
[----:B------:R3:W-:Y:S01]  /*1db0*/  STL.64 [R1+0x70], R28 ;  /* 0x0000701c01007387 */ /* 0x0007e20000100a00 */
[----:B------:R-:W-:Y:S01]  /*1dc0*/  PLOP3.LUT P0, PT, PT, PT, UP1, 0x80, 0x0 ;  /* 0x000000000000781c */ /* 0x000fe20003f0f018 */
[----:B------:R-:W-:Y:S01]  /*1dd0*/  UIMAD.WIDE UR8, UR16, 0x4, UR44 ;  /* 0x00000004100878a5 */ /* 0x000fe2000f8e022c */
[----:B------:R-:W-:Y:S01]  /*1de0*/  LEA.HI.X R40, R26, UR31, R21, 0x1, P2 ;  /* 0x0000001f1a287c11 */ /* 0x000fe200090f0c15 */
[----:B------:R3:W-:Y:S01]  /*1df0*/  STL [R1+0x40], R35 ;  /* 0x0000402301007387 */ /* 0x0007e20000100800 */
[C---:B------:R-:W-:Y:S01]  /*1e00*/  LEA R39, P3, R24.reuse, UR28, 0x1 ;  /* 0x0000001c18277c11 */ /* 0x040fe2000f8608ff */
[----:B------:R-:W-:Y:S01]  /*1e10*/  UMOV UR16, UR34 ;  /* 0x0000002200107c82 */ /* 0x000fe20008000000 */
[----:B------:R-:W-:Y:S01]  /*1e20*/  IADD3 R17, R25, UR13, RZ ;  /* 0x0000000d19117c10 */ /* 0x000fe2000fffe0ff */
[----:B------:R3:W-:Y:S03]  /*1e30*/  STL [R1+0x3c], R34 ;  /* 0x00003c2201007387 */ /* 0x0007e60000100800 */
[----:B------:R-:W-:Y:S01]  /*1e40*/  LEA.HI.X R38, R24, UR29, R17, 0x1, P3 ;  /* 0x0000001d18267c11 */ /* 0x000fe200098f0c11 */
[----:B------:R3:W-:Y:S04]  /*1e50*/  STL [R1+0x4c], R39 ;  /* 0x00004c2701007387 */ /* 0x0007e80000100800 */
[----:B------:R3:W-:Y:S04]  /*1e60*/  STL [R1+0x54], R41 ;  /* 0x0000542901007387 */ /* 0x0007e80000100800 */
        /* <DEDUP_REMOVED lines=23> */
.L_x_749:
        /* <DEDUP_REMOVED lines=20> */
.L_x_750:
        /* <DEDUP_REMOVED lines=37> */
.L_x_752:
[----:B------:R-:W-:Y:S05]  /*2370*/  BSYNC B0 ;  /* 0x0000000000007941 */ /* 0x000fea0003800000 */
.L_x_751:
        /* <DEDUP_REMOVED lines=21> */
.L_x_754:
[----:B------:R-:W-:Y:S05]  /*24d0*/  BSYNC B0 ;  /* 0x0000000000007941 */ /* 0x000fea0003800000 */
.L_x_753:
        /* <DEDUP_REMOVED lines=33> */
.L_x_756:
[----:B------:R-:W-:Y:S05]  /*26f0*/  BSYNC B0 ;  /* 0x0000000000007941 */ /* 0x000fea0003800000 */
.L_x_755:
        /* <DEDUP_REMOVED lines=22> */
.L_x_748:
        /* <DEDUP_REMOVED lines=19> */
[----:B---3--:R-:W2:Y:S01]  /*2990*/  LDC.64 R28, c[0x0][0x3e0] ;  /* 0x0000f800ff1c7b82 */ /* 0x008ea20000000a00 */
        /* <DEDUP_REMOVED lines=39> */
.L_x_759:
[----:B------:R-:W-:Y:S05]  /*2c10*/  BSYNC B0 ;  /* 0x0000000000007941 */ /* 0x000fea0003800000 */
.L_x_758:
[----:B------:R1:W-:Y:S01]  /*2c20*/  @P5 STS.128 [R32+0x11000], RZ ;  /* 0x011000ff20005388 */ /* 0x0003e20000000c00 */
[----:B--2---:R-:W-:Y:S01]  /*2c30*/  VIADD R22, R42, 0x4000 ;  /* 0x000040002a167836 */ /* 0x004fe20000000000 */
        /* <DEDUP_REMOVED lines=8> */
[----:B---34-:R-:W-:Y:S01]  /*2cc0*/  IMAD.WIDE.U32 R28, R4, 0x20, RZ ;  /* 0x00000020041c7825 */ /* 0x018fe200078e00ff */
        /* <DEDUP_REMOVED lines=14> */
[C---:B------:R-:W-:Y:S02]  /*2db0*/  @!P4 LEA.HI.X R5, R26.reuse, UR31, R21, 0x1, P1 ;  /* 0x0000001f1a05cc11 */ /* 0x040fe400088f0c15 */
[----:B------:R-:W-:Y:S01]  /*2dc0*/  ISETP.GE.AND P1, PT, R33, UR14, PT ;  /* 0x0000000e21007c0c */ /* 0x000fe2000bf26270 */
[----:B------:R2:W-:Y:S01]  /*2dd0*/  @P4 STS.128 [R32+0x13000], RZ ;  /* 0x013000ff20004388 */ /* 0x0005e20000000c00 */
        /* <DEDUP_REMOVED lines=19> */
.L_x_761:
[----:B------:R-:W-:Y:S05]  /*2f10*/  BSYNC B0 ;  /* 0x0000000000007941 */ /* 0x000fea0003800000 */
.L_x_760:
[----:B--234-:R-:W-:Y:S01]  /*2f20*/  LEA R28, R22, UR4, 0x1 ;  /* 0x00000004161c7c11 */ /* 0x01cfe2000f8e08ff */
        /* <DEDUP_REMOVED lines=20> */
.L_x_763:
[----:B------:R-:W3:Y:S01]  /*3070*/  LDC.64 R4, c[0x0][0x210] ;  /* 0x00008400ff047b82 */ /* 0x000ee20000000a00 */
        /* <DEDUP_REMOVED lines=9> */
[----:B------:R-:W-:Y:S01]  /*3110*/  @!P1 MOV R22, R39 ;  /* 0x0000002700169202 */ /* 0x000fe20000000f00 */
[----:B------:R4:W-:Y:S01]  /*3120*/  @P1 STS [R28], RZ ;  /* 0x000000ff1c001388 */ /* 0x0009e20000000800 */
[----:B------:R-:W-:-:S03]  /*3130*/  @!P1 IMAD.MOV.U32 R23, RZ, RZ, R38 ;  /* 0x000000ffff179224 */ /* 0x000fc600078e0026 */
[----:B------:R4:W-:Y:S01]  /*3140*/  @P1 STS [R28+0x4], RZ ;  /* 0x000004ff1c001388 */ /* 0x0009e20000000800 */
[----:B---3--:R-:W-:-:S03]  /*3150*/  IMAD.WIDE R20, R36, 0x2, R4 ;  /* 0x0000000224147825 */ /* 0x008fc600078e0204 */
        /* <DEDUP_REMOVED lines=35> */
.L_x_764:
[----:B------:R-:W-:Y:S05]  /*3390*/  BSYNC B0 ;  /* 0x0000000000007941 */ /* 0x000fea0003800000 */
.L_x_762:
        /* <DEDUP_REMOVED lines=21> */
.L_x_766:
        /* <DEDUP_REMOVED lines=14> */
[C---:B---34-:R-:W-:Y:S01]  /*35d0*/  @!P3 LEA R20, P5, R24.reuse, UR28, 0x1 ;  /* 0x0000001c1814bc11 */ /* 0x058fe2000f8a08ff */
        /* <DEDUP_REMOVED lines=36> */
.L_x_767:
[----:B------:R-:W-:Y:S05]  /*3820*/  BSYNC B0 ;  /* 0x0000000000007941 */ /* 0x000fea0003800000 */
.L_x_765:
        /* <DEDUP_REMOVED lines=8> */
[----:B------:R-:W-:Y:S01]  /*38b0*/  UIMAD UR21, UR13, UR18, URZ ;  /* 0x000000120d1572a4 */ /* 0x000fe2000f8e023f */
[----:B---34-:R-:W-:-:S03]  /*38c0*/  IADD3 R20, P1, R16, UR22, RZ ;  /* 0x0000001610147c10 */ /* 0x018fc6000ff3e0ff */
[----:B------:R-:W-:Y:S01]  /*38d0*/  UIMAD UR21, UR32, UR19, UR21 ;  /* 0x00000013201572a4 */ /* 0x000fe2000f8e0215 */
[----:B------:R-:W-:-:S04]  /*38e0*/  IMAD R16, R14, UR26, RZ ;  /* 0x0000001a0e107c24 */ /* 0x000fc8000f8e02ff */
[----:B------:R-:W-:Y:S02]  /*38f0*/  IMAD R16, R11, UR27, R16 ;  /* 0x0000001b0b107c24 */ /* 0x000fe4000f8e0210 */
[----:B------:R-:W-:Y:S01]  /*3900*/  IMAD.U32 R4, RZ, RZ, UR21 ;  /* 0x00000015ff047e24 */ /* 0x000fe2000f8e00ff */
[----:B------:R1:W-:Y:S04]  /*3910*/  @P3 STS.128 [R32+0x18000], RZ ;  /* 0x018000ff20003388 */ /* 0x0003e80000000c00 */
[----:B------:R1:W-:Y:S01]  /*3920*/  @P3 STS.128 [R32+0x1a000], RZ ;  /* 0x01a000ff20003388 */ /* 0x0003e20000000c00 */
[----:B------:R-:W-:-:S03]  /*3930*/  IADD3.X R21, R17, UR33, R4, P1, !PT ;  /* 0x0000002111157c10 */ /* 0x000fc60008ffe404 */
        /* <DEDUP_REMOVED lines=55> */
.L_x_769:
[----:B------:R-:W-:Y:S05]  /*3cb0*/  BSYNC B0 ;  /* 0x0000000000007941 */ /* 0x000fea0003800000 */
.L_x_768:
        /* <DEDUP_REMOVED lines=9> */
[----:B-1--4-:R-:W1:Y:S01]  /*3d50*/  LDC.64 R22, c[0x0][0x218] ;  /* 0x00008600ff167b82 */ /* 0x012e620000000a00 */
[----:B------:R-:W-:Y:S01]  /*3d60*/  ISETP.GE.AND P2, PT, R36, UR11, PT ;  /* 0x0000000b24007c0c */ /* 0x000fe2000bf46270 */
[----:B------:R-:W-:Y:S01]  /*3d70*/  IMAD.U32 R24, RZ, RZ, UR22 ;  /* 0x00000016ff187e24 */ /* 0x000fe2000f8e00ff */
[----:B------:R-:W-:Y:S01]  /*3d80*/  IADD3 R19, P1, R13, 0x20, RZ ;  /* 0x000000200d137810 */ /* 0x000fe20007f3e0ff */
[----:B------:R-:W-:Y:S01]  /*3d90*/  IMAD.MOV.U32 R21, RZ, RZ, R17 ;  /* 0x000000ffff157224 */ /* 0x000fe200078e0011 */
[----:B------:R-:W-:-:S03]  /*3da0*/  MOV R25, UR33 ;  /* 0x0000002100197c02 */ /* 0x000fc60008000f00 */
[----:B------:R-:W-:Y:S02]  /*3db0*/  IMAD.X R18, RZ, RZ, R12, P1 ;  /* 0x000000ffff127224 */ /* 0x000fe400008e060c */
[----:B------:R-:W-:-:S04]  /*3dc0*/  IMAD.WIDE.U32 R24, R19, UR18, R24 ;  /* 0x0000001213187c25 */ /* 0x000fc8000f8e0018 */
[----:B------:R-:W4:Y:S01]  /*3dd0*/  @!P2 LDC.64 R4, c[0x0][0x218] ;  /* 0x00008600ff04ab82 */ /* 0x000f220000000a00 */
[----:B------:R-:W-:Y:S01]  /*3de0*/  IMAD R18, R18, UR18, RZ ;  /* 0x0000001212127c24 */ /* 0x000fe2000f8e02ff */
[----:B------:R1:W-:Y:S03]  /*3df0*/  @P2 STS.128 [R32+0x19000], RZ ;  /* 0x019000ff20002388 */ /* 0x0003e60000000c00 */
[----:B------:R-:W-:Y:S01]  /*3e00*/  IMAD R18, R19, UR19, R18 ;  /* 0x0000001313127c24 */ /* 0x000fe2000f8e0212 */
[----:B------:R-:W-:-:S03]  /*3e10*/  IADD3 R19, P1, R6, 0x20, RZ ;  /* 0x0000002006137810 */ /* 0x000fc60007f3e0ff */
[----:B------:R-:W-:Y:S01]  /*3e20*/  IMAD.IADD R25, R25, 0x1, R18 ;  /* 0x0000000119197824 */ /* 0x000fe200078e0212 */
[----:B------:R-:W-:Y:S01]  /*3e30*/  IADD3.X R18, RZ, R7, RZ, P1, !PT ;  /* 0x00000007ff127210 */ /* 0x000fe20000ffe4ff */
[----:B-1----:R-:W-:-:S04]  /*3e40*/  IMAD.WIDE R22, R36, 0x2, R22 ;  /* 0x0000000224167825 */ /* 0x002fc800078e0216 */
[----:B------:R-:W-:-:S04]  /*3e50*/  IMAD.WIDE.U32 R24, R11, UR26, R24 ;  /* 0x0000001a0b187c25 */ /* 0x000fc8000f8e0018 */
[----:B------:R-:W-:Y:S01]  /*3e60*/  IMAD R18, R18, UR18, RZ ;  /* 0x0000001212127c24 */ /* 0x000fe2000f8e02ff */
[----:B------:R-:W-:Y:S01]  /*3e70*/  IADD3 R17, R16, R25, RZ ;  /* 0x0000001910117210 */ /* 0x000fe20007ffe0ff */
[----:B------:R-:W-:Y:S01]  /*3e80*/  IMAD.WIDE.U32 R20, R19, UR18, R20 ;  /* 0x0000001213147c25 */ /* 0x000fe2000f8e0014 */
[----:B------:R-:W-:-:S03]  /*3e90*/  LEA R16, P1, R24, R22, 0x1 ;  /* 0x0000001618107211 */ /* 0x000fc600078208ff */
[----:B------:R-:W-:Y:S01]  /*3ea0*/  IMAD R18, R19, UR19, R18 ;  /* 0x0000001313127c24 */ /* 0x000fe2000f8e0212 */
[----:B------:R-:W-:Y:S02]  /*3eb0*/  LEA.HI.X R17, R24, R23, R17, 0x1, P1 ;  /* 0x0000001718117211 */ /* 0x000fe400008f0c11 */
[----:B----4-:R-:W-:Y:S01]  /*3ec0*/  @!P2 LEA R4, P1, R20, R4, 0x1 ;  /* 0x000000041404a211 */ /* 0x010fe200078208ff */
        /* <DEDUP_REMOVED lines=25> */
.L_x_771:
[----:B------:R-:W-:Y:S05]  /*4060*/  BSYNC B0 ;  /* 0x0000000000007941 */ /* 0x000fea0003800000 */
.L_x_770:
[----:B------:R-:W-:Y:S01]  /*4070*/  UIMAD UR13, UR13, UR24, URZ ;  /* 0x000000180d0d72a4 */ /* 0x000fe2000f8e023f */
[----:B------:R2:W-:Y:S01]  /*4080*/  @P3 STS.128 [R32+0x20000], RZ ;  /* 0x020000ff20003388 */ /* 0x0005e20000000c00 */
[----:B-1--4-:R-:W-:Y:S01]  /*4090*/  IMAD.WIDE.U32 R4, R15, UR32, R36 ;  /* 0x000000200f047c25 */ /* 0x012fe2000f8e0024 */
        /* <DEDUP_REMOVED lines=61> */
.L_x_773:
[----:B------:R-:W-:Y:S05]  /*4470*/  BSYNC B0 ;  /* 0x0000000000007941 */ /* 0x000fea0003800000 */
.L_x_772:
[----:B------:R1:W-:Y:S01]  /*4480*/  @P4 STS.128 [R32+0x21000], RZ ;  /* 0x021000ff20004388 */ /* 0x0003e20000000c00 */
[----:B------:R-:W1:Y:S01]  /*4490*/  LDC.64 R16, c[0x0][0x3b8] ;  /* 0x0000ee00ff107b82 */ /* 0x000e620000000a00 */
[----:B------:R-:W-:Y:S02]  /*44a0*/  BSSY B0, `(.L_x_774) ;  /* 0x0000036000007945 */ /* 0x000fe40003800000 */
        /* <DEDUP_REMOVED lines=8> */
[----:B-1--4-:R-:W-:Y:S01]  /*4530*/  IMAD.U32 R20, RZ, RZ, UR36 ;  /* 0x00000024ff147e24 */ /* 0x012fe2000f8e00ff */
        /* <DEDUP_REMOVED lines=8> */
[----:B------:R-:W1:Y:S01]  /*45c0*/  @!P1 LDC.64 R4, c[0x0][0x220] ;  /* 0x00008800ff049b82 */ /* 0x000e620000000a00 */
[C---:B------:R-:W-:Y:S01]  /*45d0*/  IMAD.WIDE.U32 R18, R6.reuse, UR24, R18 ;  /* 0x0000001806127c25 */ /* 0x040fe2000f8e0012 */
[----:B------:R4:W-:Y:S03]  /*45e0*/  @P1 STS.128 [R32+0x21000], RZ ;  /* 0x021000ff20001388 */ /* 0x0009e60000000c00 */
[----:B------:R-:W-:Y:S02]  /*45f0*/  IMAD R7, R6, UR25, R7 ;  /* 0x0000001906077c24 */ /* 0x000fe4000f8e0207 */
[----:B------:R-:W-:-:S04]  /*4600*/  IMAD.WIDE.U32 R20, R13, UR24, R20 ;  /* 0x000000180d147c25 */ /* 0x000fc8000f8e0014 */
[----:B------:R-:W-:Y:S02]  /*4610*/  IMAD R12, R13, UR25, R12 ;  /* 0x000000190d0c7c24 */ /* 0x000fe4000f8e020c */
[----:B-----5:R-:W-:-:S04]  /*4620*/  IMAD.WIDE R22, R36, 0x2, R22 ;  /* 0x0000000224167825 */ /* 0x020fc800078e0216 */
[----:B------:R-:W-:Y:S02]  /*4630*/  IMAD.IADD R21, R21, 0x1, R12 ;  /* 0x0000000115157824 */ /* 0x000fe400078e020c */
[----:B------:R-:W-:Y:S01]  /*4640*/  IMAD.WIDE.U32 R20, R11, UR18, R20 ;  /* 0x000000120b147c25 */ /* 0x000fe2000f8e0014 */
[----:B-1----:R-:W-:-:S03]  /*4650*/  @!P1 LEA R6, P2, R18, R4, 0x1 ;  /* 0x0000000412069211 */ /* 0x002fc600078408ff */
[----:B------:R-:W-:Y:S01]  /*4660*/  IMAD.IADD R14, R14, 0x1, R21 ;  /* 0x000000010e0e7824 */ /* 0x000fe200078e0215 */
[----:B------:R-:W-:-:S04]  /*4670*/  IADD3 R4, R19, R7, RZ ;  /* 0x0000000713047210 */ /* 0x000fc80007ffe0ff */
[----:B------:R-:W-:Y:S02]  /*4680*/  @!P1 LEA.HI.X R7, R18, R5, R4, 0x1, P2 ;  /* 0x0000000512079211 */ /* 0x000fe400010f0c04 */
[----:B------:R-:W-:Y:S02]  /*4690*/  ISETP.GE.AND P2, PT, R34, UR11, PT ;  /* 0x0000000b22007c0c */ /* 0x000fe4000bf46270 */
[C---:B------:R-:W-:Y:S01]  /*46a0*/  LEA R4, P4, R20.reuse, R22, 0x1 ;  /* 0x0000001614047211 */ /* 0x040fe200078808ff */
        /* <DEDUP_REMOVED lines=21> */
.L_x_775:
[----:B------:R-:W-:Y:S05]  /*4800*/  BSYNC B0 ;  /* 0x0000000000007941 */ /* 0x000fea0003800000 */
.L_x_774:
[----:B-1--4-:R-:W-:Y:S01]  /*4810*/  IMAD.MOV.U32 R4, RZ, RZ, 0x4 ;  /* 0x00000004ff047424 */ /* 0x012fe200078e00ff */
[----:B------:R-:W-:Y:S01]  /*4820*/  ULDC UR11, c[0x0][0x270] ;  /* 0x00009c00000b7ab9 */ /* 0x000fe20000000800 */
[----:B------:R-:W-:Y:S01]  /*4830*/  IMAD.MOV.U32 R5, RZ, RZ, 0x7f800000 ;  /* 0x7f800000ff057424 */ /* 0x000fe200078e00ff */
[----:B------:R-:W4:Y:S01]  /*4840*/  LDG.E.64 R12, desc[UR6][R16.64+0x8] ;  /* 0x00000806100c7981 */ /* 0x000f22000c1e1b00 */
[----:B------:R-:W-:Y:S01]  /*4850*/  IMAD.WIDE R14, R29, R4, UR8 ;  /* 0x000000081d0e7e25 */ /* 0x000fe2000f8e0204 */
[----:B------:R-:W-:Y:S01]  /*4860*/  ULDC UR24, c[0x0][0x2d0] ;  /* 0x0000b40000187ab9 */ /* 0x000fe20000000800 */
[----:B------:R-:W-:Y:S01]  /*4870*/  ULDC UR37, c[0x0][0x2dc] ;  /* 0x0000b70000257ab9 */ /* 0x000fe20000000800 */
[----:B------:R-:W5:Y:S01]  /*4880*/  LDG.E.64 R6, desc[UR6][R16.64] ;  /* 0x0000000610067981 */ /* 0x000f62000c1e1b00 */
[----:B------:R-:W-:Y:S01]  /*4890*/  IMAD.MOV.U32 R11, RZ, RZ, 0x7f800000 ;  /* 0x7f800000ff0b7424 */ /* 0x000fe200078e00ff */
[----:B------:R-:W1:Y:S02]  /*48a0*/  S2R R18, SR_TID.X ;  /* 0x0000000000127919 */ /* 0x000e640000002100 */
[----:B------:R-:W0:Y:S01]  /*48b0*/  LDGDEPBAR ;  /* 0x00000000000079af */ /* 0x000e220000000000 */
[----:B------:R-:W-:-:S02]  /*48c0*/  IMAD.MOV.U32 R246, RZ, RZ, 0x20 ;  /* 0x00000020fff67424 */ /* 0x000fc400078e00ff */
[----:B------:R-:W-:Y:S01]  /*48d0*/  IMAD.MOV.U32 R245, RZ, RZ, 0x40 ;  /* 0x00000040fff57424 */ /* 0x000fe200078e00ff */
[----:B------:R-:W4:Y:S01]  /*48e0*/  @!P5 LDG.E R5, desc[UR6][R14.64+0x20] ;  /* 0x000020060e05d981 */ /* 0x000f22000c1e1900 */
[----:B------:R-:W-:Y:S02]  /*48f0*/  CS2R R190, SRZ ;  /* 0x0000000000be7805 */ /* 0x000fe4000001ff00 */
[----:B------:R-:W-:Y:S02]  /*4900*/  CS2R R188, SRZ ;  /* 0x0000000000bc7805 */ /* 0x000fe4000001ff00 */
[----:B------:R-:W-:Y:S01]  /*4910*/  CS2R R194, SRZ ;  /* 0x0000000000c27805 */ /* 0x000fe2000001ff00 */
[----:B------:R-:W5:Y:S01]  /*4920*/  @!P6 LDG.E R11, desc[UR6][R14.64] ;  /* 0x000000060e0be981 */ /* 0x000f62000c1e1900 */
[----:B------:R-:W-:Y:S01]  /*4930*/  UIMAD UR11, UR52, UR11, UR59 ;  /* 0x0000000b340b72a4 */ /* 0x000fe2000f8e023b */
[----:B------:R-:W-:Y:S02]  /*4940*/  CS2R R192, SRZ ;  /* 0x0000000000c07805 */ /* 0x000fe4000001ff00 */
[----:B------:R-:W-:-:S02]  /*4950*/  CS2R R186, SRZ ;  /* 0x0000000000ba7805 */ /* 0x000fc4000001ff00 */
[----:B------:R-:W-:Y:S01]  /*4960*/  CS2R R184, SRZ ;  /* 0x0000000000b87805 */ /* 0x000fe2000001ff00 */
[----:B------:R-:W-:Y:S01]  /*4970*/  USHF.L.U32 UR11, UR11, 0x5, URZ ;  /* 0x000000050b0b7899 */ /* 0x000fe2000800063f */
[----:B------:R-:W-:Y:S02]  /*4980*/  CS2R R182, SRZ ;  /* 0x0000000000b67805 */ /* 0x000fe4000001ff00 */
[----:B------:R-:W-:Y:S02]  /*4990*/  CS2R R180, SRZ ;  /* 0x0000000000b47805 */ /* 0x000fe4000001ff00 */
[----:B------:R-:W-:Y:S01]  /*49a0*/  CS2R R174, SRZ ;  /* 0x0000000000ae7805 */ /* 0x000fe2000001ff00 */
[----:B------:R-:W-:Y:S01]  /*49b0*/  USHF.R.S32.HI UR13, URZ, 0x1f, UR11 ;  /* 0x0000001f3f0d7899 */ /* 0x000fe2000801140b */
        /* <DEDUP_REMOVED lines=49> */
[----:B--23--:R-:W-:-:S02]  /*4cd0*/  CS2R R32, SRZ ;  /* 0x0000000000207805 */ /* 0x00cfc4000001ff00 */
[----:B------:R-:W-:Y:S02]  /*4ce0*/  CS2R R26, SRZ ;  /* 0x00000000001a7805 */ /* 0x000fe4000001ff00 */
[----:B------:R-:W-:Y:S02]  /*4cf0*/  CS2R R24, SRZ ;  /* 0x0000000000187805 */ /* 0x000fe4000001ff00 */
[----:B------:R-:W-:Y:S02]  /*4d00*/  CS2R R22, SRZ ;  /* 0x0000000000167805 */ /* 0x000fe4000001ff00 */
[----:B------:R-:W-:Y:S01]  /*4d10*/  CS2R R20, SRZ ;  /* 0x0000000000147805 */ /* 0x000fe2000001ff00 */
[----:B------:R-:W-:Y:S01]  /*4d20*/  ULDC.U8 UR19, c[0x0][0x388] ;  /* 0x0000e20000137ab9 */ /* 0x000fe20000000000 */
[----:B------:R-:W-:Y:S01]  /*4d30*/  ULDC UR18, c[0x0][0x2ec] ;  /* 0x0000bb0000127ab9 */ /* 0x000fe20000000800 */
[----:B----4-:R2:W-:Y:S02]  /*4d40*/  STL [R1+0x64], R5 ;  /* 0x0000640501007387 */ /* 0x0105e40000100800 */
[----:B--2---:R-:W-:-:S04]  /*4d50*/  LEA.HI R5, R9, R10, RZ, 0x4 ;  /* 0x0000000a09057211 */ /* 0x004fc800078f20ff */
[----:B------:R-:W-:-:S05]  /*4d60*/  LOP3.LUT R5, R5, 0xfffffff0, RZ, 0xc0, !PT ;  /* 0xfffffff005057812 */ /* 0x000fca00078ec0ff */
[----:B------:R-:W-:-:S05]  /*4d70*/  IMAD.IADD R10, R10, 0x1, -R5 ;  /* 0x000000010a0a7824 */ /* 0x000fca00078e0a05 */
[----:B------:R-:W-:-:S04]  /*4d80*/  SHF.R.S32.HI R5, RZ, 0x1f, R10 ;  /* 0x0000001fff057819 */ /* 0x000fc8000001140a */
[----:B------:R-:W-:-:S04]  /*4d90*/  LEA.HI R5, R5, R10, RZ, 0x3 ;  /* 0x0000000a05057211 */ /* 0x000fc800078f18ff */
[----:B------:R-:W-:Y:S02]  /*4da0*/  LOP3.LUT R5, R5, 0xfffffff8, RZ, 0xc0, !PT ;  /* 0xfffffff805057812 */ /* 0x000fe400078ec0ff */
[----:B------:R-:W-:-:S03]  /*4db0*/  IADD3 R4, P4, P3, R12, UR11, R8 ;  /* 0x0000000b0c047c10 */ /* 0x000fc6000fb9e008 */
[----:B------:R-:W-:Y:S01]  /*4dc0*/  IMAD.IADD R5, R10, 0x1, -R5 ;  /* 0x000000010a057824 */ /* 0x000fe200078e0a05 */
[----:B------:R-:W-:-:S04]  /*4dd0*/  SHF.R.S32.HI R9, RZ, 0x1f, R8 ;  /* 0x0000001fff097819 */ /* 0x000fc80000011408 */
[----:B------:R-:W-:Y:S02]  /*4de0*/  R2P PR, R5, 0x6 ;  /* 0x0000000605007804 */ /* 0x000fe40000000000 */
[----:B------:R-:W-:-:S05]  /*4df0*/  IADD3.X R5, R13, UR13, R9, P4, P3 ;  /* 0x0000000d0d057c10 */ /* 0x000fca000a7e6409 */
[----:B------:R-:W-:Y:S04]  /*4e00*/  STL [R1+0x58], R5 ;  /* 0x0000580501007387 */ /* 0x000fe80000100800 */
[----:B-----5:R2:W-:Y:S02]  /*4e10*/  STL [R1+0x60], R11 ;  /* 0x0000600b01007387 */ /* 0x0205e40000100800 */
[----:B--2---:R-:W2:Y:S01]  /*4e20*/  S2R R11, SR_TID.X ;  /* 0x00000000000b7919 */ /* 0x004ea20000002100 */
[----:B------:R-:W-:Y:S01]  /*4e30*/  VIADD R5, R252, 0x4000 ;  /* 0x00004000fc057836 */ /* 0x000fe20000000000 */
[----:B------:R-:W-:Y:S01]  /*4e40*/  R2UR UR21, R7 ;  /* 0x00000000071572ca */ /* 0x000fe200000e0000 */
[----:B------:R-:W-:-:S03]  /*4e50*/  IMAD.MOV.U32 R8, RZ, RZ, R28 ;  /* 0x000000ffff087224 */ /* 0x000fc600078e001c */
[----:B------:R-:W-:Y:S01]  /*4e60*/  SEL R248, R5, R252, !P0 ;  /* 0x000000fc05f87207 */ /* 0x000fe20004000000 */
[----:B------:R-:W-:Y:S01]  /*4e70*/  IMAD.WIDE.U32 R4, R4, -0x2daee0ad, RZ ;  /* 0xd2511f5304047825 */ /* 0x000fe200078e00ff */
[----:B------:R3:W-:Y:S01]  /*4e80*/  STL [R1+0x5c], R8 ;  /* 0x00005c0801007387 */ /* 0x0007e20000100800 */
[----:B--2---:R-:W-:-:S04]  /*4e90*/  SHF.R.S32.HI R11, RZ, 0x1f, R11 ;  /* 0x0000001fff0b7819 */ /* 0x004fc8000001140b */
[----:B-1----:R-:W-:-:S04]  /*4ea0*/  LEA.HI R11, R11, R18, RZ, 0x7 ;  /* 0x000000120b0b7211 */ /* 0x002fc800078f38ff */
[----:B------:R-:W-:-:S05]  /*4eb0*/  SHF.R.S32.HI R11, RZ, 0x7, R11 ;  /* 0x00000007ff0b7819 */ /* 0x000fca000001140b */
[----:B------:R-:W-:-:S05]  /*4ec0*/  IMAD.SHL.U32 R7, R11, 0x20, RZ ;  /* 0x000000200b077824 */ /* 0x000fca00078e00ff */
[----:B------:R3:W-:Y:S04]  /*4ed0*/  STL [R1+0x30], R7 ;  /* 0x0000300701007387 */ /* 0x0007e80000100800 */
[----:B------:R3:W-:Y:S01]  /*4ee0*/  STL.64 [R1+0x78], R4 ;  /* 0x0000780401007387 */ /* 0x0007e20000100a00 */
[----:B------:R-:W-:Y:S01]  /*4ef0*/  R2UR UR22, R6 ;  /* 0x00000000061672ca */ /* 0x000fe200000e0000 */
[----:B------:R-:W-:Y:S01]  /*4f00*/  VIADD R6, R251, 0x4000 ;  /* 0x00004000fb067836 */ /* 0x000fe20000000000 */
[----:B------:R-:W-:Y:S02]  /*4f10*/  SEL R246, R246, 0xffffffe0, !P1 ;  /* 0xffffffe0f6f67807 */ /* 0x000fe40004800000 */
[----:B------:R-:W-:Y:S02]  /*4f20*/  SEL R245, R245, 0xffffffc0, !P2 ;  /* 0xffffffc0f5f57807 */ /* 0x000fe40005000000 */
[----:B------:R-:W-:Y:S01]  /*4f30*/  SEL R247, R6, R251, !P0 ;  /* 0x000000fb06f77207 */ /* 0x000fe20004000000 */
[----:B------:R-:W-:Y:S01]  /*4f40*/  IMAD.IADD R244, R249, 0x1, R246 ;  /* 0x00000001f9f47824 */ /* 0x000fe200078e02f6 */
[----:B------:R-:W-:-:S02]  /*4f50*/  CS2R R28, SRZ ;  /* 0x00000000001c7805 */ /* 0x000fc4000001ff00 */
[----:B------:R-:W-:Y:S01]  /*4f60*/  LEA R248, R248, UR4, 0x1 ;  /* 0x00000004f8f87c11 */ /* 0x000fe2000f8e08ff */
[----:B------:R-:W-:Y:S01]  /*4f70*/  IMAD.IADD R242, R249, 0x1, R245 ;  /* 0x00000001f9f27824 */ /* 0x000fe200078e02f5 */
[----:B------:R-:W-:Y:S01]  /*4f80*/  LEA R247, R247, UR4, 0x1 ;  /* 0x00000004f7f77c11 */ /* 0x000fe2000f8e08ff */
[----:B------:R-:W-:Y:S01]  /*4f90*/  IMAD.IADD R243, R245, 0x1, R244 ;  /* 0x00000001f5f37824 */ /* 0x000fe200078e02f4 */
        /* <DEDUP_REMOVED lines=11> */
[----:B---3--:R-:W-:-:S12]  /*5050*/  UIADD3 UR25, UR21, 0x646e171e, URZ ;  /* 0x646e171e15197890 */ /* 0x008fd8000fffe03f */
.L_x_778:
[----:B------:R-:W0:Y:S01]  /*5060*/  LDGDEPBAR ;  /* 0x00000000000079af */ /* 0x000e220000000000 */
[C---:B------:R-:W-:Y:S01]  /*5070*/  IMAD.IADD R114, R248.reuse, 0x1, R246 ;  /* 0x00000001f8727824 */ /* 0x040fe200078e02f6 */
[----:B------:R-:W-:Y:S01]  /*5080*/  USHF.L.U32 UR13, UR5, 0x6, URZ ;  /* 0x00000006050d7899 */ /* 0x000fe2000800063f */
[--C-:B------:R-:W-:Y:S01]  /*5090*/  IMAD.IADD R113, R248, 0x1, R245.reuse ;  /* 0x00000001f8717824 */ /* 0x100fe200078e02f5 */
[----:B------:R-:W2:Y:S01]  /*50a0*/  LDL R116, [R1] ;  /* 0x0000000001747983 */ /* 0x000ea20000100800 */
[----:B------:R-:W-:Y:S01]  /*50b0*/  IMAD.IADD R112, R114, 0x1, R245 ;  /* 0x0000000172707824 */ /* 0x000fe200078e02f5 */
[----:B------:R-:W-:Y:S01]  /*50c0*/  USHF.L.U32 UR11, UR12, 0x6, URZ ;  /* 0x000000060c0b7899 */ /* 0x000fe2000800063f */
[----:B------:R-:W-:Y:S01]  /*50d0*/  IMAD.U32 R115, RZ, RZ, UR5 ;  /* 0x00000005ff737e24 */ /* 0x000fe2000f8e00ff */
[----:B------:R-:W3:Y:S01]  /*50e0*/  LDL.64 R122, [R1+0x78] ;  /* 0x00007800017a7983 */ /* 0x000ee20000100a00 */
[----:B------:R-:W-:Y:S01]  /*50f0*/  IMAD.U32 R118, RZ, RZ, UR12 ;  /* 0x0000000cff767e24 */ /* 0x000fe2000f8e00ff */
[----:B------:R-:W-:Y:S02]  /*5100*/  UIADD3 UR14, UR17, 0x40, UR11 ;  /* 0x00000040110e7890 */ /* 0x000fe4000fffe00b */
[----:B------:R-:W4:Y:S01]  /*5110*/  LDL R119, [R1+0x58] ;  /* 0x0000580001777983 */ /* 0x000f220000100800 */
[----:B------:R-:W-:Y:S02]  /*5120*/  UIADD3 UR11, UR11, 0x40, URZ ;  /* 0x000000400b0b7890 */ /* 0x000fe4000fffe03f */
[----:B------:R-:W-:Y:S01]  /*5130*/  UIADD3 UR14, UR14, -UR10, URZ ;  /* 0x8000000a0e0e7290 */ /* 0x000fe2000fffe03f */
[----:B------:R-:W3:Y:S01]  /*5140*/  LDL R204, [R1+0x18] ;  /* 0x0000180001cc7983 */ /* 0x000ee20000100800 */
[----:B------:R-:W-:Y:S02]  /*5150*/  UISETP.GT.AND UP2, UPT, UR5, UR20, UPT ;  /* 0x000000140500728c */ /* 0x000fe4000bf44270 */
[----:B------:R-:W-:Y:S01]  /*5160*/  UISETP.GE.AND UP0, UPT, UR13, UR14, UPT ;  /* 0x0000000e0d00728c */ /* 0x000fe2000bf06270 */
[----:B------:R-:W3:Y:S03]  /*5170*/  LDL R125, [R1+0x30] ;  /* 0x00003000017d7983 */ /* 0x000ee60000100800 */
[----:B------:R-:W-:Y:S01]  /*5180*/  UISETP.LT.AND UP0, UPT, UR11, UR10, UP0 ;  /* 0x0000000a0b00728c */ /* 0x000fe20008701270 */
[----:B------:R-:W3:Y:S04]  /*5190*/  LDL R211, [R1+0x1c] ;  /* 0x00001c0001d37983 */ /* 0x000ee80000100800 */
[----:B------:R-:W3:Y:S01]  /*51a0*/  LDL R210, [R1+0x2c] ;  /* 0x00002c0001d27983 */ /* 0x000ee20000100800 */
[----:B------:R-:W-:Y:S03]  /*51b0*/  PLOP3.LUT P4, PT, PT, PT, UP0, 0x80, 0x0 ;  /* 0x000000000000781c */ /* 0x000fe60003f8f008 */
[----:B------:R-:W3:Y:S04]  /*51c0*/  LDL R209, [R1+0x24] ;  /* 0x0000240001d17983 */ /* 0x000ee80000100800 */
[----:B------:R-:W3:Y:S04]  /*51d0*/  LDL R208, [R1+0x44] ;  /* 0x0000440001d07983 */ /* 0x000ee80000100800 */
[----:B------:R-:W5:Y:S04]  /*51e0*/  LDL.64 R206, [R1+0x10] ;  /* 0x0000100001ce7983 */ /* 0x000f680000100a00 */
[----:B------:R-:W5:Y:S01]  /*51f0*/  LDL R205, [R1+0x40] ;  /* 0x0000400001cd7983 */ /* 0x000f620000100800 */
[----:B------:R-:W1:Y:S01]  /*5200*/  S2R R120, SR_TID.X ;  /* 0x0000000000787919 */ /* 0x000e620000002100 */
[----:B------:R-:W1:Y:S01]  /*5210*/  S2R R117, SR_TID.X ;  /* 0x0000000000757919 */ /* 0x000e620000002100 */
[----:B------:R-:W-:Y:S04]  /*5220*/  DEPBAR.LE SB0, 0x0 ;  /* 0x000080000000791a */ /* 0x000fe80000000000 */
[----:B------:R-:W-:Y:S06]  /*5230*/  BAR.SYNC.DEFER_BLOCKING 0x0 ;  /* 0x0000000000007b1d */ /* 0x000fec0000010000 */
[----:B------:R-:W-:Y:S01]  /*5240*/  LDSM.16.M88.4 R84, [R248] ;  /* 0x00000000f854783b */ /* 0x000fe20000000200 */
[----:B-1----:R-:W-:Y:S03]  /*5250*/  SHF.R.S32.HI R117, RZ, 0x1f, R117 ;  /* 0x0000001fff757819 */ /* 0x002fe60000011475 */
[----:B------:R-:W1:Y:S01]  /*5260*/  LDSM.16.M88.4 R88, [R241+0x18000] ;  /* 0x01800000f158783b */ /* 0x000e620000000200 */
[----:B------:R-:W-:Y:S03]  /*5270*/  LEA.HI R117, R117, R120, RZ, 0x7 ;  /* 0x0000007875757211 */ /* 0x000fe600078f38ff */
[----:B------:R-:W1:Y:S01]  /*5280*/  LDSM.16.M88.4 R92, [R241+0x18800] ;  /* 0x01880000f15c783b */ /* 0x000e620000000200 */
[----:B------:R-:W-:Y:S03]  /*5290*/  SHF.R.S32.HI R117, RZ, 0x7, R117 ;  /* 0x00000007ff757819 */ /* 0x000fe60000011475 */
[----:B------:R-:W-:Y:S04]  /*52a0*/  LDSM.16.M88.4 R96, [R114] ;  /* 0x000000007260783b */ /* 0x000fe80000000200 */
[----:B------:R-:W1:Y:S01]  /*52b0*/  LDSM.16.M88.4 R100, [R240+0x18000] ;  /* 0x01800000f064783b */ /* 0x000e620000000200 */
[----:B------:R-:W-:Y:S03]  /*52c0*/  IMAD R118, R118, 0x2, R117 ;  /* 0x0000000276767824 */ /* 0x000fe600078e0275 */
[----:B------:R-:W1:Y:S04]  /*52d0*/  LDSM.16.M88.4 R104, [R240+0x18800] ;  /* 0x01880000f068783b */ /* 0x000e680000000200 */
[----:B------:R-:W-:Y:S01]  /*52e0*/  LDSM.16.M88.4 R108, [R3+0x18000] ;  /* 0x01800000036c783b */ /* 0x000fe20000000200 */
[C---:B-1----:R-:W-:Y:S06]  /*52f0*/  HMMA.16816.F32 R4, R84.reuse, R88, RZ ;  /* 0x000000585404723c */ /* 0x042fec00000018ff */
[C---:B------:R-:W-:Y:S01]  /*5300*/  HMMA.16816.F32 R8, R84.reuse, R90, RZ ;  /* 0x0000005a5408723c */ /* 0x040fe200000018ff */
[----:B------:R-:W1:Y:S05]  /*5310*/  LDSM.16.M88.4 R88, [R113] ;  /* 0x000000007158783b */ /* 0x000e6a0000000200 */
[C---:B------:R-:W-:Y:S06]  /*5320*/  HMMA.16816.F32 R12, R84.reuse, R92, RZ ;  /* 0x0000005c540c723c */ /* 0x040fec00000018ff */
[----:B------:R-:W-:Y:S01]  /*5330*/  HMMA.16816.F32 R16, R84, R94, RZ ;  /* 0x0000005e5410723c */ /* 0x000fe200000018ff */
[----:B------:R-:W1:Y:S04]  /*5340*/  LDSM.16.M88.4 R84, [R3+0x18800] ;  /* 0x018800000354783b */ /* 0x000e680000000200 */
[----:B------:R-:W-:Y:S01]  /*5350*/  LDSM.16.M88.4 R92, [R112] ;  /* 0x00000000705c783b */ /* 0x000fe20000000200 */
[C---:B------:R-:W-:Y:S06]  /*5360*/  HMMA.16816.F32 R4, R96.reuse, R100, R4 ;  /* 0x000000646004723c */ /* 0x040fec0000001804 */
[C---:B------:R-:W-:Y:S01]  /*5370*/  HMMA.16816.F32 R8, R96.reuse, R102, R8 ;  /* 0x000000666008723c */ /* 0x040fe20000001808 */
[----:B------:R-:W1:Y:S05]  /*5380*/  LDSM.16.M88.4 R100, [R2+0x18000] ;  /* 0x018000000264783b */ /* 0x000e6a0000000200 */
[C---:B------:R-:W-:Y:S06]  /*5390*/  HMMA.16816.F32 R12, R96.reuse, R104, R12 ;  /* 0x00000068600c723c */ /* 0x040fec000000180c */
[----:B------:R-:W-:Y:S01]  /*53a0*/  HMMA.16816.F32 R16, R96, R106, R16 ;  /* 0x0000006a6010723c */ /* 0x000fe20000001810 */
[----:B------:R-:W1:Y:S04]  /*53b0*/  LDSM.16.M88.4 R96, [R2+0x18800] ;  /* 0x018800000260783b */ /* 0x000e680000000200 */
        /* <DEDUP_REMOVED lines=24> */
[----:B------:R-:W2:Y:S05]  /*5540*/  LDSM.16.M88.4 R100, [R112+0x2000] ;  /* 0x002000007064783b */ /* 0x000eaa0000000200 */
[C---:B------:R-:W-:Y:S06]  /*5550*/  HMMA.16816.F32 R12, R88.reuse, R92, R12 ;  /* 0x0000005c580c723c */ /* 0x040fec000000180c */
        /* <DEDUP_REMOVED lines=12> */
[----:B------:R-:W2:Y:S04]  /*5620*/  LDSM.16.M88.4 R104, [R240+0x1c000] ;  /* 0x01c00000f068783b */ /* 0x000ea80000000200 */
[----:B------:R-:W-:Y:S01]  /*5630*/  IMAD R116, R115, 0x4, R116 ;  /* 0x0000000473747824 */ /* 0x000fe200078e0274 */
[C---:B----4-:R-:W-:Y:S01]  /*5640*/  HMMA.16816.F32 R12, R100.reuse, R88, R12 ;  /* 0x00000058640c723c */ /* 0x050fe2000000180c */
[----:B------:R-:W4:Y:S04]  /*5650*/  @!P4 S2R R115, SR_TID.X ;  /* 0x000000000073c919 */ /* 0x000f280000002100 */
[----:B------:R-:W-:Y:S01]  /*5660*/  IMAD.WIDE.U32 R116, R116, -0x326172a9, RZ ;  /* 0xcd9e8d5774747825 */ /* 0x000fe200078e00ff */
[----:B------:R-:W-:Y:S01]  /*5670*/  HMMA.16816.F32 R16, R100, R90, R16 ;  /* 0x0000005a6410723c */ /* 0x000fe20000001810 */
[----:B------:R-:W4:Y:S04]  /*5680*/  LDSM.16.M88.4 R88, [R240+0x1c800] ;  /* 0x01c80000f058783b */ /* 0x000f280000000200 */
[----:B------:R-:W-:Y:S01]  /*5690*/  LDSM.16.M88.4 R100, [R113+0x4000] ;  /* 0x004000007164783b */ /* 0x000fe20000000200 */
[C---:B-1----:R-:W-:Y:S05]  /*56a0*/  HMMA.16816.F32 R4, R92.reuse, R108, R4 ;  /* 0x0000006c5c04723c */ /* 0x042fea0000001804 */
[----:B------:R-:W-:Y:S01]  /*56b0*/  LOP3.LUT R117, R117, UR22, R119, 0x96, !PT ;  /* 0x0000001675757c12 */ /* 0x000fe2000f8e9677 */
[C---:B------:R-:W-:Y:S01]  /*56c0*/  HMMA.16816.F32 R8, R92.reuse, R110, R8 ;  /* 0x0000006e5c08723c */ /* 0x040fe20000001808 */
[----:B------:R-:W1:Y:S04]  /*56d0*/  LDSM.16.M88.4 R108, [R3+0x1c000] ;  /* 0x01c00000036c783b */ /* 0x000e680000000200 */
[----:B------:R-:W-:Y:S01]  /*56e0*/  IMAD.WIDE.U32 R120, R117, -0x2daee0ad, RZ ;  /* 0xd2511f5375787825 */ /* 0x000fe200078e00ff */
[C---:B------:R-:W-:Y:S05]  /*56f0*/  HMMA.16816.F32 R12, R92.reuse, R84, R12 ;  /* 0x000000545c0c723c */ /* 0x040fea000000180c */
[----:B---3--:R-:W-:Y:S01]  /*5700*/  LOP3.LUT R118, R123, UR21, R118, 0x96, !PT ;  /* 0x000000157b767c12 */ /* 0x008fe2000f8e9676 */
[----:B------:R-:W-:Y:S01]  /*5710*/  HMMA.16816.F32 R16, R92, R86, R16 ;  /* 0x000000565c10723c */ /* 0x000fe20000001810 */
[----:B------:R-:W3:Y:S04]  /*5720*/  LDSM.16.M88.4 R84, [R3+0x1c800] ;  /* 0x01c800000354783b */ /* 0x000ee80000000200 */
[----:B------:R-:W-:Y:S01]  /*5730*/  LDSM.16.M88.4 R92, [R112+0x4000] ;  /* 0x00400000705c783b */ /* 0x000fe20000000200 */
[C---:B--2---:R-:W-:Y:S05]  /*5740*/  HMMA.16816.F32 R4, R96.reuse, R104, R4 ;  /* 0x000000686004723c */ /* 0x044fea0000001804 */
[----:B------:R-:W-:Y:S01]  /*5750*/  IMAD.WIDE.U32 R118, R118, -0x326172a9, RZ ;  /* 0xcd9e8d5776767825 */ /* 0x000fe200078e00ff */
[C---:B------:R-:W-:Y:S01]  /*5760*/  HMMA.16816.F32 R8, R96.reuse, R106, R8 ;  /* 0x0000006a6008723c */ /* 0x040fe20000001808 */
[----:B------:R-:W2:Y:S04]  /*5770*/  LDSM.16.M88.4 R104, [R2+0x1c000] ;  /* 0x01c000000268783b */ /* 0x000ea80000000200 */
[----:B------:R-:W-:Y:S01]  /*5780*/  LOP3.LUT R117, R119, UR36, R116, 0x96, !PT ;  /* 0x0000002477757c12 */ /* 0x000fe2000f8e9674 */
[C---:B----4-:R-:W-:Y:S05]  /*5790*/  HMMA.16816.F32 R12, R96.reuse, R88, R12 ;  /* 0x00000058600c723c */ /* 0x050fea000000180c */
[----:B------:R-:W-:Y:S01]  /*57a0*/  IMAD.WIDE.U32 R126, R117, -0x2daee0ad, RZ ;  /* 0xd2511f53757e7825 */ /* 0x000fe200078e00ff */
[----:B------:R-:W-:Y:S01]  /*57b0*/  HMMA.16816.F32 R16, R96, R90, R16 ;  /* 0x0000005a6010723c */ /* 0x000fe20000001810 */
[----:B------:R-:W4:Y:S04]  /*57c0*/  LDSM.16.M88.4 R88, [R2+0x1c800] ;  /* 0x01c800000258783b */ /* 0x000f280000000200 */
[----:B------:R-:W-:Y:S01]  /*57d0*/  LDSM.16.M88.4 R96, [R248+0x6000] ;  /* 0x00600000f860783b */ /* 0x000fe20000000200 */
[C---:B-1----:R-:W-:Y:S01]  /*57e0*/  HMMA.16816.F32 R4, R100.reuse, R108, R4 ;  /* 0x0000006c6404723c */ /* 0x042fe20000001804 */
[----:B------:R-:W-:Y:S04]  /*57f0*/  IMAD.U32 R117, RZ, RZ, UR17 ;  /* 0x00000011ff757e24 */ /* 0x000fe8000f8e00ff */
[----:B------:R-:W-:Y:S01]  /*5800*/  LOP3.LUT R116, R121, UR35, R122, 0x96, !PT ;  /* 0x0000002379747c12 */ /* 0x000fe2000f8e967a */
[C---:B------:R-:W-:Y:S01]  /*5810*/  HMMA.16816.F32 R8, R100.reuse, R110, R8 ;  /* 0x0000006e6408723c */ /* 0x040fe20000001808 */
[----:B------:R-:W1:Y:S01]  /*5820*/  LDSM.16.M88.4 R108, [R241+0x1e000] ;  /* 0x01e00000f16c783b */ /* 0x000e620000000200 */
[----:B------:R-:W-:Y:S03]  /*5830*/  IMAD.U32 R121, RZ, RZ, UR13 ;  /* 0x0000000dff797e24 */ /* 0x000fe6000f8e00ff */
[----:B------:R-:W-:Y:S01]  /*5840*/  @!P4 IADD3 R124, -R117, 0x1, R204 ;  /* 0x00000001757cc810 */ /* 0x000fe20007ffe1cc */
[C---:B---3--:R-:W-:Y:S05]  /*5850*/  HMMA.16816.F32 R12, R100.reuse, R84, R12 ;  /* 0x00000054640c723c */ /* 0x048fea000000180c */
[----:B------:R-:W-:Y:S01]  /*5860*/  @!P4 IADD3 R121, R121, UR10, R124 ;  /* 0x0000000a7979cc10 */ /* 0x000fe2000fffe07c */
        /* <DEDUP_REMOVED lines=9> */
[----:B------:R-:W-:Y:S01]  /*5900*/  @!P4 IMAD.SHL.U32 R120, R115, 0x2, RZ ;  /* 0x000000027378c824 */ /* 0x000fe200078e00ff */
[----:B------:R-:W-:Y:S01]  /*5910*/  HMMA.16816.F32 R16, R92, R90, R16 ;  /* 0x0000005a5c10723c */ /* 0x000fe20000001810 */
[----:B------:R-:W4:Y:S01]  /*5920*/  LDSM.16.M88.4 R88, [R240+0x1e800] ;  /* 0x01e80000f058783b */ /* 0x000f220000000200 */
[----:B------:R-:W-:Y:S03]  /*5930*/  IMAD.U32 R115, RZ, RZ, UR12 ;  /* 0x0000000cff737e24 */ /* 0x000fe6000f8e00ff */
[----:B------:R-:W-:Y:S01]  /*5940*/  LDSM.16.M88.4 R92, [R113+0x6000] ;  /* 0x00600000715c783b */ /* 0x000fe20000000200 */
[C---:B-1----:R-:W-:Y:S05]  /*5950*/  HMMA.16816.F32 R4, R96.reuse, R108, R4 ;  /* 0x0000006c6004723c */ /* 0x042fea0000001804 */
[----:B------:R-:W-:Y:S01]  /*5960*/  @!P4 LOP3.LUT R120, R125, 0x6, R120, 0xf8, !PT ;  /* 0x000000067d78c812 */ /* 0x000fe200078ef878 */
[C---:B------:R-:W-:Y:S01]  /*5970*/  HMMA.16816.F32 R8, R96.reuse, R110, R8 ;  /* 0x0000006e6008723c */ /* 0x040fe20000001808 */
[----:B------:R-:W1:Y:S04]  /*5980*/  LDSM.16.M88.4 R108, [R3+0x1e000] ;  /* 0x01e00000036c783b */ /* 0x000e680000000200 */
[----:B------:R-:W-:Y:S01]  /*5990*/  LOP3.LUT R116, R123, UR34, R118, 0x96, !PT ;  /* 0x000000227b747c12 */ /* 0x000fe2000f8e9676 */
[C---:B---3--:R-:W-:Y:S05]  /*59a0*/  HMMA.16816.F32 R12, R96.reuse, R84, R12 ;  /* 0x00000054600c723c */ /* 0x048fea000000180c */
[----:B------:R-:W-:Y:S01]  /*59b0*/  IMAD.WIDE.U32 R116, R116, -0x2daee0ad, RZ ;  /* 0xd2511f5374747825 */ /* 0x000fe200078e00ff */
[----:B------:R-:W-:Y:S01]  /*59c0*/  HMMA.16816.F32 R16, R96, R86, R16 ;  /* 0x000000566010723c */ /* 0x000fe20000001810 */
[----:B------:R-:W3:Y:S04]  /*59d0*/  LDSM.16.M88.4 R84, [R3+0x1e800] ;  /* 0x01e800000354783b */ /* 0x000ee80000000200 */
[----:B------:R-:W-:Y:S01]  /*59e0*/  LDSM.16.M88.4 R96, [R112+0x6000] ;  /* 0x006000007060783b */ /* 0x000fe20000000200 */
[C---:B--2---:R-:W-:Y:S05]  /*59f0*/  HMMA.16816.F32 R4, R100.reuse, R104, R4 ;  /* 0x000000686404723c */ /* 0x044fea0000001804 */
[----:B------:R-:W-:Y:S01]  /*5a00*/  LOP3.LUT R126, R117, UR31, R126, 0x96, !PT ;  /* 0x0000001f757e7c12 */ /* 0x000fe2000f8e967e */
[C---:B------:R-:W-:Y:S01]  /*5a10*/  HMMA.16816.F32 R8, R100.reuse, R106, R8 ;  /* 0x0000006a6408723c */ /* 0x040fe20000001808 */
[----:B------:R-:W2:Y:S04]  /*5a20*/  LDSM.16.M88.4 R104, [R2+0x1e000] ;  /* 0x01e000000268783b */ /* 0x000ea80000000200 */
[----:B------:R-:W-:Y:S01]  /*5a30*/  IMAD.WIDE.U32 R126, R126, -0x326172a9, RZ ;  /* 0xcd9e8d577e7e7825 */ /* 0x000fe200078e00ff */
[C---:B----4-:R-:W-:Y:S01]  /*5a40*/  HMMA.16816.F32 R12, R100.reuse, R88, R12 ;  /* 0x00000058640c723c */ /* 0x050fe2000000180c */
[----:B------:R-:W4:Y:S04]  /*5a50*/  LDL R89, [R1+0x60] ;  /* 0x0000600001597983 */ /* 0x000f280000100800 */
[----:B------:R-:W4:Y:S01]  /*5a60*/  LDL R88, [R1+0x64] ;  /* 0x0000640001587983 */ /* 0x000f220000100800 */
[----:B------:R-:W-:Y:S05]  /*5a70*/  HMMA.16816.F32 R16, R100, R90, R16 ;  /* 0x0000005a6410723c */ /* 0x000fea0000001810 */
[----:B------:R-:W-:Y:S01]  /*5a80*/  IMAD.WIDE.U32 R118, R119, -0x326172a9, RZ ;  /* 0xcd9e8d5777767825 */ /* 0x000fe200078e00ff */
[C---:B-1----:R-:W-:Y:S05]  /*5a90*/  HMMA.16816.F32 R4, R92.reuse, R108, R4 ;  /* 0x0000006c5c04723c */ /* 0x042fea0000001804 */
[----:B------:R-:W-:Y:S01]  /*5aa0*/  IMAD.MOV.U32 R90, RZ, RZ, 0x8 ;  /* 0x00000008ff5a7424 */ /* 0x000fe200078e00ff */
[C---:B------:R-:W-:Y:S05]  /*5ab0*/  HMMA.16816.F32 R8, R92.reuse, R110, R8 ;  /* 0x0000006e5c08723c */ /* 0x040fea0000001808 */
[----:B------:R-:W-:Y:S01]  /*5ac0*/  LOP3.LUT R123, R127, UR30, R118, 0x96, !PT ;  /* 0x0000001e7f7b7c12 */ /* 0x000fe2000f8e9676 */
[C---:B---3--:R-:W-:Y:S05]  /*5ad0*/  HMMA.16816.F32 R12, R92.reuse, R84, R12 ;  /* 0x000000545c0c723c */ /* 0x048fea000000180c */
[----:B------:R-:W-:Y:S01]  /*5ae0*/  IMAD.WIDE.U32 R130, R123, -0x2daee0ad, RZ ;  /* 0xd2511f537b827825 */ /* 0x000fe200078e00ff */
[----:B------:R-:W-:Y:S01]  /*5af0*/  HMMA.16816.F32 R16, R92, R86, R16 ;  /* 0x000000565c10723c */ /* 0x000fe20000001810 */
[----:B------:R-:W1:Y:S04]  /*5b00*/  LDSM.16.M88.4 R84, [R2+0x1e800] ;  /* 0x01e800000254783b */ /* 0x000e680000000200 */
[----:B------:R-:W-:Y:S01]  /*5b10*/  LOP3.LUT R125, R119, UR32, R122, 0x96, !PT ;  /* 0x00000020777d7c12 */ /* 0x000fe2000f8e967a */
[C---:B--2---:R-:W-:Y:S05]  /*5b20*/  HMMA.16816.F32 R4, R96.reuse, R104, R4 ;  /* 0x000000686004723c */ /* 0x044fea0000001804 */
[----:B------:R-:W-:Y:S01]  /*5b30*/  @!P4 IMAD R122, R115, 0x40, R120 ;  /* 0x00000040737ac824 */ /* 0x000fe200078e0278 */
[C---:B------:R-:W-:Y:S05]  /*5b40*/  HMMA.16816.F32 R8, R96.reuse, R106, R8 ;  /* 0x0000006a6008723c */ /* 0x040fea0000001808 */
[----:B------:R-:W-:Y:S01]  /*5b50*/  @!P4 VIMNMX R120, R121, UR10, PT ;  /* 0x0000000a7978cc48 */ /* 0x000fe2000bfe0100 */
[----:B------:R-:W-:Y:S01]  /*5b60*/  IMAD.WIDE.U32 R124, R125, -0x2daee0ad, RZ ;  /* 0xd2511f537d7c7825 */ /* 0x000fe200078e00ff */
[----:B------:R-:W-:Y:S02]  /*5b70*/  @!P4 VIADDMNMX R121, R121, R90, UR10, PT ;  /* 0x0000000a7979ce46 */ /* 0x000fe4000b80015a */
[CC--:B------:R-:W-:Y:S02]  /*5b80*/  @!P4 ISETP.GE.AND P2, PT, R122.reuse, R120.reuse, PT ;  /* 0x000000787a00c20c */ /* 0x0c0fe40003f46270 */
[C---:B------:R-:W-:Y:S01]  /*5b90*/  @!P4 VIADD R115, R122.reuse, 0x1 ;  /* 0x000000017a73c836 */ /* 0x040fe20000000000 */
[----:B------:R-:W-:Y:S01]  /*5ba0*/  LOP3.LUT R119, R125, UR29, R116, 0x96, !PT ;  /* 0x0000001d7d777c12 */ /* 0x000fe2000f8e9674 */
[C---:B------:R-:W-:Y:S01]  /*5bb0*/  @!P4 VIADD R116, R122.reuse, 0x9 ;  /* 0x000000097a74c836 */ /* 0x040fe20000000000 */
[----:B------:R-:W-:Y:S01]  /*5bc0*/  LOP3.LUT R124, R131, UR27, R124, 0x96, !PT ;  /* 0x0000001b837c7c12 */ /* 0x000fe2000f8e967c */
[----:B------:R-:W-:Y:S01]  /*5bd0*/  @!P4 VIADD R127, R122, 0x11 ;  /* 0x000000117a7fc836 */ /* 0x000fe20000000000 */
[-C--:B------:R-:W-:Y:S01]  /*5be0*/  @!P4 ISETP.GE.AND P1, PT, R115, R120.reuse, PT ;  /* 0x000000787300c20c */ /* 0x080fe20003f26270 */
[----:B------:R-:W-:Y:S01]  /*5bf0*/  IMAD.WIDE.U32 R196, R119, -0x326172a9, RZ ;  /* 0xcd9e8d5777c47825 */ /* 0x000fe200078e00ff */
[----:B------:R-:W-:Y:S02]  /*5c00*/  @!P4 FSEL R4, R4, -INF , !P2 ;  /* 0xff8000000404c808 */ /* 0x000fe40005000000 */
[----:B------:R-:W-:Y:S01]  /*5c10*/  @!P4 FSEL R5, R5, -INF , !P1 ;  /* 0xff8000000505c808 */ /* 0x000fe20004800000 */
[----:B------:R-:W-:Y:S01]  /*5c20*/  IMAD.WIDE.U32 R202, R124, -0x326172a9, RZ ;  /* 0xcd9e8d577cca7825 */ /* 0x000fe200078e00ff */
[----:B------:R-:W-:Y:S02]  /*5c30*/  LOP3.LUT R126, R197, UR28, R126, 0x96, !PT ;  /* 0x0000001cc57e7c12 */ /* 0x000fe4000f8e967e */
[-C--:B------:R-:W-:Y:S01]  /*5c40*/  @!P4 ISETP.GE.AND P1, PT, R116, R121.reuse, PT ;  /* 0x000000797400c20c */ /* 0x080fe20003f26270 */
[----:B------:R-:W-:Y:S01]  /*5c50*/  @!P4 VIADD R118, R122, 0x10 ;  /* 0x000000107a76c836 */ /* 0x000fe20000000000 */
[----:B------:R-:W-:Y:S01]  /*5c60*/  LOP3.LUT R197, R203, UR26, R196, 0x96, !PT ;  /* 0x0000001acbc57c12 */ /* 0x000fe2000f8e96c4 */
[----:B------:R-:W-:Y:S01]  /*5c70*/  IMAD.WIDE.U32 R198, R126, -0x2daee0ad, RZ ;  /* 0xd2511f537ec67825 */ /* 0x000fe200078e00ff */
[----:B------:R-:W-:Y:S01]  /*5c80*/  LOP3.LUT R126, R202, 0xffff, RZ, 0xc0, !PT ;  /* 0x0000ffffca7e7812 */ /* 0x000fe200078ec0ff */
[C---:B-1----:R-:W-:Y:S01]  /*5c90*/  HMMA.16816.F32 R12, R96.reuse, R84, R12 ;  /* 0x00000054600c723c */ /* 0x042fe2000000180c */
[----:B------:R-:W5:Y:S02]  /*5ca0*/  LDL R203, [R1+0x38] ;  /* 0x0000380001cb7983 */ /* 0x000f640000100800 */
[-C--:B------:R-:W-:Y:S01]  /*5cb0*/  @!P4 ISETP.GE.AND P3, PT, R115, R121.reuse, PT ;  /* 0x000000797300c20c */ /* 0x080fe20003f66270 */
[----:B------:R-:W-:Y:S01]  /*5cc0*/  @!P4 VIADD R115, R122, 0x8 ;  /* 0x000000087a73c836 */ /* 0x000fe20000000000 */
[----:B------:R-:W-:Y:S01]  /*5cd0*/  @!P4 FSEL R11, R11, -INF , !P1 ;  /* 0xff8000000b0bc808 */ /* 0x000fe20004800000 */
[----:B------:R-:W-:Y:S03]  /*5ce0*/  HMMA.16816.F32 R16, R96, R86, R16 ;  /* 0x000000566010723c */ /* 0x000fe60000001810 */
[CC--:B------:R-:W-:Y:S02]  /*5cf0*/  @!P4 ISETP.GE.AND P6, PT, R115.reuse, R120.reuse, PT ;  /* 0x000000787300c20c */ /* 0x0c0fe40003fc6270 */
[-C--:B------:R-:W-:Y:S02]  /*5d00*/  @!P4 ISETP.GE.AND P5, PT, R115, R121.reuse, PT ;  /* 0x000000797300c20c */ /* 0x080fe40003fa6270 */
[----:B------:R-:W-:Y:S02]  /*5d10*/  @!P4 FSEL R7, R7, -INF , !P3 ;  /* 0xff8000000707c808 */ /* 0x000fe40005800000 */
[-C--:B------:R-:W-:Y:S02]  /*5d20*/  @!P4 ISETP.GE.AND P3, PT, R118, R121.reuse, PT ;  /* 0x000000797600c20c */ /* 0x080fe40003f66270 */
[----:B------:R-:W-:Y:S02]  /*5d30*/  @!P4 FSEL R10, R10, -INF , !P5 ;  /* 0xff8000000a0ac808 */ /* 0x000fe40006800000 */
[----:B------:R-:W-:Y:S02]  /*5d40*/  @!P4 FSEL R8, R8, -INF , !P6 ;  /* 0xff8000000808c808 */ /* 0x000fe40007000000 */
[-C--:B------:R-:W-:Y:S02]  /*5d50*/  @!P4 ISETP.GE.AND P6, PT, R127, R120.reuse, PT ;  /* 0x000000787f00c20c */ /* 0x080fe40003fc6270 */
[----:B------:R-:W-:Y:S02]  /*5d60*/  LOP3.LUT R200, R197, 0xff, RZ, 0xc0, !PT ;  /* 0x000000ffc5c87812 */ /* 0x000fe400078ec0ff */
[----:B------:R-:W-:Y:S02]  /*5d70*/  LOP3.LUT R124, R198, 0xff, RZ, 0xc0, !PT ;  /* 0x000000ffc67c7812 */ /* 0x000fe400078ec0ff */
[----:B------:R-:W-:Y:S02]  /*5d80*/  SHF.R.U32.HI R131, RZ, 0x10, R198 ;  /* 0x00000010ff837819 */ /* 0x000fe400000116c6 */
[----:B------:R-:W-:Y:S02]  /*5d90*/  LOP3.LUT R130, R199, UR25, R130, 0x96, !PT ;  /* 0x00000019c7827c12 */ /* 0x000fe4000f8e9682 */
[----:B------:R-:W-:Y:S02]  /*5da0*/  @!P4 FSEL R13, R13, -INF , !P6 ;  /* 0xff8000000d0dc808 */ /* 0x000fe40007000000 */
[----:B------:R-:W-:Y:S02]  /*5db0*/  LOP3.LUT R196, R202, 0xff, RZ, 0xc0, !PT ;  /* 0x000000ffcac47812 */ /* 0x000fe400078ec0ff */
[----:B------:R-:W-:Y:S02]  /*5dc0*/  @!P4 FSEL R14, R14, -INF , !P3 ;  /* 0xff8000000e0ec808 */ /* 0x000fe40005800000 */
[----:B------:R-:W-:Y:S02]  /*5dd0*/  LOP3.LUT R131, R131, 0xff, RZ, 0xc0, !PT ;  /* 0x000000ff83837812 */ /* 0x000fe400078ec0ff */
[----:B------:R-:W-:Y:S01]  /*5de0*/  ISETP.LE.U32.AND P3, PT, R124, UR19, PT ;  /* 0x000000137c007c0c */ /* 0x000fe2000bf63070 */
[C---:B----4-:R-:W-:Y:S01]  /*5df0*/  FMUL.FTZ R129, R89.reuse, 1.4426950216293334961 ;  /* 0x3fb8aa3b59817820 */ /* 0x050fe20000410000 */
[----:B------:R-:W-:Y:S01]  /*5e00*/  FSETP.NEU.FTZ.AND P0, PT, R89, -INF , PT ;  /* 0xff8000005900780b */ /* 0x000fe20003f1d000 */
[----:B------:R-:W-:Y:S03]  /*5e10*/  FMUL.FTZ R115, R88, 1.4426950216293334961 ;  /* 0x3fb8aa3b58737820 */ /* 0x000fe60000410000 */
[----:B------:R-:W-:Y:S02]  /*5e20*/  FSEL R129, R129, RZ, P0 ;  /* 0x000000ff81817208 */ /* 0x000fe40000000000 */
[-C--:B------:R-:W-:Y:S02]  /*5e30*/  @!P4 ISETP.GE.AND P0, PT, R116, R120.reuse, PT ;  /* 0x000000787400c20c */ /* 0x080fe40003f06270 */
[----:B------:R-:W-:Y:S01]  /*5e40*/  FSETP.NEU.FTZ.AND P2, PT, R88, -INF , PT ;  /* 0xff8000005800780b */ /* 0x000fe20003f5d000 */
[--C-:B------:R-:W-:Y:S01]  /*5e50*/  FFMA.FTZ R125, R4, UR18, -R129.reuse ;  /* 0x00000012047d7c23 */ /* 0x100fe20008010881 */
[----:B------:R-:W-:Y:S01]  /*5e60*/  @!P4 FSEL R9, R9, -INF , !P0 ;  /* 0xff8000000909c808 */ /* 0x000fe20004000000 */
[--C-:B------:R-:W-:Y:S01]  /*5e70*/  FFMA.FTZ R117, R5, UR18, -R129.reuse ;  /* 0x0000001205757c23 */ /* 0x100fe20008010881 */
[----:B------:R-:W-:Y:S01]  /*5e80*/  FSEL R115, R115, RZ, P2 ;  /* 0x000000ff73737208 */ /* 0x000fe20001000000 */
[----:B------:R1:W2:Y:S01]  /*5e90*/  MUFU.EX2 R116, R125 ;  /* 0x0000007d00747308 */ /* 0x0002a20000000800 */
[-C--:B------:R-:W-:Y:S01]  /*5ea0*/  @!P4 ISETP.GE.AND P2, PT, R122, R121.reuse, PT ;  /* 0x000000797a00c20c */ /* 0x080fe20003f46270 */
[----:B------:R-:W-:Y:S01]  /*5eb0*/  FFMA.FTZ R123, R9, UR18, -R129 ;  /* 0x00000012097b7c23 */ /* 0x000fe20008010881 */
[-C--:B------:R-:W-:Y:S01]  /*5ec0*/  @!P4 ISETP.GE.AND P0, PT, R127, R121.reuse, PT ;  /* 0x000000797f00c20c */ /* 0x080fe20003f06270 */
[--C-:B------:R-:W-:Y:S01]  /*5ed0*/  FFMA.FTZ R127, R7, UR18, -R115.reuse ;  /* 0x00000012077f7c23 */ /* 0x100fe20008010873 */
[----:B------:R-:W-:Y:S01]  /*5ee0*/  @!P4 FSEL R6, R6, -INF , !P2 ;  /* 0xff8000000606c808 */ /* 0x000fe20005000000 */
[--C-:B------:R-:W-:Y:S01]  /*5ef0*/  FFMA.FTZ R201, R11, UR18, -R115.reuse ;  /* 0x000000120bc97c23 */ /* 0x100fe20008010873 */
[-C--:B------:R-:W-:Y:S03]  /*5f00*/  @!P4 ISETP.GE.AND P2, PT, R118, R120.reuse, PT ;  /* 0x000000787600c20c */ /* 0x080fe60003f46270 */
[----:B------:R-:W-:Y:S01]  /*5f10*/  MUFU.EX2 R119, R127 ;  /* 0x0000007f00777308 */ /* 0x000fe20000000800 */
[----:B------:R-:W-:Y:S01]  /*5f20*/  @!P4 FSEL R15, R15, -INF , !P0 ;  /* 0xff8000000f0fc808 */ /* 0x000fe20004000000 */
[----:B------:R-:W-:Y:S01]  /*5f30*/  FFMA.FTZ R128, R6, UR18, -R115 ;  /* 0x0000001206807c23 */ /* 0x000fe20008010873 */
[----:B------:R-:W-:Y:S07]  /*5f40*/  @!P4 FSEL R12, R12, -INF , !P2 ;  /* 0xff8000000c0cc808 */ /* 0x000fee0005000000 */
[----:B------:R-:W3:Y:S01]  /*5f50*/  MUFU.EX2 R117, R117 ;  /* 0x0000007500757308 */ /* 0x000ee20000000800 */
[----:B-1----:R-:W-:Y:S02]  /*5f60*/  @!P4 VIADD R125, R122, 0x18 ;  /* 0x000000187a7dc836 */ /* 0x002fe40000000000 */
[--C-:B------:R-:W-:Y:S01]  /*5f70*/  FFMA.FTZ R124, R12, UR18, -R129.reuse ;  /* 0x000000120c7c7c23 */ /* 0x100fe20008010881 */
[----:B------:R-:W-:Y:S02]  /*5f80*/  @!P4 VIADD R122, R122, 0x19 ;  /* 0x000000197a7ac836 */ /* 0x000fe40000000000 */
[CC--:B------:R-:W-:Y:S02]  /*5f90*/  @!P4 ISETP.GE.AND P5, PT, R125.reuse, R120.reuse, PT ;  /* 0x000000787d00c20c */ /* 0x0c0fe40003fa6270 */
[-C--:B------:R-:W-:Y:S02]  /*5fa0*/  @!P4 ISETP.GE.AND P2, PT, R125, R121.reuse, PT ;  /* 0x000000797d00c20c */ /* 0x080fe40003f46270 */
[----:B------:R-:W1:Y:S01]  /*5fb0*/  MUFU.EX2 R118, R128 ;  /* 0x0000008000767308 */ /* 0x000e620000000800 */
[----:B------:R-:W-:Y:S02]  /*5fc0*/  SHF.R.U32.HI R125, RZ, 0x18, R198 ;  /* 0x00000018ff7d7819 */ /* 0x000fe400000116c6 */
[----:B------:R-:W-:Y:S02]  /*5fd0*/  @!P4 FSEL R16, R16, -INF , !P5 ;  /* 0xff8000001010c808 */ /* 0x000fe40006800000 */
[----:B------:R-:W-:Y:S02]  /*5fe0*/  ISETP.LE.U32.AND P0, PT, R125, UR19, PT ;  /* 0x000000137d007c0c */ /* 0x000fe4000bf03070 */
[----:B------:R-:W-:Y:S03]  /*5ff0*/  LOP3.LUT R125, R197, 0xffff, RZ, 0xc0, !PT ;  /* 0x0000ffffc57d7812 */ /* 0x000fe600078ec0ff */
[----:B------:R-:W-:Y:S01]  /*6000*/  MUFU.EX2 R124, R124 ;  /* 0x0000007c007c7308 */ /* 0x000fe20000000800 */
[----:B------:R-:W-:Y:S01]  /*6010*/  @!P4 ISETP.GE.AND P1, PT, R122, R120, PT ;  /* 0x000000787a00c20c */ /* 0x000fe20003f26270 */
[----:B------:R-:W-:Y:S01]  /*6020*/  FFMA.FTZ R120, R8, UR18, -R129 ;  /* 0x0000001208787c23 */ /* 0x000fe20008010881 */
[----:B------:R-:W-:Y:S02]  /*6030*/  SHF.R.U32.HI R125, RZ, 0x8, R125 ;  /* 0x00000008ff7d7819 */ /* 0x000fe4000001167d */
[----:B------:R-:W-:Y:S02]  /*6040*/  ISETP.LE.U32.AND P5, PT, R200, UR19, PT ;  /* 0x00000013c8007c0c */ /* 0x000fe4000bfa3070 */
[----:B------:R-:W-:Y:S03]  /*6050*/  LOP3.LUT R198, R198, 0xffff, RZ, 0xc0, !PT ;  /* 0x0000ffffc6c67812 */ /* 0x000fe600078ec0ff */
[----:B------:R-:W4:Y:S01]  /*6060*/  MUFU.EX2 R120, R120 ;  /* 0x0000007800787308 */ /* 0x000f220000000800 */
[----:B------:R-:W-:Y:S02]  /*6070*/  LOP3.LUT R200, R125, 0xffff, RZ, 0xc0, !PT ;  /* 0x0000ffff7dc87812 */ /* 0x000fe400078ec0ff */
[----:B------:R-:W-:Y:S02]  /*6080*/  SHF.R.U32.HI R199, RZ, 0x10, R197 ;  /* 0x00000010ffc77819 */ /* 0x000fe400000116c5 */
[----:B------:R-:W-:Y:S02]  /*6090*/  @!P4 FSEL R17, R17, -INF , !P1 ;  /* 0xff8000001111c808 */ /* 0x000fe40004800000 */
[----:B------:R-:W-:Y:S01]  /*60a0*/  ISETP.LE.U32.AND P1, PT, R200, UR19, PT ;  /* 0x00000013c8007c0c */ /* 0x000fe2000bf23070 */
[--C-:B------:R-:W-:Y:S01]  /*60b0*/  FFMA.FTZ R200, R14, UR18, -R115.reuse ;  /* 0x000000120ec87c23 */ /* 0x100fe20008010873 */
[----:B------:R-:W-:Y:S01]  /*60c0*/  LOP3.LUT R199, R199, 0xff, RZ, 0xc0, !PT ;  /* 0x000000ffc7c77812 */ /* 0x000fe200078ec0ff */
[----:B--2---:R-:W-:Y:S01]  /*60d0*/  @!P5 FADD.FTZ R116, -R116, -RZ ;  /* 0x800000ff7474d221 */ /* 0x004fe20000010100 */
[----:B------:R-:W-:Y:S01]  /*60e0*/  @!P4 ISETP.GE.AND P6, PT, R122, R121, PT ;  /* 0x000000797a00c20c */ /* 0x000fe20003fc6270 */
[--C-:B------:R-:W-:Y:S01]  /*60f0*/  FFMA.FTZ R122, R10, UR18, -R115.reuse ;  /* 0x000000120a7a7c23 */ /* 0x100fe20008010873 */
[----:B------:R-:W-:Y:S01]  /*6100*/  @!P4 FSEL R18, R18, -INF , !P2 ;  /* 0xff8000001212c808 */ /* 0x000fe20005000000 */
[----:B------:R-:W2:Y:S01]  /*6110*/  MUFU.EX2 R121, R123 ;  /* 0x0000007b00797308 */ /* 0x000ea20000000800 */
[----:B------:R-:W-:Y:S02]  /*6120*/  ISETP.LE.U32.AND P2, PT, R199, UR19, PT ;  /* 0x00000013c7007c0c */ /* 0x000fe4000bf43070 */
[----:B------:R-:W-:Y:S02]  /*6130*/  @!P4 FSEL R19, R19, -INF , !P6 ;  /* 0xff8000001313c808 */ /* 0x000fe40007000000 */
[----:B------:R-:W-:Y:S01]  /*6140*/  SHF.R.U32.HI R199, RZ, 0x8, R126 ;  /* 0x00000008ffc77819 */ /* 0x000fe2000001167e */
[----:B---3--:R-:W-:Y:S01]  /*6150*/  @!P1 FADD.FTZ R117, -R117, -RZ ;  /* 0x800000ff75759221 */ /* 0x008fe20000010100 */
[--C-:B------:R-:W-:Y:S03]  /*6160*/  SHF.R.U32.HI R127, RZ, 0x18, R202.reuse ;  /* 0x00000018ff7f7819 */ /* 0x100fe600000116ca */
[----:B------:R-:W3:Y:S01]  /*6170*/  MUFU.EX2 R122, R122 ;  /* 0x0000007a007a7308 */ /* 0x000ee20000000800 */
[----:B------:R-:W-:Y:S01]  /*6180*/  ISETP.LE.U32.AND P4, PT, R196, UR19, PT ;  /* 0x00000013c4007c0c */ /* 0x000fe2000bf83070 */
[----:B------:R-:W-:Y:S01]  /*6190*/  FFMA.FTZ R196, R15, UR18, -R115 ;  /* 0x000000120fc47c23 */ /* 0x000fe20008010873 */
[----:B------:R-:W-:Y:S02]  /*61a0*/  LOP3.LUT R199, R199, 0xffff, RZ, 0xc0, !PT ;  /* 0x0000ffffc7c77812 */ /* 0x000fe400078ec0ff */
[----:B------:R-:W-:Y:S01]  /*61b0*/  ISETP.LE.U32.AND P5, PT, R127, UR19, PT ;  /* 0x000000137f007c0c */ /* 0x000fe2000bfa3070 */
[----:B-1----:R-:W-:Y:S01]  /*61c0*/  @!P2 FADD.FTZ R118, -R118, -RZ ;  /* 0x800000ff7676a221 */ /* 0x002fe20000010100 */
[----:B------:R-:W-:Y:S03]  /*61d0*/  SHF.R.U32.HI R197, RZ, 0x18, R197 ;  /* 0x00000018ffc57819 */ /* 0x000fe600000116c5 */
[----:B------:R1:W-:Y:S01]  /*61e0*/  MUFU.EX2 R127, R196 ;  /* 0x000000c4007f7308 */ /* 0x0003e20000000800 */
[----:B------:R-:W-:Y:S02]  /*61f0*/  ISETP.LE.U32.AND P1, PT, R199, UR19, PT ;  /* 0x00000013c7007c0c */ /* 0x000fe4000bf23070 */
[----:B------:R-:W-:Y:S02]  /*6200*/  ISETP.LE.U32.AND P6, PT, R197, UR19, PT ;  /* 0x00000013c5007c0c */ /* 0x000fe4000bfc3070 */
[----:B------:R-:W-:Y:S01]  /*6210*/  LOP3.LUT R197, R130, 0xff, RZ, 0xc0, !PT ;  /* 0x000000ff82c57812 */ /* 0x000fe200078ec0ff */
[----:B----4-:R-:W-:Y:S01]  /*6220*/  @!P4 FADD.FTZ R120, -R120, -RZ ;  /* 0x800000ff7878c221 */ /* 0x010fe20000010100 */
[----:B------:R-:W-:Y:S03]  /*6230*/  SHF.R.U32.HI R128, RZ, 0x10, R202 ;  /* 0x00000010ff807819 */ /* 0x000fe600000116ca */
[----:B------:R4:W3:Y:S01]  /*6240*/  MUFU.EX2 R123, R201 ;  /* 0x000000c9007b7308 */ /* 0x0008e20000000800 */
[----:B------:R-:W-:Y:S02]  /*6250*/  ISETP.LE.U32.AND P2, PT, R197, UR19, PT ;  /* 0x00000013c5007c0c */ /* 0x000fe4000bf43070 */
[--C-:B------:R-:W-:Y:S02]  /*6260*/  SHF.R.U32.HI R197, RZ, 0x18, R130.reuse ;  /* 0x00000018ffc57819 */ /* 0x100fe40000011682 */
[----:B------:R-:W-:Y:S01]  /*6270*/  LOP3.LUT R199, R128, 0xff, RZ, 0xc0, !PT ;  /* 0x000000ff80c77812 */ /* 0x000fe200078ec0ff */
[----:B--2---:R-:W-:Y:S01]  /*6280*/  @!P1 FADD.FTZ R121, -R121, -RZ ;  /* 0x800000ff79799221 */ /* 0x004fe20000010100 */
[----:B------:R-:W-:Y:S01]  /*6290*/  ISETP.LE.U32.AND P4, PT, R197, UR19, PT ;  /* 0x00000013c5007c0c */ /* 0x000fe2000bf83070 */
[----:B------:R-:W-:Y:S01]  /*62a0*/  FFMA.FTZ R197, R18, UR18, -R115 ;  /* 0x0000001212c57c23 */ /* 0x000fe20008010873 */
[----:B------:R-:W-:Y:S01]  /*62b0*/  @!P6 FADD.FTZ R119, -R119, -RZ ;  /* 0x800000ff7777e221 */ /* 0x000fe20000010100 */
[----:B------:R-:W-:Y:S01]  /*62c0*/  ISETP.LE.U32.AND P6, PT, R199, UR19, PT ;  /* 0x00000013c7007c0c */ /* 0x000fe2000bfc3070 */
[----:B------:R-:W-:Y:S01]  /*62d0*/  MUFU.EX2 R126, R200 ;  /* 0x000000c8007e7308 */ /* 0x000fe20000000800 */
[----:B------:R-:W-:Y:S01]  /*62e0*/  ISETP.LE.U32.AND P1, PT, R131, UR19, PT ;  /* 0x0000001383007c0c */ /* 0x000fe2000bf23070 */
[--C-:B------:R-:W-:Y:S01]  /*62f0*/  FFMA.FTZ R128, R16, UR18, -R129.reuse ;  /* 0x0000001210807c23 */ /* 0x100fe20008010881 */
[----:B------:R-:W-:Y:S01]  /*6300*/  SHF.R.U32.HI R131, RZ, 0x10, R130 ;  /* 0x00000010ff837819 */ /* 0x000fe20000011682 */
[----:B------:R-:W-:Y:S01]  /*6310*/  @!P2 FADD.FTZ R124, -R124, -RZ ;  /* 0x800000ff7c7ca221 */ /* 0x000fe20000010100 */
[----:B-1----:R-:W-:Y:S01]  /*6320*/  LOP3.LUT R196, R130, 0xffff, RZ, 0xc0, !PT ;  /* 0x0000ffff82c47812 */ /* 0x002fe200078ec0ff */
[--C-:B----4-:R-:W-:Y:S01]  /*6330*/  FFMA.FTZ R201, R13, UR18, -R129.reuse ;  /* 0x000000120dc97c23 */ /* 0x110fe20008010881 */
[----:B------:R-:W-:Y:S03]  /*6340*/  SHF.R.U32.HI R198, RZ, 0x8, R198 ;  /* 0x00000008ffc67819 */ /* 0x000fe600000116c6 */
[----:B------:R1:W2:Y:S01]  /*6350*/  MUFU.EX2 R130, R197 ;  /* 0x000000c500827308 */ /* 0x0002a20000000800 */
[----:B------:R-:W-:Y:S01]  /*6360*/  SHF.R.U32.HI R196, RZ, 0x8, R196 ;  /* 0x00000008ffc47819 */ /* 0x000fe200000116c4 */
[----:B------:R-:W-:Y:S01]  /*6370*/  FFMA.FTZ R129, R17, UR18, -R129 ;  /* 0x0000001211817c23 */ /* 0x000fe20008010881 */
[----:B------:R-:W-:Y:S01]  /*6380*/  LOP3.LUT R131, R131, 0xff, RZ, 0xc0, !PT ;  /* 0x000000ff83837812 */ /* 0x000fe200078ec0ff */
[----:B---3--:R-:W-:Y:S01]  /*6390*/  @!P6 FADD.FTZ R122, -R122, -RZ ;  /* 0x800000ff7a7ae221 */ /* 0x008fe20000010100 */
[----:B------:R-:W-:Y:S01]  /*63a0*/  LOP3.LUT R196, R196, 0xffff, RZ, 0xc0, !PT ;  /* 0x0000ffffc4c47812 */ /* 0x000fe200078ec0ff */
[----:B------:R-:W-:Y:S01]  /*63b0*/  @!P5 FADD.FTZ R123, -R123, -RZ ;  /* 0x800000ff7b7bd221 */ /* 0x000fe20000010100 */
[----:B------:R-:W-:Y:S03]  /*63c0*/  FFMA.FTZ R115, R19, UR18, -R115 ;  /* 0x0000001213737c23 */ /* 0x000fe60008010873 */
[----:B------:R-:W3:Y:S01]  /*63d0*/  MUFU.EX2 R125, R201 ;  /* 0x000000c9007d7308 */ /* 0x000ee20000000800 */
[----:B------:R-:W-:Y:S01]  /*63e0*/  ISETP.LE.U32.AND P6, PT, R196, UR19, PT ;  /* 0x00000013c4007c0c */ /* 0x000fe2000bfc3070 */
[----:B------:R-:W-:Y:S01]  /*63f0*/  @!P4 FADD.FTZ R127, -R127, -RZ ;  /* 0x800000ff7f7fc221 */ /* 0x000fe20000010100 */
[----:B------:R-:W-:Y:S02]  /*6400*/  LOP3.LUT R196, R198, 0xffff, RZ, 0xc0, !PT ;  /* 0x0000ffffc6c47812 */ /* 0x000fe400078ec0ff */
[----:B------:R-:W-:Y:S02]  /*6410*/  F2FP.RELU.F16.F32.PACK_AB R198, R117, R116 ;  /* 0x0000007475c6723e */ /* 0x000fe400000008ff */
[----:B------:R-:W-:Y:S03]  /*6420*/  ISETP.LE.U32.AND P2, PT, R196, UR19, PT ;  /* 0x00000013c4007c0c */ /* 0x000fe6000bf43070 */
[----:B------:R-:W4:Y:S01]  /*6430*/  MUFU.EX2 R128, R128 ;  /* 0x0000008000807308 */ /* 0x000f220000000800 */
[----:B-1----:R-:W-:Y:S01]  /*6440*/  F2FP.RELU.F16.F32.PACK_AB R197, R119, R118 ;  /* 0x0000007677c5723e */ /* 0x002fe200000008ff */
[----:B------:R1:W-:Y:S01]  /*6450*/  STS [R211+0x2a000], R198 ;  /* 0x02a000c6d3007388 */ /* 0x0003e20000000800 */
[----:B------:R-:W-:Y:S01]  /*6460*/  F2FP.RELU.F16.F32.PACK_AB R196, R121, R120 ;  /* 0x0000007879c4723e */ /* 0x000fe200000008ff */
[----:B--2---:R-:W-:Y:S01]  /*6470*/  @!P1 FADD.FTZ R130, -R130, -RZ ;  /* 0x800000ff82829221 */ /* 0x004fe20000010100 */
[----:B------:R-:W-:Y:S01]  /*6480*/  ISETP.LE.U32.AND P5, PT, R131, UR19, PT ;  /* 0x0000001383007c0c */ /* 0x000fe2000bfa3070 */
[----:B------:R2:W-:Y:S01]  /*6490*/  STS [R211+0x2a400], R197 ;  /* 0x02a400c5d3007388 */ /* 0x0005e20000000800 */
[----:B------:R-:W-:Y:S03]  /*64a0*/  F2FP.RELU.F16.F32.PACK_AB R200, R123, R122 ;  /* 0x0000007a7bc8723e */ /* 0x000fe600000008ff */
[----:B------:R-:W1:Y:S01]  /*64b0*/  MUFU.EX2 R129, R129 ;  /* 0x0000008100817308 */ /* 0x000e620000000800 */
[----:B---3--:R-:W-:Y:S01]  /*64c0*/  @!P6 FADD.FTZ R125, -R125, -RZ ;  /* 0x800000ff7d7de221 */ /* 0x008fe20000010100 */
[----:B------:R3:W-:Y:S01]  /*64d0*/  STS [R210+0x2a000], R196 ;  /* 0x02a000c4d2007388 */ /* 0x0007e20000000800 */
[----:B------:R-:W-:Y:S02]  /*64e0*/  FSETP.GE.FTZ.AND P1, PT, R120, RZ, PT ;  /* 0x000000ff7800720b */ /* 0x000fe40003f36000 */
[----:B------:R-:W-:Y:S01]  /*64f0*/  FSETP.GE.FTZ.AND P6, PT, R118, RZ, PT ;  /* 0x000000ff7600720b */ /* 0x000fe20003fd6000 */
[----:B------:R-:W-:Y:S01]  /*6500*/  STS [R210+0x2a400], R200 ;  /* 0x02a400c8d2007388 */ /* 0x000fe20000000800 */
[----:B------:R-:W-:Y:S03]  /*6510*/  F2FP.RELU.F16.F32.PACK_AB R199, R125, R124 ;  /* 0x0000007c7dc7723e */ /* 0x000fe600000008ff */
[----:B------:R-:W3:Y:S01]  /*6520*/  MUFU.EX2 R131, R115 ;  /* 0x0000007300837308 */ /* 0x000ee20000000800 */
[----:B----4-:R-:W-:Y:S01]  /*6530*/  @!P3 FADD.FTZ R128, -R128, -RZ ;  /* 0x800000ff8080b221 */ /* 0x010fe20000010100 */
[----:B------:R-:W-:Y:S01]  /*6540*/  @!P5 FADD.FTZ R126, -R126, -RZ ;  /* 0x800000ff7e7ed221 */ /* 0x000fe20000010100 */
[----:B------:R-:W-:Y:S01]  /*6550*/  FSETP.GE.FTZ.AND P3, PT, R116, RZ, PT ;  /* 0x000000ff7400720b */ /* 0x000fe20003f76000 */
[----:B------:R-:W-:Y:S01]  /*6560*/  STS [R209+0x2a000], R199 ;  /* 0x02a000c7d1007388 */ /* 0x000fe20000000800 */
[----:B-1----:R-:W-:Y:S01]  /*6570*/  @!P2 FADD.FTZ R129, -R129, -RZ ;  /* 0x800000ff8181a221 */ /* 0x002fe20000010100 */
[----:B------:R-:W-:Y:S02]  /*6580*/  FSETP.GE.FTZ.AND P2, PT, R117, RZ, PT ;  /* 0x000000ff7500720b */ /* 0x000fe40003f56000 */
[----:B------:R-:W-:Y:S02]  /*6590*/  F2FP.RELU.F16.F32.PACK_AB R198, R127, R126 ;  /* 0x0000007e7fc6723e */ /* 0x000fe400000008ff */
[----:B--2---:R-:W-:Y:S01]  /*65a0*/  F2FP.RELU.F16.F32.PACK_AB R197, R129, R128 ;  /* 0x0000008081c5723e */ /* 0x004fe200000008ff */
[----:B---3--:R-:W-:Y:S02]  /*65b0*/  @!P0 FADD.FTZ R131, -R131, -RZ ;  /* 0x800000ff83838221 */ /* 0x008fe40000010100 */
[----:B------:R-:W-:Y:S01]  /*65c0*/  STS [R209+0x2a400], R198 ;  /* 0x02a400c6d1007388 */ /* 0x000fe20000000800 */
[----:B------:R-:W-:Y:S02]  /*65d0*/  LEA R115, R252, UR4, 0x1 ;  /* 0x00000004fc737c11 */ /* 0x000fe4000f8e08ff */
[----:B------:R-:W-:Y:S01]  /*65e0*/  F2FP.RELU.F16.F32.PACK_AB R196, R131, R130 ;  /* 0x0000008283c4723e */ /* 0x000fe200000008ff */
[----:B------:R1:W-:Y:S02]  /*65f0*/  STS [R208+0x2a000], R197 ;  /* 0x02a000c5d0007388 */ /* 0x0003e40000000800 */
[--C-:B------:R-:W-:Y:S02]  /*6600*/  IMAD.IADD R114, R246, 0x1, R115.reuse ;  /* 0x00000001f6727824 */ /* 0x100fe400078e0273 */
[C---:B------:R-:W-:Y:S01]  /*6610*/  IMAD.IADD R113, R245.reuse, 0x1, R115 ;  /* 0x00000001f5717824 */ /* 0x040fe200078e0273 */
[----:B------:R2:W-:Y:S01]  /*6620*/  STS [R208+0x2a400], R196 ;  /* 0x02a400c4d0007388 */ /* 0x0005e20000000800 */
[----:B------:R-:W-:Y:S03]  /*6630*/  IMAD.IADD R112, R245, 0x1, R114 ;  /* 0x00000001f5707824 */ /* 0x000fe600078e0272 */
[----:B------:R-:W-:Y:S04]  /*6640*/  LDSM.16.M88.4 R84, [R115+0x10000] ;  /* 0x010000007354783b */ /* 0x000fe80000000200 */
[----:B------:R-:W3:Y:S04]  /*6650*/  LDSM.16.M88.4 R88, [R241+0x20000] ;  /* 0x02000000f158783b */ /* 0x000ee80000000200 */
[----:B------:R-:W4:Y:S04]  /*6660*/  LDSM.16.M88.4 R92, [R241+0x20800] ;  /* 0x02080000f15c783b */ /* 0x000f280000000200 */
[----:B------:R-:W-:Y:S04]  /*6670*/  LDSM.16.M88.4 R96, [R114+0x10000] ;  /* 0x010000007260783b */ /* 0x000fe80000000200 */
[----:B------:R-:W4:Y:S01]  /*6680*/  LDSM.16.M88.4 R100, [R240+0x20000] ;  /* 0x02000000f064783b */ /* 0x000f220000000200 */
[----:B-1----:R-:W-:Y:S03]  /*6690*/  IMAD.U32 R197, RZ, RZ, UR15 ;  /* 0x0000000fffc57e24 */ /* 0x002fe6000f8e00ff */
[----:B------:R-:W1:Y:S01]  /*66a0*/  LDSM.16.M88.4 R104, [R240+0x20800] ;  /* 0x02080000f068783b */ /* 0x000e620000000200 */
[----:B--2---:R-:W-:Y:S03]  /*66b0*/  IMAD.U32 R196, RZ, RZ, UR16 ;  /* 0x00000010ffc47e24 */ /* 0x004fe6000f8e00ff */
[----:B------:R-:W-:Y:S02]  /*66c0*/  LDSM.16.M88.4 R108, [R3+0x20000] ;  /* 0x02000000036c783b */ /* 0x000fe40000000200 */
[C---:B------:R-:W-:Y:S04]  /*66d0*/  LEA R198, P0, R204.reuse, R196, 0x2 ;  /* 0x000000c4ccc67211 */ /* 0x040fe800078010ff */
[----:B------:R-:W-:Y:S02]  /*66e0*/  LEA.HI.X.SX32 R199, R204, R197, 0x2, P0 ;  /* 0x000000c5ccc77211 */ /* 0x000fe400000f16ff */
[----:B------:R-:W5:Y:S01]  /*66f0*/  LDL R204, [R1+0x3c] ;  /* 0x00003c0001cc7983 */ /* 0x000f620000100800 */
[----:B------:R-:W-:Y:S03]  /*6700*/  FSETP.GE.FTZ.AND P0, PT, R121, RZ, PT ;  /* 0x000000ff7900720b */ /* 0x000fe60003f16000 */
[----:B------:R-:W2:Y:S01]  /*6710*/  LDG.E R196, desc[UR6][R198.64] ;  /* 0x00000006c6c47981 */ /* 0x000ea2000c1e1900 */
[C---:B---3--:R-:W-:Y:S06]  /*6720*/  HMMA.16816.F32 R4, R84.reuse, R88, RZ ;  /* 0x000000585404723c */ /* 0x048fec00000018ff */
[C---:B------:R-:W-:Y:S01]  /*6730*/  HMMA.16816.F32 R8, R84.reuse, R90, RZ ;  /* 0x0000005a5408723c */ /* 0x040fe200000018ff */
[----:B------:R-:W3:Y:S05]  /*6740*/  LDSM.16.M88.4 R88, [R113+0x10000] ;  /* 0x010000007158783b */ /* 0x000eea0000000200 */
[C---:B----4-:R-:W-:Y:S01]  /*6750*/  HMMA.16816.F32 R12, R84.reuse, R92, RZ ;  /* 0x0000005c540c723c */ /* 0x050fe200000018ff */
[----:B------:R4:W4:Y:S05]  /*6760*/  LDG.E R198, desc[UR6][R198.64+0x20] ;  /* 0x00002006c6c67981 */ /* 0x00092a000c1e1900 */
[----:B------:R-:W-:Y:S01]  /*6770*/  HMMA.16816.F32 R16, R84, R94, RZ ;  /* 0x0000005e5410723c */ /* 0x000fe200000018ff */
[----:B------:R-:W3:Y:S05]  /*6780*/  LDSM.16.M88.4 R84, [R3+0x20800] ;  /* 0x020800000354783b */ /* 0x000eea0000000200 */
[C---:B------:R-:W-:Y:S01]  /*6790*/  HMMA.16816.F32 R4, R96.reuse, R100, R4 ;  /* 0x000000646004723c */ /* 0x040fe20000001804 */
[----:B------:R-:W-:Y:S05]  /*67a0*/  LDSM.16.M88.4 R92, [R112+0x10000] ;  /* 0x01000000705c783b */ /* 0x000fea0000000200 */
[C---:B------:R-:W-:Y:S01]  /*67b0*/  HMMA.16816.F32 R8, R96.reuse, R102, R8 ;  /* 0x000000666008723c */ /* 0x040fe20000001808 */
[----:B------:R-:W3:Y:S05]  /*67c0*/  LDSM.16.M88.4 R100, [R2+0x20000] ;  /* 0x020000000264783b */ /* 0x000eea0000000200 */
[C---:B-1----:R-:W-:Y:S06]  /*67d0*/  HMMA.16816.F32 R12, R96.reuse, R104, R12 ;  /* 0x00000068600c723c */ /* 0x042fec000000180c */
[----:B------:R-:W-:Y:S01]  /*67e0*/  HMMA.16816.F32 R16, R96, R106, R16 ;  /* 0x0000006a6010723c */ /* 0x000fe20000001810 */
[----:B------:R-:W1:Y:S04]  /*67f0*/  LDSM.16.M88.4 R96, [R2+0x20800] ;  /* 0x020800000260783b */ /* 0x000e680000000200 */
[----:B------:R-:W-:Y:S01]  /*6800*/  LDSM.16.M88.4 R104, [R115+0x12000] ;  /* 0x012000007368783b */ /* 0x000fe20000000200 */
[C---:B---3--:R-:W-:Y:S06]  /*6810*/  HMMA.16816.F32 R4, R88.reuse, R108, R4 ;  /* 0x0000006c5804723c */ /* 0x048fec0000001804 */
[C---:B------:R-:W-:Y:S01]  /*6820*/  HMMA.16816.F32 R8, R88.reuse, R110, R8 ;  /* 0x0000006e5808723c */ /* 0x040fe20000001808 */
[----:B------:R-:W3:Y:S05]  /*6830*/  LDSM.16.M88.4 R108, [R241+0x22000] ;  /* 0x02200000f16c783b */ /* 0x000eea0000000200 */
[C---:B------:R-:W-:Y:S06]  /*6840*/  HMMA.16816.F32 R12, R88.reuse, R84, R12 ;  /* 0x00000054580c723c */ /* 0x040fec000000180c */
[----:B------:R-:W-:Y:S01]  /*6850*/  HMMA.16816.F32 R16, R88, R86, R16 ;  /* 0x000000565810723c */ /* 0x000fe20000001810 */
[----:B------:R-:W3:Y:S04]  /*6860*/  LDSM.16.M88.4 R84, [R241+0x22800] ;  /* 0x02280000f154783b */ /* 0x000ee80000000200 */
        /* <DEDUP_REMOVED lines=55> */
[----:B------:R-:W2:Y:S04]  /*6be0*/  LDSM.16.M88.4 R84, [R241+0x26800] ;  /* 0x02680000f154783b */ /* 0x000ea80000000200 */
        /* <DEDUP_REMOVED lines=8> */
[C---:B---3--:R-:W-:Y:S06]  /*6c70*/  HMMA.16816.F32 R4, R96.reuse, R108, R4 ;  /* 0x0000006c6004723c */ /* 0x048fec0000001804 */
[C---:B------:R-:W-:Y:S01]  /*6c80*/  HMMA.16816.F32 R8, R96.reuse, R110, R8 ;  /* 0x0000006e6008723c */ /* 0x040fe20000001808 */
[----:B------:R-:W3:Y:S05]  /*6c90*/  LDSM.16.M88.4 R108, [R3+0x26000] ;  /* 0x02600000036c783b */ /* 0x000eea0000000200 */
[C---:B--2---:R-:W-:Y:S06]  /*6ca0*/  HMMA.16816.F32 R12, R96.reuse, R84, R12 ;  /* 0x00000054600c723c */ /* 0x044fec000000180c */
[----:B------:R-:W-:Y:S01]  /*6cb0*/  HMMA.16816.F32 R16, R96, R86, R16 ;  /* 0x000000566010723c */ /* 0x000fe20000001810 */
[----:B------:R-:W2:Y:S04]  /*6cc0*/  LDSM.16.M88.4 R84, [R3+0x26800] ;  /* 0x026800000354783b */ /* 0x000ea80000000200 */
[----:B------:R-:W-:Y:S01]  /*6cd0*/  LDSM.16.M88.4 R96, [R112+0x16000] ;  /* 0x016000007060783b */ /* 0x000fe20000000200 */
[C---:B----4-:R-:W-:Y:S06]  /*6ce0*/  HMMA.16816.F32 R4, R100.reuse, R104, R4 ;  /* 0x000000686404723c */ /* 0x050fec0000001804 */
[C---:B------:R-:W-:Y:S01]  /*6cf0*/  HMMA.16816.F32 R8, R100.reuse, R106, R8 ;  /* 0x0000006a6408723c */ /* 0x040fe20000001808 */
[----:B------:R-:W4:Y:S05]  /*6d00*/  LDSM.16.M88.4 R104, [R2+0x26000] ;  /* 0x026000000268783b */ /* 0x000f2a0000000200 */
[C---:B-1----:R-:W-:Y:S06]  /*6d10*/  HMMA.16816.F32 R12, R100.reuse, R88, R12 ;  /* 0x00000058640c723c */ /* 0x042fec000000180c */
[----:B------:R-:W-:Y:S01]  /*6d20*/  HMMA.16816.F32 R16, R100, R90, R16 ;  /* 0x0000005a6410723c */ /* 0x000fe20000001810 */
[----:B------:R-:W1:Y:S05]  /*6d30*/  LDSM.16.M88.4 R88, [R2+0x26800] ;  /* 0x026800000258783b */ /* 0x000e6a0000000200 */
[C---:B---3--:R-:W-:Y:S06]  /*6d40*/  HMMA.16816.F32 R4, R92.reuse, R108, R4 ;  /* 0x0000006c5c04723c */ /* 0x048fec0000001804 */
[C---:B------:R-:W-:Y:S06]  /*6d50*/  HMMA.16816.F32 R8, R92.reuse, R110, R8 ;  /* 0x0000006e5c08723c */ /* 0x040fec0000001808 */
[C---:B--2---:R-:W-:Y:S06]  /*6d60*/  HMMA.16816.F32 R12, R92.reuse, R84, R12 ;  /* 0x000000545c0c723c */ /* 0x044fec000000180c */
[----:B------:R-:W-:Y:S06]  /*6d70*/  HMMA.16816.F32 R16, R92, R86, R16 ;  /* 0x000000565c10723c */ /* 0x000fec0000001810 */
[C---:B----4-:R-:W-:Y:S06]  /*6d80*/  HMMA.16816.F32 R4, R96.reuse, R104, R4 ;  /* 0x000000686004723c */ /* 0x050fec0000001804 */
[C---:B------:R-:W-:Y:S06]  /*6d90*/  HMMA.16816.F32 R8, R96.reuse, R106, R8 ;  /* 0x0000006a6008723c */ /* 0x040fec0000001808 */
[C---:B-1----:R-:W-:Y:S06]  /*6da0*/  HMMA.16816.F32 R12, R96.reuse, R88, R12 ;  /* 0x00000058600c723c */ /* 0x042fec000000180c */
[----:B------:R-:W-:Y:S06]  /*6db0*/  HMMA.16816.F32 R16, R96, R90, R16 ;  /* 0x0000005a6010723c */ /* 0x000fec0000001810 */
[C---:B------:R-:W-:Y:S01]  /*6dc0*/  FADD.FTZ R115, -R196.reuse, R4 ;  /* 0x00000004c4737221 */ /* 0x040fe20000010100 */
[C---:B------:R-:W-:Y:S04]  /*6dd0*/  FADD.FTZ R197, -R196.reuse, R5 ;  /* 0x00000005c4c57221 */ /* 0x040fe80000010100 */
[-C--:B------:R-:W-:Y:S01]  /*6de0*/  FSEL R115, R115, R196.reuse, P3 ;  /* 0x000000c473737208 */ /* 0x080fe20001800000 */
[C---:B------:R-:W-:Y:S01]  /*6df0*/  FADD.FTZ R201, -R196.reuse, R9 ;  /* 0x00000009c4c97221 */ /* 0x040fe20000010100 */
[-C--:B------:R-:W-:Y:S01]  /*6e00*/  FSEL R200, R197, R196.reuse, P2 ;  /* 0x000000c4c5c87208 */ /* 0x080fe20001000000 */
[----:B------:R-:W-:Y:S01]  /*6e10*/  FADD.FTZ R199, -R196, R8 ;  /* 0x00000008c4c77221 */ /* 0x000fe20000010100 */
[----:B------:R-:W-:Y:S01]  /*6e20*/  FSETP.GE.FTZ.AND P2, PT, R124, RZ, PT ;  /* 0x000000ff7c00720b */ /* 0x000fe20003f56000 */
[----:B------:R-:W-:Y:S01]  /*6e30*/  FMUL.FTZ R115, R116, R115 ;  /* 0x0000007374737220 */ /* 0x000fe20000410000 */
[----:B------:R-:W-:Y:S01]  /*6e40*/  FSEL R202, R201, R196, P0 ;  /* 0x000000c4c9ca7208 */ /* 0x000fe20000000000 */
[----:B------:R-:W-:Y:S01]  /*6e50*/  FMUL.FTZ R200, R117, R200 ;  /* 0x000000c875c87220 */ /* 0x000fe20000410000 */
[----:B------:R-:W-:Y:S01]  /*6e60*/  FSETP.GE.FTZ.AND P0, PT, R125, RZ, PT ;  /* 0x000000ff7d00720b */ /* 0x000fe20003f16000 */
[C---:B------:R-:W-:Y:S01]  /*6e70*/  FADD.FTZ R117, -R196.reuse, R12 ;  /* 0x0000000cc4757221 */ /* 0x040fe20000010100 */
[----:B------:R-:W-:Y:S01]  /*6e80*/  FSEL R199, R199, R196, P1 ;  /* 0x000000c4c7c77208 */ /* 0x000fe20000800000 */
[----:B------:R-:W-:Y:S01]  /*6e90*/  FMUL.FTZ R202, R121, R202 ;  /* 0x000000ca79ca7220 */ /* 0x000fe20000410000 */
[----:B------:R-:W-:Y:S01]  /*6ea0*/  FSETP.GE.FTZ.AND P1, PT, R129, RZ, PT ;  /* 0x000000ff8100720b */ /* 0x000fe20003f36000 */
[----:B------:R-:W-:Y:S01]  /*6eb0*/  FADD.FTZ R121, -R196, R13 ;  /* 0x0000000dc4797221 */ /* 0x000fe20000010100 */
[-C--:B------:R-:W-:Y:S01]  /*6ec0*/  FSEL R117, R117, R196.reuse, P2 ;  /* 0x000000c475757208 */ /* 0x080fe20001000000 */
[----:B------:R-:W-:Y:S01]  /*6ed0*/  FMUL.FTZ R199, R120, R199 ;  /* 0x000000c778c77220 */ /* 0x000fe20000410000 */
[----:B------:R-:W-:Y:S01]  /*6ee0*/  F2FP.F16.F32.PACK_AB R115, R200, R115 ;  /* 0x00000073c873723e */ /* 0x000fe200000000ff */
[----:B------:R-:W-:Y:S01]  /*6ef0*/  FADD.FTZ R197, -R198, R7 ;  /* 0x00000007c6c57221 */ /* 0x000fe20000010100 */
[----:B------:R-:W-:Y:S01]  /*6f00*/  FSEL R116, R121, R196, P0 ;  /* 0x000000c479747208 */ /* 0x000fe20000000000 */
[----:B------:R-:W-:Y:S01]  /*6f10*/  FADD.FTZ R121, -R196, R16 ;  /* 0x00000010c4797221 */ /* 0x000fe20000010100 */
[----:B------:R-:W-:Y:S01]  /*6f20*/  FSETP.GE.FTZ.AND P0, PT, R128, RZ, PT ;  /* 0x000000ff8000720b */ /* 0x000fe20003f16000 */
[----:B------:R-:W-:Y:S01]  /*6f30*/  FMUL.FTZ R117, R124, R117 ;  /* 0x000000757c757220 */ /* 0x000fe20000410000 */
[----:B------:R-:W-:Y:S01]  /*6f40*/  F2FP.F16.F32.PACK_AB R199, R202, R199 ;  /* 0x000000c7cac7723e */ /* 0x000fe200000000ff */
[----:B------:R-:W-:Y:S01]  /*6f50*/  FMUL.FTZ R116, R125, R116 ;  /* 0x000000747d747220 */ /* 0x000fe20000410000 */
[----:B------:R-:W-:Y:S01]  /*6f60*/  FSEL R121, R121, R196, P0 ;  /* 0x000000c479797208 */ /* 0x000fe20000000000 */
[----:B------:R-:W-:Y:S01]  /*6f70*/  @P1 FADD.FTZ R196, -R196, R17 ;  /* 0x00000011c4c41221 */ /* 0x000fe20000010100 */
[----:B------:R-:W-:Y:S01]  /*6f80*/  PLOP3.LUT P0, PT, PT, PT, UP2, 0x80, 0x0 ;  /* 0x000000000000781c */ /* 0x000fe20003f0f028 */
[----:B------:R-:W-:Y:S01]  /*6f90*/  FADD.FTZ R125, -R198, R6 ;  /* 0x00000006c67d7221 */ /* 0x000fe20000010100 */
[----:B------:R-:W-:Y:S01]  /*6fa0*/  F2FP.F16.F32.PACK_AB R117, R116, R117 ;  /* 0x000000757475723e */ /* 0x000fe200000000ff */
[----:B------:R-:W-:Y:S10]  /*6fb0*/  FMUL.FTZ R121, R128, R121 ;  /* 0x0000007980797220 */ /* 0x000ff40000410000 */
[----:B------:R-:W-:Y:S05]  /*6fc0*/  @!P0 BRA `(.L_x_776) ;  /* 0x0000000400988947 */ /* 0x000fea0003800000 */
        /* <DEDUP_REMOVED lines=10> */
[----:B------:R-:W-:Y:S02]  /*7070*/  UISETP.NE.U32.AND UP0, UPT, UR11, 0x1, UPT ;  /* 0x000000010b00788c */ /* 0x000fe4000bf05070 */
[----:B------:R-:W2:Y:S02]  /*7080*/  LDL.LU R212, [R1+0x5c] ;  /* 0x00005c0001d47983 */ /* 0x000ea40000300800 */
        /* <DEDUP_REMOVED lines=24> */
[----:B------:R-:W-:Y:S02]  /*7210*/  ISETP.GE.AND P2, PT, R203, UR24, PT ;  /* 0x00000018cb007c0c */ /* 0x000fe4000bf46270 */
[CCC-:B------:R-:W-:Y:S01]  /*7220*/  @!P4 LEA.HI.X R17, R6.reuse, R214.reuse, R7.reuse, 0x1, P1 ;  /* 0x000000d60611c211 */ /* 0x1c0fe200008f0c07 */
[----:B------:R1:W-:Y:S01]  /*7230*/  @P4 STS [R213+0x2004], RZ ;  /* 0x002004ffd5004388 */ /* 0x0003e20000000800 */
[CC--:B------:R-:W-:Y:S03]  /*7240*/  @!P3 LEA R4, P1, R6.reuse, R215.reuse, 0x1 ;  /* 0x000000d70604b211 */ /* 0x0c0fe600078208ff */
[----:B------:R1:W-:Y:S01]  /*7250*/  @P4 STS [R213+0x2008], RZ ;  /* 0x002008ffd5004388 */ /* 0x0003e20000000800 */
[CCC-:B------:R-:W-:Y:S03]  /*7260*/  @!P3 LEA.HI.X R5, R6.reuse, R214.reuse, R7.reuse, 0x1, P1 ;  /* 0x000000d60605b211 */ /* 0x1c0fe600008f0c07 */
[----:B------:R1:W-:Y:S02]  /*7270*/  @P4 STS [R213+0x200c], RZ ;  /* 0x00200cffd5004388 */ /* 0x0003e40000000800 */
[C---:B------:R-:W-:Y:S02]  /*7280*/  @!P2 LEA R84, P1, R6.reuse, R215, 0x1 ;  /* 0x000000d70654a211 */ /* 0x040fe400078208ff */
[----:B------:R-:W-:Y:S01]  /*7290*/  @!PT LDS RZ, [RZ] ;  /* 0x00000000fffff984 */ /* 0x000fe20000000800 */
[----:B------:R-:W-:Y:S01]  /*72a0*/  @!PT LDS RZ, [RZ] ;  /* 0x00000000fffff984 */ /* 0x000fe20000000800 */
[----:B------:R-:W-:Y:S01]  /*72b0*/  @!PT LDS RZ, [RZ] ;  /* 0x00000000fffff984 */ /* 0x000fe20000000800 */
[----:B------:R1:W-:Y:S02]  /*72c0*/  @!P4 LDGSTS.E.BYPASS.LTC128B.128 [R212+0x2000], desc[UR6][R8.64+0x80] ;  /* 0x0200008008d4cfae */ /* 0x0003e4000b901d46 */
[----:B------:R-:W-:Y:S02]  /*72d0*/  @!P2 LEA.HI.X R85, R6, R214, R7, 0x1, P1 ;  /* 0x000000d60655a211 */ /* 0x000fe400008f0c07 */
        /* <DEDUP_REMOVED lines=53> */
.L_x_776:
[----:B------:R-:W-:Y:S01]  /*7630*/  FSETP.GE.FTZ.AND P1, PT, R119, RZ, PT ;  /* 0x000000ff7700720b */ /* 0x000fe20003f36000 */
[C---:B-1----:R-:W-:Y:S01]  /*7640*/  FADD.FTZ R5, -R198.reuse, R10 ;  /* 0x0000000ac6057221 */ /* 0x042fe20000010100 */
[-C--:B------:R-:W-:Y:S01]  /*7650*/  FSEL R125, R125, R198.reuse, P6 ;  /* 0x000000c67d7d7208 */ /* 0x080fe20003000000 */
[----:B------:R-:W-:Y:S01]  /*7660*/  FADD.FTZ R11, -R198, R11 ;  /* 0x0000000bc60b7221 */ /* 0x000fe20000010100 */
[----:B------:R-:W-:Y:S01]  /*7670*/  FSEL R4, R197, R198, P1 ;  /* 0x000000c6c5047208 */ /* 0x000fe20000800000 */
[----:B------:R-:W-:Y:S01]  /*7680*/  STS [R211+0x28000], R115 ;  /* 0x02800073d3007388 */ /* 0x000fe20000000800 */
[----:B------:R-:W-:Y:S01]  /*7690*/  FSETP.GE.FTZ.AND P2, PT, R123, RZ, PT ;  /* 0x000000ff7b00720b */ /* 0x000fe20003f56000 */
[----:B------:R-:W-:Y:S01]  /*76a0*/  FMUL.FTZ R125, R118, R125 ;  /* 0x0000007d767d7220 */ /* 0x000fe20000410000 */
[----:B------:R-:W-:Y:S01]  /*76b0*/  FSETP.GE.FTZ.AND P1, PT, R122, RZ, PT ;  /* 0x000000ff7a00720b */ /* 0x000fe20003f36000 */
[----:B------:R-:W-:Y:S01]  /*76c0*/  FMUL.FTZ R4, R119, R4 ;  /* 0x0000000477047220 */ /* 0x000fe20000410000 */
[-C--:B------:R-:W-:Y:S01]  /*76d0*/  FSEL R6, R11, R198.reuse, P2 ;  /* 0x000000c60b067208 */ /* 0x080fe20001000000 */
[C---:B------:R-:W-:Y:S01]  /*76e0*/  FADD.FTZ R7, -R198.reuse, R14 ;  /* 0x0000000ec6077221 */ /* 0x040fe20000010100 */
[----:B------:R-:W-:Y:S01]  /*76f0*/  FSEL R5, R5, R198, P1 ;  /* 0x000000c605057208 */ /* 0x000fe20000800000 */
[----:B------:R-:W-:Y:S01]  /*7700*/  FADD.FTZ R15, -R198, R15 ;  /* 0x0000000fc60f7221 */ /* 0x000fe20000010100 */
[----:B------:R-:W-:Y:S01]  /*7710*/  F2FP.F16.F32.PACK_AB R125, R4, R125 ;  /* 0x0000007d047d723e */ /* 0x000fe200000000ff */
[----:B------:R-:W-:Y:S01]  /*7720*/  FMUL.FTZ R6, R123, R6 ;  /* 0x000000067b067220 */ /* 0x000fe20000410000 */
[----:B------:R-:W-:Y:S01]  /*7730*/  FSETP.GE.FTZ.AND P1, PT, R131, RZ, PT ;  /* 0x000000ff8300720b */ /* 0x000fe20003f36000 */
[----:B------:R-:W-:Y:S01]  /*7740*/  FMUL.FTZ R5, R122, R5 ;  /* 0x000000057a057220 */ /* 0x000fe20000410000 */
[----:B------:R-:W-:Y:S01]  /*7750*/  FSETP.GE.FTZ.AND P3, PT, R127, RZ, PT ;  /* 0x000000ff7f00720b */ /* 0x000fe20003f76000 */
[----:B------:R-:W-:Y:S01]  /*7760*/  STS [R211+0x28400], R125 ;  /* 0x0284007dd3007388 */ /* 0x000fe20000000800 */
[----:B------:R-:W-:Y:S01]  /*7770*/  FSETP.GE.FTZ.AND P4, PT, R126, RZ, PT ;  /* 0x000000ff7e00720b */ /* 0x000fe20003f96000 */
[----:B------:R-:W-:Y:S01]  /*7780*/  FADD.FTZ R9, -R198, R18 ;  /* 0x00000012c6097221 */ /* 0x000fe20000010100 */
[-C--:B------:R-:W-:Y:S02]  /*7790*/  FSEL R8, R15, R198.reuse, P3 ;  /* 0x000000c60f087208 */ /* 0x080fe40001800000 */
[----:B------:R-:W-:Y:S01]  /*77a0*/  STS [R210+0x28000], R199 ;  /* 0x028000c7d2007388 */ /* 0x000fe20000000800 */
[----:B------:R-:W-:Y:S01]  /*77b0*/  FSEL R7, R7, R198, P4 ;  /* 0x000000c607077208 */ /* 0x000fe20002000000 */
[----:B------:R-:W-:Y:S01]  /*77c0*/  FMUL.FTZ R196, R129, R196 ;  /* 0x000000c481c47220 */ /* 0x000fe20000410000 */
[----:B------:R-:W-:Y:S01]  /*77d0*/  F2FP.F16.F32.PACK_AB R84, R6, R5 ;  /* 0x000000050654723e */ /* 0x000fe200000000ff */
[----:B------:R-:W-:Y:S01]  /*77e0*/  FMUL.FTZ R8, R127, R8 ;  /* 0x000000087f087220 */ /* 0x000fe20000410000 */
[----:B------:R-:W-:Y:S01]  /*77f0*/  FSETP.GE.FTZ.AND P2, PT, R130, RZ, PT ;  /* 0x000000ff8200720b */ /* 0x000fe20003f56000 */
[----:B------:R-:W-:Y:S01]  /*7800*/  FMUL.FTZ R7, R126, R7 ;  /* 0x000000077e077220 */ /* 0x000fe20000410000 */
[----:B------:R-:W-:Y:S01]  /*7810*/  F2FP.F16.F32.PACK_AB R121, R196, R121 ;  /* 0x00000079c479723e */ /* 0x000fe200000000ff */
[----:B------:R-:W-:Y:S01]  /*7820*/  STS [R210+0x28400], R84 ;  /* 0x02840054d2007388 */ /* 0x000fe20000000800 */
[----:B------:R-:W-:Y:S01]  /*7830*/  FSEL R9, R9, R198, P2 ;  /* 0x000000c609097208 */ /* 0x000fe20001000000 */
[----:B------:R-:W-:Y:S01]  /*7840*/  @P1 FADD.FTZ R198, -R198, R19 ;  /* 0x00000013c6c61221 */ /* 0x000fe20000010100 */
[----:B------:R-:W-:Y:S02]  /*7850*/  F2FP.F16.F32.PACK_AB R92, R8, R7 ;  /* 0x00000007085c723e */ /* 0x000fe400000000ff */
[----:B------:R1:W-:Y:S01]  /*7860*/  STS [R209+0x28000], R117 ;  /* 0x02800075d1007388 */ /* 0x0003e20000000800 */
[----:B------:R-:W-:Y:S01]  /*7870*/  LEA R116, R251, UR4, 0x1 ;  /* 0x00000004fb747c11 */ /* 0x000fe2000f8e08ff */
[----:B------:R-:W-:Y:S01]  /*7880*/  FMUL.FTZ R9, R130, R9 ;  /* 0x0000000982097220 */ /* 0x000fe20000410000 */
[----:B------:R-:W-:Y:S02]  /*7890*/  FMUL.FTZ R198, R131, R198 ;  /* 0x000000c683c67220 */ /* 0x000fe40000410000 */
[----:B------:R-:W-:Y:S03]  /*78a0*/  STS [R209+0x28400], R92 ;  /* 0x0284005cd1007388 */ /* 0x000fe60000000800 */
[----:B------:R-:W-:Y:S02]  /*78b0*/  F2FP.F16.F32.PACK_AB R198, R198, R9 ;  /* 0x00000009c6c6723e */ /* 0x000fe400000000ff */
[----:B------:R-:W-:Y:S05]  /*78c0*/  STS [R208+0x28000], R121 ;  /* 0x02800079d0007388 */ /* 0x000fea0000000800 */
[----:B------:R-:W-:Y:S01]  /*78d0*/  STS [R208+0x28400], R198 ;  /* 0x028400c6d0007388 */ /* 0x000fe20000000800 */
[----:B------:R-:W-:Y:S06]  /*78e0*/  BAR.SYNC.DEFER_BLOCKING 0x0 ;  /* 0x0000000000007b1d */ /* 0x000fec0000010000 */
[----:B------:R-:W-:Y:S02]  /*78f0*/  LDSM.16.MT88.4 R4, [R250+0x2a000] ;  /* 0x02a00000fa04783b */ /* 0x000fe40000004200 */
[----:B-1----:R-:W1:Y:S03]  /*7900*/  LDC R117, c[0x0][0x270] ;  /* 0x00009c00ff757b82 */ /* 0x002e660000000800 */
[----:B------:R-:W2:Y:S05]  /*7910*/  LDSM.16.MT88.4 R8, [R116+0x10000] ;  /* 0x010000007408783b */ /* 0x000eaa0000004200 */
[----:B------:R-:W3:Y:S05]  /*7920*/  LDSM.16.MT88.4 R12, [R0+0x2a000] ;  /* 0x02a00000000c783b */ /* 0x000eea0000004200 */
[----:B------:R-:W4:Y:S05]  /*7930*/  LDSM.16.MT88.4 R16, [R116+0x12000] ;  /* 0x012000007410783b */ /* 0x000f2a0000004200 */
[----:B------:R-:W4:Y:S05]  /*7940*/  LDL.LU.64 R118, [R1+0x70] ;  /* 0x0000700001767983 */ /* 0x000f2a0000300a00 */
[----:B------:R-:W4:Y:S05]  /*7950*/  LDSM.16.MT88.4 R84, [R116+0x14000] ;  /* 0x014000007454783b */ /* 0x000f2a0000004200 */
[----:B------:R-:W4:Y:S05]  /*7960*/  LDSM.16.MT88.4 R88, [R116+0x16000] ;  /* 0x016000007458783b */ /* 0x000f2a0000004200 */
[----:B------:R-:W-:Y:S05]  /*7970*/  LDSM.16.MT88.4 R92, [R250+0x2a800] ;  /* 0x02a80000fa5c783b */ /* 0x000fea0000004200 */
[----:B------:R-:W4:Y:S05]  /*7980*/  LDSM.16.MT88.4 R96, [R116+0x10800] ;  /* 0x010800007460783b */ /* 0x000f2a0000004200 */
[----:B------:R-:W4:Y:S01]  /*7990*/  LDSM.16.MT88.4 R100, [R0+0x2a800] ;  /* 0x02a800000064783b */ /* 0x000f220000004200 */
[-C--:B--2---:R-:W-:Y:S04]  /*79a0*/  HMMA.16816.F32 R20, R4, R8.reuse, R20 ;  /* 0x000000080414723c */ /* 0x084fe80000001814 */
[----:B------:R-:W-:Y:S01]  /*79b0*/  LDSM.16.MT88.4 R104, [R116+0x17000] ;  /* 0x017000007468783b */ /* 0x000fe20000004200 */
[----:B-1----:R-:W-:Y:S01]  /*79c0*/  IMAD R117, R117, UR37, RZ ;  /* 0x0000002575757c24 */ /* 0x002fe2000f8e02ff */
[C---:B---3--:R-:W-:Y:S03]  /*79d0*/  HMMA.16816.F32 R24, R12.reuse, R8, R24 ;  /* 0x000000080c18723c */ /* 0x048fe60000001818 */
[----:B------:R-:W-:Y:S03]  /*79e0*/  LDSM.16.MT88.4 R108, [R116+0x15800] ;  /* 0x01580000746c783b */ /* 0x000fe60000004200 */
[-C--:B------:R-:W-:Y:S02]  /*79f0*/  HMMA.16816.F32 R28, R12, R10.reuse, R28 ;  /* 0x0000000a0c1c723c */ /* 0x080fe4000000181c */
[----:B------:R-:W-:Y:S04]  /*7a00*/  LDSM.16.MT88.4 R112, [R116+0x17800] ;  /* 0x017800007470783b */ /* 0x000fe80000004200 */
        /* <DEDUP_REMOVED lines=42> */
[C---:B------:R-:W-:Y:S01]  /*7cb0*/  HMMA.16816.F32 R24, R88.reuse, R12, R24 ;  /* 0x0000000c5818723c */ /* 0x040fe20000001818 */
        /* <DEDUP_REMOVED lines=106> */
.L_x_777:
[----:B------:R-:W-:Y:S01]  /*8360*/  LEA R236, R251, UR4, 0x1 ;  /* 0x00000004fbec7c11 */ /* 0x000fe2000f8e08ff */
[----:B------:R-:W-:Y:S01]  /*8370*/  LDSM.16.M88.4 R128, [R249] ;  /* 0x00000000f980783b */ /* 0x000fe20000000200 */
[----:B------:R-:W-:Y:S02]  /*8380*/  @UP2 UIADD3 UR13, UP0, UR8, -0x100, URZ ;  /* 0xffffff00080d2890 */ /* 0x000fe4000ff1e03f */
[----:B------:R-:W-:Y:S01]  /*8390*/  UISETP.GT.AND UP1, UPT, UR5, UR20, UPT ;  /* 0x000000140500728c */ /* 0x000fe2000bf24270 */
[----:B------:R-:W4:Y:S01]  /*83a0*/  LDSM.16.MT88.4 R16, [R236+0x18000] ;  /* 0x01800000ec10783b */ /* 0x000f220000004200 */
[----:B------:R-:W-:Y:S03]  /*83b0*/  @UP2 UIADD3.X UR11, UR9, -0x1, URZ, UP0, !UPT ;  /* 0xffffffff090b2890 */ /* 0x000fe600087fe43f */
[----:B------:R-:W1:Y:S01]  /*83c0*/  LDSM.16.M88.4 R124, [R249+0x1000] ;  /* 0x00100000f97c783b */ /* 0x000e620000000200 */
[----:B------:R-:W-:Y:S03]  /*83d0*/  @UP2 UMOV UR8, UR13 ;  /* 0x0000000d00082c82 */ /* 0x000fe60008000000 */
[----:B------:R-:W2:Y:S01]  /*83e0*/  LDSM.16.MT88.4 R96, [R236+0x1a000] ;  /* 0x01a00000ec60783b */ /* 0x000ea20000004200 */
[----:B------:R-:W-:Y:S01]  /*83f0*/  @UP2 UMOV UR9, UR11 ;  /* 0x0000000b00092c82 */ /* 0x000fe20008000000 */
[----:B------:R-:W-:Y:S02]  /*8400*/  ULOP3.LUT UR11, UR5, 0x1, URZ, 0xc0, !UPT ;  /* 0x00000001050b7892 */ /* 0x000fe4000f8ec03f */
[----:B------:R-:W3:Y:S01]  /*8410*/  LDSM.16.MT88.4 R112, [R236+0x1c000] ;  /* 0x01c00000ec70783b */ /* 0x000ee20000004200 */
[----:B------:R-:W-:Y:S02]  /*8420*/  UIADD3 UR5, UR5, -0x1, URZ ;  /* 0xffffffff05057890 */ /* 0x000fe4000fffe03f */
[----:B------:R-:W-:Y:S01]  /*8430*/  UISETP.NE.U32.AND UP0, UPT, UR11, 0x1, UPT ;  /* 0x000000010b00788c */ /* 0x000fe2000bf05070 */
[----:B------:R-:W3:Y:S04]  /*8440*/  LDSM.16.MT88.4 R196, [R236+0x1e000] ;  /* 0x01e00000ecc4783b */ /* 0x000ee80000004200 */
[----:B-----5:R-:W-:Y:S04]  /*8450*/  LDSM.16.M88.4 R200, [R244] ;  /* 0x00000000f4c8783b */ /* 0x020fe80000000200 */
[----:B------:R-:W3:Y:S04]  /*8460*/  LDSM.16.MT88.4 R204, [R236+0x18800] ;  /* 0x01880000eccc783b */ /* 0x000ee80000004200 */
[----:B------:R-:W3:Y:S04]  /*8470*/  LDSM.16.M88.4 R208, [R244+0x1000] ;  /* 0x00100000f4d0783b */ /* 0x000ee80000000200 */
[----:B------:R-:W3:Y:S04]  /*8480*/  LDSM.16.MT88.4 R212, [R236+0x1a800] ;  /* 0x01a80000ecd4783b */ /* 0x000ee80000004200 */
[----:B------:R-:W3:Y:S01]  /*8490*/  LDSM.16.MT88.4 R216, [R236+0x1c800] ;  /* 0x01c80000ecd8783b */ /* 0x000ee20000004200 */
[-C--:B----4-:R-:W-:Y:S03]  /*84a0*/  HMMA.16816.F32 R4, R128, R16.reuse, RZ ;  /* 0x000000108004723c */ /* 0x090fe600000018ff */
[----:B------:R-:W4:Y:S04]  /*84b0*/  LDSM.16.MT88.4 R220, [R236+0x1e800] ;  /* 0x01e80000ecdc783b */ /* 0x000f280000004200 */
[----:B------:R-:W-:Y:S01]  /*84c0*/  LDSM.16.MT88.4 R224, [R236+0x19000] ;  /* 0x01900000ece0783b */ /* 0x000fe20000004200 */
[C---:B-1----:R-:W-:Y:S03]  /*84d0*/  HMMA.16816.F32 R8, R124.reuse, R16, RZ ;  /* 0x000000107c08723c */ /* 0x042fe600000018ff */
[----:B------:R-:W-:Y:S03]  /*84e0*/  LDSM.16.M88.4 R228, [R242+0x1000] ;  /* 0x00100000f2e4783b */ /* 0x000fe60000000200 */
[-C--:B------:R-:W-:Y:S01]  /*84f0*/  HMMA.16816.F32 R12, R124, R18.reuse, RZ ;  /* 0x000000127c0c723c */ /* 0x080fe200000018ff */
[----:B------:R-:W-:Y:S05]  /*8500*/  LDSM.16.MT88.4 R232, [R236+0x1b800] ;  /* 0x01b80000ece8783b */ /* 0x000fea0000004200 */
        /* <DEDUP_REMOVED lines=13> */
[----:B------:R-:W1:Y:S05]  /*85e0*/  LDSM.16.M88.4 R196, [R242] ;  /* 0x00000000f2c4783b */ /* 0x000e6a0000000200 */
        /* <DEDUP_REMOVED lines=14> */
[----:B------:R-:W-:Y:S05]  /*86d0*/  LDSM.16.MT88.4 R216, [R236+0x19800] ;  /* 0x01980000ecd8783b */ /* 0x000fea0000004200 */
[-C--:B----4-:R-:W-:Y:S06]  /*86e0*/  HMMA.16816.F32 R116, R200, R220.reuse, R116 ;  /* 0x000000dcc874723c */ /* 0x090fec0000001874 */
[C---:B------:R-:W-:Y:S06]  /*86f0*/  HMMA.16816.F32 R120, R208.reuse, R220, R120 ;  /* 0x000000dcd078723c */ /* 0x040fec0000001878 */
[-C--:B------:R-:W-:Y:S01]  /*8700*/  HMMA.16816.F32 R124, R208, R222.reuse, R124 ;  /* 0x000000ded07c723c */ /* 0x080fe2000000187c */
[----:B------:R-:W3:Y:S05]  /*8710*/  LDSM.16.MT88.4 R208, [R236+0x1d000] ;  /* 0x01d00000ecd0783b */ /* 0x000eea0000004200 */
[----:B------:R-:W-:Y:S01]  /*8720*/  HMMA.16816.F32 R128, R200, R222, R128 ;  /* 0x000000dec880723c */ /* 0x000fe20000001880 */
[----:B------:R-:W4:Y:S04]  /*8730*/  LDSM.16.MT88.4 R200, [R236+0x1f000] ;  /* 0x01f00000ecc8783b */ /* 0x000f280000004200 */
[----:B------:R-:W4:Y:S01]  /*8740*/  LDSM.16.M88.4 R220, [R243+0x1000] ;  /* 0x00100000f3dc783b */ /* 0x000f220000000200 */
        /* <DEDUP_REMOVED lines=12> */
[----:B------:R-:W2:Y:S05]  /*8810*/  LDL R207, [R1+0x18] ;  /* 0x0000180001cf7983 */ /* 0x000eaa0000100800 */
[-C--:B---3--:R-:W-:Y:S01]  /*8820*/  HMMA.16816.F32 R100, R196, R208.reuse, R100 ;  /* 0x000000d0c464723c */ /* 0x088fe20000001864 */
[----:B------:R-:W-:Y:S05]  /*8830*/  IMAD.MOV.U32 R206, RZ, RZ, 0x4 ;  /* 0x00000004ffce7424 */ /* 0x000fea00078e00ff */
[C---:B------:R-:W-:Y:S01]  /*8840*/  HMMA.16816.F32 R104, R228.reuse, R208, R104 ;  /* 0x000000d0e468723c */ /* 0x040fe20000001868 */
[----:B------:R-:W3:Y:S05]  /*8850*/  LDC R209, c[0x0][0x270] ;  /* 0x00009c00ffd17b82 */ /* 0x000eea0000000800 */
[-C--:B------:R-:W-:Y:S06]  /*8860*/  HMMA.16816.F32 R108, R228, R210.reuse, R108 ;  /* 0x000000d2e46c723c */ /* 0x080fec000000186c */
[C---:B------:R-:W-:Y:S06]  /*8870*/  HMMA.16816.F32 R112, R196.reuse, R210, R112 ;  /* 0x000000d2c470723c */ /* 0x040fec0000001870 */
[-C--:B----4-:R-:W-:Y:S06]  /*8880*/  HMMA.16816.F32 R116, R196, R200.reuse, R116 ;  /* 0x000000c8c474723c */ /* 0x090fec0000001874 */
[C---:B------:R-:W-:Y:S05]  /*8890*/  HMMA.16816.F32 R120, R228.reuse, R200, R120 ;  /* 0x000000c8e478723c */ /* 0x040fea0000001878 */
[----:B---3--:R-:W-:Y:S01]  /*88a0*/  IMAD R211, R209, UR37, RZ ;  /* 0x00000025d1d37c24 */ /* 0x008fe2000f8e02ff */
[-C--:B------:R-:W-:Y:S01]  /*88b0*/  HMMA.16816.F32 R124, R228, R202.reuse, R124 ;  /* 0x000000cae47c723c */ /* 0x080fe2000000187c */
[----:B------:R-:W3:Y:S05]  /*88c0*/  LDL.64 R230, [R1+0x70] ;  /* 0x0000700001e67983 */ /* 0x000eea0000100a00 */
[----:B------:R-:W-:Y:S06]  /*88d0*/  HMMA.16816.F32 R128, R196, R202, R128 ;  /* 0x000000cac480723c */ /* 0x000fec0000001880 */
[-C--:B------:R-:W-:Y:S05]  /*88e0*/  HMMA.16816.F32 R4, R212, R216.reuse, R4 ;  /* 0x000000d8d404723c */ /* 0x080fea0000001804 */
[C---:B------:R-:W-:Y:S01]  /*88f0*/  IMAD.SHL.U32 R196, R211.reuse, 0x8, RZ ;  /* 0x00000008d3c47824 */ /* 0x040fe200078e00ff */
[C---:B------:R-:W-:Y:S05]  /*8900*/  HMMA.16816.F32 R8, R220.reuse, R216, R8 ;  /* 0x000000d8dc08723c */ /* 0x040fea0000001808 */
[C---:B------:R-:W-:Y:S01]  /*8910*/  IMAD.SHL.U32 R197, R211.reuse, 0x10, RZ ;  /* 0x00000010d3c57824 */ /* 0x040fe200078e00ff */
[-C--:B------:R-:W-:Y:S05]  /*8920*/  HMMA.16816.F32 R12, R220, R218.reuse, R12 ;  /* 0x000000dadc0c723c */ /* 0x080fea000000180c */
[C---:B------:R-:W-:Y:S01]  /*8930*/  IMAD R202, R211.reuse, 0x18, RZ ;  /* 0x00000018d3ca7824 */ /* 0x040fe200078e02ff */
[C---:B------:R-:W-:Y:S05]  /*8940*/  HMMA.16816.F32 R16, R212.reuse, R218, R16 ;  /* 0x000000dad410723c */ /* 0x040fea0000001810 */
[----:B------:R-:W-:Y:S01]  /*8950*/  IMAD.SHL.U32 R203, R211, 0x20, RZ ;  /* 0x00000020d3cb7824 */ /* 0x000fe200078e00ff */
        /* <DEDUP_REMOVED lines=11> */
[----:B------:R-:W-:Y:S05]  /*8a10*/  HMMA.16816.F32 R128, R212, R238, R128 ;  /* 0x000000eed480723c */ /* 0x000fea0000001880 */
[----:B--2---:R-:W-:Y:S05]  /*8a20*/  @P0 IMAD.WIDE R198, R207, R206, UR8 ;  /* 0x00000008cfc60e25 */ /* 0x004fea000f8e02ce */
[----:B------:R-:W2:Y:S04]  /*8a30*/  @P0 LDG.E R205, desc[UR6][R198.64+0x20] ;  /* 0x00002006c6cd0981 */ /* 0x000ea8000c1e1900 */
[----:B------:R1:W4:Y:S02]  /*8a40*/  @P0 LDG.E R204, desc[UR6][R198.64] ;  /* 0x00000006c6cc0981 */ /* 0x000324000c1e1900 */
[C---:B-1----:R-:W-:Y:S02]  /*8a50*/  IMAD R198, R211.reuse, 0x28, RZ ;  /* 0x00000028d3c67824 */ /* 0x042fe400078e02ff */
[----:B------:R-:W-:Y:S01]  /*8a60*/  IMAD R199, R211, 0x30, RZ ;  /* 0x00000030d3c77824 */ /* 0x000fe200078e02ff */
[----:B---3--:R1:W-:Y:S01]  /*8a70*/  REDG.E.ADD.F32.FTZ.RN.STRONG.GPU desc[UR6][R230.64], R4 ;  /* 0x00000004e60079a6 */ /* 0x0083e2000c10f386 */
[CC--:B------:R-:W-:Y:S04]  /*8a80*/  LEA R206, P1, R197.reuse, R230.reuse, 0x2 ;  /* 0x000000e6c5ce7211 */ /* 0x0c0fe800078210ff */
[-C--:B------:R-:W-:Y:S02]  /*8a90*/  LEA.HI.X.SX32 R207, R197, R231.reuse, 0x2, P1 ;  /* 0x000000e7c5cf7211 */ /* 0x080fe400008f16ff */
[CC--:B------:R-:W-:Y:S04]  /*8aa0*/  LEA R208, P1, R203.reuse, R230.reuse, 0x2 ;  /* 0x000000e6cbd07211 */ /* 0x0c0fe800078210ff */
[-C--:B------:R-:W-:Y:S02]  /*8ab0*/  LEA.HI.X.SX32 R209, R203, R231.reuse, 0x2, P1 ;  /* 0x000000e7cbd17211 */ /* 0x080fe400008f16ff */
[-C--:B------:R-:W-:Y:S01]  /*8ac0*/  LEA R210, P1, R199, R230.reuse, 0x2 ;  /* 0x000000e6c7d27211 */ /* 0x080fe200078210ff */
[----:B-1----:R-:W-:Y:S03]  /*8ad0*/  IMAD R4, R211, 0x38, RZ ;  /* 0x00000038d3047824 */ /* 0x002fe600078e02ff */
[-C--:B------:R-:W-:Y:S01]  /*8ae0*/  LEA.HI.X.SX32 R211, R199, R231.reuse, 0x2, P1 ;  /* 0x000000e7c7d37211 */ /* 0x080fe200008f16ff */
[----:B--2---:R-:W-:Y:S04]  /*8af0*/  @P0 STL [R1+0x64], R205 ;  /* 0x000064cd01000387 */ /* 0x004fe80000100800 */
[----:B----4-:R1:W-:Y:S01]  /*8b00*/  @P0 STL [R1+0x60], R204 ;  /* 0x000060cc01000387 */ /* 0x0103e20000100800 */
[CC--:B------:R-:W-:Y:S04]  /*8b10*/  LEA R200, P0, R196.reuse, R230.reuse, 0x2 ;  /* 0x000000e6c4c87211 */ /* 0x0c0fe800078010ff */
[-C--:B------:R-:W-:Y:S05]  /*8b20*/  LEA.HI.X.SX32 R201, R196, R231.reuse, 0x2, P0 ;  /* 0x000000e7c4c97211 */ /* 0x080fea00000f16ff */
[----:B------:R2:W-:Y:S04]  /*8b30*/  REDG.E.ADD.F32.FTZ.RN.STRONG.GPU desc[UR6][R200.64], R5 ;  /* 0x00000005c80079a6 */ /* 0x0005e8000c10f386 */
[----:B------:R-:W-:Y:S01]  /*8b40*/  REDG.E.ADD.F32.FTZ.RN.STRONG.GPU desc[UR6][R206.64], R6 ;  /* 0x00000006ce0079a6 */ /* 0x000fe2000c10f386 */
[CC--:B-1----:R-:W-:Y:S04]  /*8b50*/  LEA R204, P0, R202.reuse, R230.reuse, 0x2 ;  /* 0x000000e6cacc7211 */ /* 0x0c2fe800078010ff */
[-C--:B------:R-:W-:Y:S02]  /*8b60*/  LEA.HI.X.SX32 R205, R202, R231.reuse, 0x2, P0 ;  /* 0x000000e7cacd7211 */ /* 0x080fe400000f16ff */
[CC--:B------:R-:W-:Y:S03]  /*8b70*/  LEA R202, P0, R198.reuse, R230.reuse, 0x2 ;  /* 0x000000e6c6ca7211 */ /* 0x0c0fe600078010ff */
[----:B------:R1:W-:Y:S01]  /*8b80*/  REDG.E.ADD.F32.FTZ.RN.STRONG.GPU desc[UR6][R204.64], R7 ;  /* 0x00000007cc0079a6 */ /* 0x0003e2000c10f386 */
[-C--:B------:R-:W-:Y:S02]  /*8b90*/  LEA.HI.X.SX32 R203, R198, R231.reuse, 0x2, P0 ;  /* 0x000000e7c6cb7211 */ /* 0x080fe400000f16ff */
[CC--:B------:R-:W-:Y:S01]  /*8ba0*/  LEA R198, P0, R4.reuse, R230.reuse, 0x2 ;  /* 0x000000e604c67211 */ /* 0x0c0fe200078010ff */
[----:B------:R-:W-:Y:S01]  /*8bb0*/  REDG.E.ADD.F32.FTZ.RN.STRONG.GPU desc[UR6][R208.64], R8 ;  /* 0x00000008d00079a6 */ /* 0x000fe2000c10f386 */
[----:B--2---:R-:W-:Y:S02]  /*8bc0*/  VIADD R5, R197, 0x20 ;  /* 0x00000020c5057836 */ /* 0x004fe40000000000 */
[-C--:B------:R-:W-:Y:S01]  /*8bd0*/  LEA.HI.X.SX32 R199, R4, R231.reuse, 0x2, P0 ;  /* 0x000000e704c77211 */ /* 0x080fe200000f16ff */
[----:B------:R2:W-:Y:S04]  /*8be0*/  REDG.E.ADD.F32.FTZ.RN.STRONG.GPU desc[UR6][R202.64], R9 ;  /* 0x00000009ca0079a6 */ /* 0x0005e8000c10f386 */
[----:B------:R-:W-:Y:S04]  /*8bf0*/  REDG.E.ADD.F32.FTZ.RN.STRONG.GPU desc[UR6][R210.64], R10 ;  /* 0x0000000ad20079a6 */ /* 0x000fe8000c10f386 */
[----:B------:R3:W-:Y:S04]  /*8c00*/  REDG.E.ADD.F32.FTZ.RN.STRONG.GPU desc[UR6][R198.64], R11 ;  /* 0x0000000bc60079a6 */ /* 0x0007e8000c10f386 */
[----:B------:R4:W-:Y:S04]  /*8c10*/  REDG.E.ADD.F32.FTZ.RN.STRONG.GPU desc[UR6][R230.64+0x80], R16 ;  /* 0x00008010e60079a6 */ /* 0x0009e8000c10f386 */
[----:B------:R4:W-:Y:S01]  /*8c20*/  REDG.E.ADD.F32.FTZ.RN.STRONG.GPU desc[UR6][R200.64+0x80], R17 ;  /* 0x00008011c80079a6 */ /* 0x0009e2000c10f386 */
[CC--:B-1----:R-:W-:Y:S01]  /*8c30*/  LEA R204, P0, R5.reuse, R230.reuse, 0x2 ;  /* 0x000000e605cc7211 */ /* 0x0c2fe200078010ff */
[C---:B------:R-:W-:Y:S03]  /*8c40*/  IMAD.IADD R7, R196.reuse, 0x1, R5 ;  /* 0x00000001c4077824 */ /* 0x040fe600078e0205 */
[-C--:B------:R-:W-:Y:S01]  /*8c50*/  LEA.HI.X.SX32 R205, R5, R231.reuse, 0x2, P0 ;  /* 0x000000e705cd7211 */ /* 0x080fe200000f16ff */
[C---:B------:R-:W-:Y:S01]  /*8c60*/  IMAD.IADD R5, R196.reuse, 0x1, R7 ;  /* 0x00000001c4057824 */ /* 0x040fe200078e0207 */
[CC--:B------:R-:W-:Y:S03]  /*8c70*/  LEA R206, P0, R7.reuse, R230.reuse, 0x2 ;  /* 0x000000e607ce7211 */ /* 0x0c0fe600078010ff */
[----:B------:R1:W-:Y:S01]  /*8c80*/  REDG.E.ADD.F32.FTZ.RN.STRONG.GPU desc[UR6][R204.64], R18 ;  /* 0x00000012cc0079a6 */ /* 0x0003e2000c10f386 */
[-C--:B------:R-:W-:Y:S01]  /*8c90*/  LEA.HI.X.SX32 R207, R7, R231.reuse, 0x2, P0 ;  /* 0x000000e707cf7211 */ /* 0x080fe200000f16ff */
[C---:B------:R-:W-:Y:S01]  /*8ca0*/  IMAD.IADD R7, R196.reuse, 0x1, R5 ;  /* 0x00000001c4077824 */ /* 0x040fe200078e0205 */
[-C--:B--2---:R-:W-:Y:S03]  /*8cb0*/  LEA R202, P1, R5, R230.reuse, 0x2 ;  /* 0x000000e605ca7211 */ /* 0x084fe600078210ff */
        /* <DEDUP_REMOVED lines=9> */
[----:B---3--:R-:W-:Y:S02]  /*8d50*/  IMAD.IADD R11, R196, 0x1, R5 ;  /* 0x00000001c40b7824 */ /* 0x008fe400078e0205 */
[-C--:B------:R-:W-:Y:S01]  /*8d60*/  LEA.HI.X.SX32 R9, R9, R231.reuse, 0x2, P0 ;  /* 0x000000e709097211 */ /* 0x080fe200000f16ff */
[----:B------:R3:W-:Y:S01]  /*8d70*/  REDG.E.ADD.F32.FTZ.RN.STRONG.GPU desc[UR6][R6.64], R13 ;  /* 0x0000000d060079a6 */ /* 0x0007e2000c10f386 */
[CC--:B----4-:R-:W-:Y:S03]  /*8d80*/  LEA R16, P0, R4.reuse, R230.reuse, 0x2 ;  /* 0x000000e604107211 */ /* 0x0d0fe600078010ff */
[----:B------:R4:W-:Y:S01]  /*8d90*/  REDG.E.ADD.F32.FTZ.RN.STRONG.GPU desc[UR6][R8.64], R14 ;  /* 0x0000000e080079a6 */ /* 0x0009e2000c10f386 */
[-C--:B------:R-:W-:Y:S02]  /*8da0*/  LEA.HI.X.SX32 R17, R4, R231.reuse, 0x2, P0 ;  /* 0x000000e704117211 */ /* 0x080fe400000f16ff */
[CC--:B-1----:R-:W-:Y:S03]  /*8db0*/  LEA R18, P0, R5.reuse, R230.reuse, 0x2 ;  /* 0x000000e605127211 */ /* 0x0c2fe600078010ff */
[----:B------:R1:W-:Y:S04]  /*8dc0*/  REDG.E.ADD.F32.FTZ.RN.STRONG.GPU desc[UR6][R16.64], R15 ;  /* 0x0000000f100079a6 */ /* 0x0003e8000c10f386 */
[----:B------:R-:W-:Y:S01]  /*8dd0*/  REDG.E.ADD.F32.FTZ.RN.STRONG.GPU desc[UR6][R230.64+0x100], R84 ;  /* 0x00010054e60079a6 */ /* 0x000fe2000c10f386 */
[-C--:B--2---:R-:W-:Y:S01]  /*8de0*/  LEA.HI.X.SX32 R19, R5, R231.reuse, 0x2, P0 ;  /* 0x000000e705137211 */ /* 0x084fe200000f16ff */
[C---:B------:R-:W-:Y:S01]  /*8df0*/  IMAD.IADD R5, R196.reuse, 0x1, R11 ;  /* 0x00000001c4057824 */ /* 0x040fe200078e020b */
[CC--:B------:R-:W-:Y:S01]  /*8e00*/  LEA R10, P0, R11.reuse, R230.reuse, 0x2 ;  /* 0x000000e60b0a7211 */ /* 0x0c0fe200078010ff */
[----:B------:R-:W-:Y:S03]  /*8e10*/  REDG.E.ADD.F32.FTZ.RN.STRONG.GPU desc[UR6][R200.64+0x100], R85 ;  /* 0x00010055c80079a6 */ /* 0x000fe6000c10f386 */
[-C--:B------:R-:W-:Y:S01]  /*8e20*/  LEA.HI.X.SX32 R11, R11, R231.reuse, 0x2, P0 ;  /* 0x000000e70b0b7211 */ /* 0x080fe200000f16ff */
[----:B------:R-:W-:Y:S01]  /*8e30*/  REDG.E.ADD.F32.FTZ.RN.STRONG.GPU desc[UR6][R18.64], R86 ;  /* 0x00000056120079a6 */ /* 0x000fe2000c10f386 */
[CC--:B------:R-:W-:Y:S03]  /*8e40*/  LEA R12, P1, R5.reuse, R230.reuse, 0x2 ;  /* 0x000000e6050c7211 */ /* 0x0c0fe600078210ff */
[----:B------:R2:W-:Y:S01]  /*8e50*/  REDG.E.ADD.F32.FTZ.RN.STRONG.GPU desc[UR6][R10.64], R87 ;  /* 0x000000570a0079a6 */ /* 0x0005e2000c10f386 */
[C---:B---3--:R-:W-:Y:S01]  /*8e60*/  IMAD.IADD R7, R196.reuse, 0x1, R5 ;  /* 0x00000001c4077824 */ /* 0x048fe200078e0205 */
[-C--:B------:R-:W-:Y:S01]  /*8e70*/  LEA.HI.X.SX32 R13, R5, R231.reuse, 0x2, P1 ;  /* 0x000000e7050d7211 */ /* 0x080fe200008f16ff */
[----:B------:R-:W-:Y:S01]  /*8e80*/  VIADD R5, R197, 0x60 ;  /* 0x00000060c5057836 */ /* 0x000fe20000000000 */
[----:B------:R-:W-:Y:S01]  /*8e90*/  LDSM.16.MT88.4 R84, [R247+0x4000] ;  /* 0x00400000f754783b */ /* 0x000fe20000004200 */
[C---:B----4-:R-:W-:Y:S01]  /*8ea0*/  IMAD.IADD R9, R196.reuse, 0x1, R7 ;  /* 0x00000001c4097824 */ /* 0x050fe200078e0207 */
[CC--:B------:R-:W-:Y:S02]  /*8eb0*/  LEA R6, P0, R7.reuse, R230.reuse, 0x2 ;  /* 0x000000e607067211 */ /* 0x0c0fe400078010ff */
[----:B------:R3:W-:Y:S01]  /*8ec0*/  REDG.E.ADD.F32.FTZ.RN.STRONG.GPU desc[UR6][R12.64], R88 ;  /* 0x000000580c0079a6 */ /* 0x0007e2000c10f386 */
[----:B------:R-:W-:Y:S01]  /*8ed0*/  IMAD.IADD R4, R196, 0x1, R9 ;  /* 0x00000001c4047824 */ /* 0x000fe200078e0209 */
[-C--:B------:R-:W-:Y:S02]  /*8ee0*/  LEA.HI.X.SX32 R7, R7, R231.reuse, 0x2, P0 ;  /* 0x000000e707077211 */ /* 0x080fe400000f16ff */
[CC--:B------:R-:W-:Y:S03]  /*8ef0*/  LEA R8, P0, R9.reuse, R230.reuse, 0x2 ;  /* 0x000000e609087211 */ /* 0x0c0fe600078010ff */
[----:B------:R4:W-:Y:S01]  /*8f00*/  REDG.E.ADD.F32.FTZ.RN.STRONG.GPU desc[UR6][R6.64], R89 ;  /* 0x00000059060079a6 */ /* 0x0009e2000c10f386 */
[-C--:B------:R-:W-:Y:S02]  /*8f10*/  LEA.HI.X.SX32 R9, R9, R231.reuse, 0x2, P0 ;  /* 0x000000e709097211 */ /* 0x080fe400000f16ff */
[CC--:B------:R-:W-:Y:S03]  /*8f20*/  LEA R14, P0, R4.reuse, R230.reuse, 0x2 ;  /* 0x000000e6040e7211 */ /* 0x0c0fe600078010ff */
[----:B------:R4:W-:Y:S01]  /*8f30*/  REDG.E.ADD.F32.FTZ.RN.STRONG.GPU desc[UR6][R8.64], R90 ;  /* 0x0000005a080079a6 */ /* 0x0009e2000c10f386 */
[-C--:B-1----:R-:W-:Y:S02]  /*8f40*/  LEA.HI.X.SX32 R15, R4, R231.reuse, 0x2, P0 ;  /* 0x000000e7040f7211 */ /* 0x082fe400000f16ff */
[CC--:B------:R-:W-:Y:S03]  /*8f50*/  LEA R16, P0, R5.reuse, R230.reuse, 0x2 ;  /* 0x000000e605107211 */ /* 0x0c0fe600078010ff */
        /* <DEDUP_REMOVED lines=8> */
[CC--:B---3--:R-:W-:Y:S01]  /*8fe0*/  LEA R12, P1, R5.reuse, R230.reuse, 0x2 ;  /* 0x000000e6050c7211 */ /* 0x0c8fe200078210ff */
[----:B------:R2:W-:Y:S01]  /*8ff0*/  REDG.E.ADD.F32.FTZ.RN.STRONG.GPU desc[UR6][R16.64], R98 ;  /* 0x00000062100079a6 */ /* 0x0005e2000c10f386 */
[C---:B----4-:R-:W-:Y:S02]  /*9000*/  IMAD.IADD R7, R196.reuse, 0x1, R5 ;  /* 0x00000001c4077824 */ /* 0x050fe400078e0205 */
[-C--:B------:R-:W-:Y:S01]  /*9010*/  LEA.HI.X.SX32 R13, R5, R231.reuse, 0x2, P1 ;  /* 0x000000e7050d7211 */ /* 0x080fe200008f16ff */
[----:B------:R3:W-:Y:S01]  /*9020*/  REDG.E.ADD.F32.FTZ.RN.STRONG.GPU desc[UR6][R10.64], R99 ;  /* 0x000000630a0079a6 */ /* 0x0007e2000c10f386 */
[----:B------:R-:W-:Y:S01]  /*9030*/  VIADD R5, R197, 0x80 ;  /* 0x00000080c5057836 */ /* 0x000fe20000000000 */
[CC--:B------:R-:W-:Y:S01]  /*9040*/  LEA R6, P0, R7.reuse, R230.reuse, 0x2 ;  /* 0x000000e607067211 */ /* 0x0c0fe200078010ff */
[C---:B------:R-:W-:Y:S01]  /*9050*/  IMAD.IADD R9, R196.reuse, 0x1, R7 ;  /* 0x00000001c4097824 */ /* 0x040fe200078e0207 */
[----:B------:R4:W-:Y:S02]  /*9060*/  REDG.E.ADD.F32.FTZ.RN.STRONG.GPU desc[UR6][R12.64], R92 ;  /* 0x0000005c0c0079a6 */ /* 0x0009e4000c10f386 */
[-C--:B------:R-:W-:Y:S01]  /*9070*/  LEA.HI.X.SX32 R7, R7, R231.reuse, 0x2, P0 ;  /* 0x000000e707077211 */ /* 0x080fe200000f16ff */
[----:B------:R-:W-:Y:S01]  /*9080*/  IMAD.IADD R4, R196, 0x1, R9 ;  /* 0x00000001c4047824 */ /* 0x000fe200078e0209 */
[CC--:B------:R-:W-:Y:S01]  /*9090*/  LEA R8, P0, R9.reuse, R230.reuse, 0x2 ;  /* 0x000000e609087211 */ /* 0x0c0fe200078010ff */
[----:B------:R-:W-:Y:S03]  /*90a0*/  LDSM.16.MT88.4 R88, [R247+0x6000] ;  /* 0x00600000f758783b */ /* 0x000fe60000004200 */
[-C--:B------:R-:W-:Y:S01]  /*90b0*/  LEA.HI.X.SX32 R9, R9, R231.reuse, 0x2, P0 ;  /* 0x000000e709097211 */ /* 0x080fe200000f16ff */
[----:B------:R4:W-:Y:S01]  /*90c0*/  REDG.E.ADD.F32.FTZ.RN.STRONG.GPU desc[UR6][R6.64], R93 ;  /* 0x0000005d060079a6 */ /* 0x0009e2000c10f386 */
[CC--:B-1----:R-:W-:Y:S03]  /*90d0*/  LEA R14, P0, R4.reuse, R230.reuse, 0x2 ;  /* 0x000000e6040e7211 */ /* 0x0c2fe600078010ff */
[----:B------:R1:W-:Y:S01]  /*90e0*/  REDG.E.ADD.F32.FTZ.RN.STRONG.GPU desc[UR6][R8.64], R94 ;  /* 0x0000005e080079a6 */ /* 0x0003e2000c10f386 */
[-C--:B------:R-:W-:Y:S02]  /*90f0*/  LEA.HI.X.SX32 R15, R4, R231.reuse, 0x2, P0 ;  /* 0x000000e7040f7211 */ /* 0x080fe400000f16ff */
[CC--:B--2---:R-:W-:Y:S03]  /*9100*/  LEA R16, P0, R5.reuse, R230.reuse, 0x2 ;  /* 0x000000e605107211 */ /* 0x0c4fe600078010ff */
[----:B------:R2:W-:Y:S01]  /*9110*/  REDG.E.ADD.F32.FTZ.RN.STRONG.GPU desc[UR6][R14.64], R95 ;  /* 0x0000005f0e0079a6 */ /* 0x0005e2000c10f386 */
[C---:B---3--:R-:W-:Y:S03]  /*9120*/  IMAD.IADD R11, R196.reuse, 0x1, R5 ;  /* 0x00000001c40b7824 */ /* 0x048fe600078e0205 */
[----:B------:R-:W-:Y:S01]  /*9130*/  REDG.E.ADD.F32.FTZ.RN.STRONG.GPU desc[UR6][R230.64+0x200], R100 ;  /* 0x00020064e60079a6 */ /* 0x000fe2000c10f386 */
[-C--:B------:R-:W-:Y:S01]  /*9140*/  LEA.HI.X.SX32 R17, R5, R231.reuse, 0x2, P0 ;  /* 0x000000e705117211 */ /* 0x080fe200000f16ff */
[C---:B------:R-:W-:Y:S01]  /*9150*/  IMAD.IADD R5, R196.reuse, 0x1, R11 ;  /* 0x00000001c4057824 */ /* 0x040fe200078e020b */
[CC--:B------:R-:W-:Y:S01]  /*9160*/  LEA R10, P0, R11.reuse, R230.reuse, 0x2 ;  /* 0x000000e60b0a7211 */ /* 0x0c0fe200078010ff */
[----:B------:R-:W-:Y:S03]  /*9170*/  REDG.E.ADD.F32.FTZ.RN.STRONG.GPU desc[UR6][R200.64+0x200], R101 ;  /* 0x00020065c80079a6 */ /* 0x000fe6000c10f386 */
[-C--:B------:R-:W-:Y:S01]  /*9180*/  LEA.HI.X.SX32 R11, R11, R231.reuse, 0x2, P0 ;  /* 0x000000e70b0b7211 */ /* 0x080fe200000f16ff */
[----:B------:R3:W-:Y:S01]  /*9190*/  REDG.E.ADD.F32.FTZ.RN.STRONG.GPU desc[UR6][R16.64], R102 ;  /* 0x00000066100079a6 */ /* 0x0007e2000c10f386 */
[CC--:B----4-:R-:W-:Y:S01]  /*91a0*/  LEA R12, P1, R5.reuse, R230.reuse, 0x2 ;  /* 0x000000e6050c7211 */ /* 0x0d0fe200078210ff */
[C---:B------:R-:W-:Y:S03]  /*91b0*/  IMAD.IADD R7, R196.reuse, 0x1, R5 ;  /* 0x00000001c4077824 */ /* 0x040fe600078e0205 */
[-C--:B------:R-:W-:Y:S01]  /*91c0*/  LEA.HI.X.SX32 R13, R5, R231.reuse, 0x2, P1 ;  /* 0x000000e7050d7211 */ /* 0x080fe200008f16ff */
[----:B------:R4:W-:Y:S01]  /*91d0*/  REDG.E.ADD.F32.FTZ.RN.STRONG.GPU desc[UR6][R10.64], R103 ;  /* 0x000000670a0079a6 */ /* 0x0009e2000c10f386 */
[----:B------:R-:W-:Y:S01]  /*91e0*/  VIADD R5, R197, 0xa0 ;  /* 0x000000a0c5057836 */ /* 0x000fe20000000000 */
[CC--:B------:R-:W-:Y:S01]  /*91f0*/  LEA R6, P0, R7.reuse, R230.reuse, 0x2 ;  /* 0x000000e607067211 */ /* 0x0c0fe200078010ff */
[C---:B-1----:R-:W-:Y:S01]  /*9200*/  IMAD.IADD R9, R196.reuse, 0x1, R7 ;  /* 0x00000001c4097824 */ /* 0x042fe200078e0207 */
[----:B------:R1:W-:Y:S02]  /*9210*/  REDG.E.ADD.F32.FTZ.RN.STRONG.GPU desc[UR6][R12.64], R104 ;  /* 0x000000680c0079a6 */ /* 0x0003e4000c10f386 */
[-C--:B------:R-:W-:Y:S01]  /*9220*/  LEA.HI.X.SX32 R7, R7, R231.reuse, 0x2, P0 ;  /* 0x000000e707077211 */ /* 0x080fe200000f16ff */
[----:B------:R-:W-:Y:S01]  /*9230*/  IMAD.IADD R4, R196, 0x1, R9 ;  /* 0x00000001c4047824 */ /* 0x000fe200078e0209 */
[CC--:B------:R-:W-:Y:S01]  /*9240*/  LEA R8, P0, R9.reuse, R230.reuse, 0x2 ;  /* 0x000000e609087211 */ /* 0x0c0fe200078010ff */
[----:B------:R-:W-:Y:S03]  /*9250*/  LDSM.16.MT88.4 R92, [R250+0x28800] ;  /* 0x02880000fa5c783b */ /* 0x000fe60000004200 */
[-C--:B------:R-:W-:Y:S01]  /*9260*/  LEA.HI.X.SX32 R9, R9, R231.reuse, 0x2, P0 ;  /* 0x000000e709097211 */ /* 0x080fe200000f16ff */
[----:B------:R1:W-:Y:S01]  /*9270*/  REDG.E.ADD.F32.FTZ.RN.STRONG.GPU desc[UR6][R6.64], R105 ;  /* 0x00000069060079a6 */ /* 0x0003e2000c10f386 */
[CC--:B--2---:R-:W-:Y:S03]  /*9280*/  LEA R14, P0, R4.reuse, R230.reuse, 0x2 ;  /* 0x000000e6040e7211 */ /* 0x0c4fe600078010ff */
[----:B------:R2:W-:Y:S01]  /*9290*/  REDG.E.ADD.F32.FTZ.RN.STRONG.GPU desc[UR6][R8.64], R106 ;  /* 0x0000006a080079a6 */ /* 0x0005e2000c10f386 */
[-C--:B------:R-:W-:Y:S02]  /*92a0*/  LEA.HI.X.SX32 R15, R4, R231.reuse, 0x2, P0 ;  /* 0x000000e7040f7211 */ /* 0x080fe400000f16ff */
[CC--:B---3--:R-:W-:Y:S03]  /*92b0*/  LEA R16, P0, R5.reuse, R230.reuse, 0x2 ;  /* 0x000000e605107211 */ /* 0x0c8fe600078010ff */
[----:B------:R3:W-:Y:S01]  /*92c0*/  REDG.E.ADD.F32.FTZ.RN.STRONG.GPU desc[UR6][R14.64], R107 ;  /* 0x0000006b0e0079a6 */ /* 0x0007e2000c10f386 */
[-C--:B------:R-:W-:Y:S01]  /*92d0*/  LEA.HI.X.SX32 R17, R5, R231.reuse, 0x2, P0 ;  /* 0x000000e705117211 */ /* 0x080fe200000f16ff */
[C---:B----4-:R-:W-:Y:S02]  /*92e0*/  IMAD.IADD R11, R196.reuse, 0x1, R5 ;  /* 0x00000001c40b7824 */ /* 0x050fe400078e0205 */
[----:B------:R-:W-:Y:S02]  /*92f0*/  REDG.E.ADD.F32.FTZ.RN.STRONG.GPU desc[UR6][R230.64+0x280], R112 ;  /* 0x00028070e60079a6 */ /* 0x000fe4000c10f386 */
[C---:B------:R-:W-:Y:S01]  /*9300*/  IMAD.IADD R5, R196.reuse, 0x1, R11 ;  /* 0x00000001c4057824 */ /* 0x040fe200078e020b */
[CC--:B------:R-:W-:Y:S01]  /*9310*/  LEA R10, P0, R11.reuse, R230.reuse, 0x2 ;  /* 0x000000e60b0a7211 */ /* 0x0c0fe200078010ff */
[----:B------:R-:W-:Y:S03]  /*9320*/  REDG.E.ADD.F32.FTZ.RN.STRONG.GPU desc[UR6][R200.64+0x280], R113 ;  /* 0x00028071c80079a6 */ /* 0x000fe6000c10f386 */
[-C--:B------:R-:W-:Y:S01]  /*9330*/  LEA.HI.X.SX32 R11, R11, R231.reuse, 0x2, P0 ;  /* 0x000000e70b0b7211 */ /* 0x080fe200000f16ff */
[----:B------:R4:W-:Y:S01]  /*9340*/  REDG.E.ADD.F32.FTZ.RN.STRONG.GPU desc[UR6][R16.64], R114 ;  /* 0x00000072100079a6 */ /* 0x0009e2000c10f386 */
[CC--:B-1----:R-:W-:Y:S01]  /*9350*/  LEA R12, P1, R5.reuse, R230.reuse, 0x2 ;  /* 0x000000e6050c7211 */ /* 0x0c2fe200078210ff */
[C---:B------:R-:W-:Y:S03]  /*9360*/  IMAD.IADD R7, R196.reuse, 0x1, R5 ;  /* 0x00000001c4077824 */ /* 0x040fe600078e0205 */
[-C--:B------:R-:W-:Y:S01]  /*9370*/  LEA.HI.X.SX32 R13, R5, R231.reuse, 0x2, P1 ;  /* 0x000000e7050d7211 */ /* 0x080fe200008f16ff */
[----:B------:R1:W-:Y:S01]  /*9380*/  REDG.E.ADD.F32.FTZ.RN.STRONG.GPU desc[UR6][R10.64], R115 ;  /* 0x000000730a0079a6 */ /* 0x0003e2000c10f386 */
[----:B------:R-:W-:Y:S01]  /*9390*/  VIADD R5, R197, 0xc0 ;  /* 0x000000c0c5057836 */ /* 0x000fe20000000000 */
[-C--:B------:R-:W-:Y:S01]  /*93a0*/  LEA R6, P0, R7, R230.reuse, 0x2 ;  /* 0x000000e607067211 */ /* 0x080fe200078010ff */
[C---:B--2---:R-:W-:Y:S01]  /*93b0*/  IMAD.IADD R9, R196.reuse, 0x1, R7 ;  /* 0x00000001c4097824 */ /* 0x044fe200078e0207 */
[----:B------:R2:W-:Y:S01]  /*93c0*/  REDG.E.ADD.F32.FTZ.RN.STRONG.GPU desc[UR6][R12.64], R108 ;  /* 0x0000006c0c0079a6 */ /* 0x0005e2000c10f386 */
[----:B------:R-:W-:Y:S01]  /*93d0*/  VIADD R197, R197, 0xe0 ;  /* 0x000000e0c5c57836 */ /* 0x000fe20000000000 */
[-C--:B------:R-:W-:Y:S01]  /*93e0*/  LEA.HI.X.SX32 R7, R7, R231.reuse, 0x2, P0 ;  /* 0x000000e707077211 */ /* 0x080fe200000f16ff */
[----:B------:R-:W-:Y:S01]  /*93f0*/  IMAD.IADD R4, R196, 0x1, R9 ;  /* 0x00000001c4047824 */ /* 0x000fe200078e0209 */
[CC--:B------:R-:W-:Y:S01]  /*9400*/  LEA R8, P0, R9.reuse, R230.reuse, 0x2 ;  /* 0x000000e609087211 */ /* 0x0c0fe200078010ff */
[----:B------:R-:W-:Y:S03]  /*9410*/  LDSM.16.MT88.4 R112, [R247+0x7800] ;  /* 0x00780000f770783b */ /* 0x000fe60000004200 */
[-C--:B------:R-:W-:Y:S01]  /*9420*/  LEA.HI.X.SX32 R9, R9, R231.reuse, 0x2, P0 ;  /* 0x000000e709097211 */ /* 0x080fe200000f16ff */
[----:B------:R2:W-:Y:S01]  /*9430*/  REDG.E.ADD.F32.FTZ.RN.STRONG.GPU desc[UR6][R6.64], R109 ;  /* 0x0000006d060079a6 */ /* 0x0005e2000c10f386 */
[CC--:B---3--:R-:W-:Y:S03]  /*9440*/  LEA R14, P0, R4.reuse, R230.reuse, 0x2 ;  /* 0x000000e6040e7211 */ /* 0x0c8fe600078010ff */
[----:B------:R3:W-:Y:S01]  /*9450*/  REDG.E.ADD.F32.FTZ.RN.STRONG.GPU desc[UR6][R8.64], R110 ;  /* 0x0000006e080079a6 */ /* 0x0007e2000c10f386 */
[-C--:B------:R-:W-:Y:S02]  /*9460*/  LEA.HI.X.SX32 R15, R4, R231.reuse, 0x2, P0 ;  /* 0x000000e7040f7211 */ /* 0x080fe400000f16ff */
[CC--:B----4-:R-:W-:Y:S03]  /*9470*/  LEA R16, P0, R5.reuse, R230.reuse, 0x2 ;  /* 0x000000e605107211 */ /* 0x0d0fe600078010ff */
[----:B------:R4:W-:Y:S01]  /*9480*/  REDG.E.ADD.F32.FTZ.RN.STRONG.GPU desc[UR6][R14.64], R111 ;  /* 0x0000006f0e0079a6 */ /* 0x0009e2000c10f386 */
[-C--:B------:R-:W-:Y:S01]  /*9490*/  LEA.HI.X.SX32 R17, R5, R231.reuse, 0x2, P0 ;  /* 0x000000e705117211 */ /* 0x080fe200000f16ff */
[C---:B-1----:R-:W-:Y:S02]  /*94a0*/  IMAD.IADD R11, R196.reuse, 0x1, R5 ;  /* 0x00000001c40b7824 */ /* 0x042fe400078e0205 */
[----:B------:R-:W-:Y:S02]  /*94b0*/  REDG.E.ADD.F32.FTZ.RN.STRONG.GPU desc[UR6][R230.64+0x300], R116 ;  /* 0x00030074e60079a6 */ /* 0x000fe4000c10f386 */
[C---:B------:R-:W-:Y:S01]  /*94c0*/  IMAD.IADD R5, R196.reuse, 0x1, R11 ;  /* 0x00000001c4057824 */ /* 0x040fe200078e020b */
[CC--:B------:R-:W-:Y:S01]  /*94d0*/  LEA R10, P0, R11.reuse, R230.reuse, 0x2 ;  /* 0x000000e60b0a7211 */ /* 0x0c0fe200078010ff */
[----:B------:R-:W-:Y:S03]  /*94e0*/  REDG.E.ADD.F32.FTZ.RN.STRONG.GPU desc[UR6][R200.64+0x300], R117 ;  /* 0x00030075c80079a6 */ /* 0x000fe6000c10f386 */
[-C--:B------:R-:W-:Y:S01]  /*94f0*/  LEA.HI.X.SX32 R11, R11, R231.reuse, 0x2, P0 ;  /* 0x000000e70b0b7211 */ /* 0x080fe200000f16ff */
[----:B------:R1:W-:Y:S01]  /*9500*/  REDG.E.ADD.F32.FTZ.RN.STRONG.GPU desc[UR6][R16.64], R118 ;  /* 0x00000076100079a6 */ /* 0x0003e2000c10f386 */
[CC--:B--2---:R-:W-:Y:S01]  /*9510*/  LEA R12, P1, R5.reuse, R230.reuse, 0x2 ;  /* 0x000000e6050c7211 */ /* 0x0c4fe200078210ff */
[C---:B------:R-:W-:Y:S03]  /*9520*/  IMAD.IADD R7, R196.reuse, 0x1, R5 ;  /* 0x00000001c4077824 */ /* 0x040fe600078e0205 */
[-C--:B------:R-:W-:Y:S01]  /*9530*/  LEA.HI.X.SX32 R13, R5, R231.reuse, 0x2, P1 ;  /* 0x000000e7050d7211 */ /* 0x080fe200008f16ff */
[----:B------:R2:W-:Y:S01]  /*9540*/  REDG.E.ADD.F32.FTZ.RN.STRONG.GPU desc[UR6][R10.64], R119 ;  /* 0x000000770a0079a6 */ /* 0x0005e2000c10f386 */
[C---:B------:R-:W-:Y:S01]  /*9550*/  IMAD.IADD R5, R196.reuse, 0x1, R197 ;  /* 0x00000001c4057824 */ /* 0x040fe200078e02c5 */
[CC--:B------:R-:W-:Y:S01]  /*9560*/  LEA R6, P0, R7.reuse, R230.reuse, 0x2 ;  /* 0x000000e607067211 */ /* 0x0c0fe200078010ff */
[C---:B---3--:R-:W-:Y:S01]  /*9570*/  IMAD.IADD R9, R196.reuse, 0x1, R7 ;  /* 0x00000001c4097824 */ /* 0x048fe200078e0207 */
[----:B------:R-:W-:Y:S02]  /*9580*/  REDG.E.ADD.F32.FTZ.RN.STRONG.GPU desc[UR6][R12.64], R120 ;  /* 0x000000780c0079a6 */ /* 0x000fe4000c10f386 */
[-C--:B------:R-:W-:Y:S01]  /*9590*/  LEA.HI.X.SX32 R7, R7, R231.reuse, 0x2, P0 ;  /* 0x000000e707077211 */ /* 0x080fe200000f16ff */
[----:B------:R-:W-:Y:S01]  /*95a0*/  IMAD.IADD R4, R196, 0x1, R9 ;  /* 0x00000001c4047824 */ /* 0x000fe200078e0209 */
[CC--:B------:R-:W-:Y:S01]  /*95b0*/  LEA R8, P0, R9.reuse, R230.reuse, 0x2 ;  /* 0x000000e609087211 */ /* 0x0c0fe200078010ff */
[----:B------:R-:W-:Y:S03]  /*95c0*/  LDSM.16.MT88.4 R108, [R247+0x5800] ;  /* 0x00580000f76c783b */ /* 0x000fe60000004200 */
[-C--:B------:R-:W-:Y:S01]  /*95d0*/  LEA.HI.X.SX32 R9, R9, R231.reuse, 0x2, P0 ;  /* 0x000000e709097211 */ /* 0x080fe200000f16ff */
[----:B------:R3:W-:Y:S01]  /*95e0*/  REDG.E.ADD.F32.FTZ.RN.STRONG.GPU desc[UR6][R6.64], R121 ;  /* 0x00000079060079a6 */ /* 0x0007e2000c10f386 */
[CC--:B----4-:R-:W-:Y:S03]  /*95f0*/  LEA R14, P0, R4.reuse, R230.reuse, 0x2 ;  /* 0x000000e6040e7211 */ /* 0x0d0fe600078010ff */
[----:B------:R-:W-:Y:S01]  /*9600*/  REDG.E.ADD.F32.FTZ.RN.STRONG.GPU desc[UR6][R8.64], R122 ;  /* 0x0000007a080079a6 */ /* 0x000fe2000c10f386 */
[-C--:B------:R-:W-:Y:S02]  /*9610*/  LEA.HI.X.SX32 R15, R4, R231.reuse, 0x2, P0 ;  /* 0x000000e7040f7211 */ /* 0x080fe400000f16ff */
[CC--:B-1----:R-:W-:Y:S03]  /*9620*/  LEA R16, P0, R197.reuse, R230.reuse, 0x2 ;  /* 0x000000e6c5107211 */ /* 0x0c2fe600078010ff */
[----:B------:R-:W-:Y:S01]  /*9630*/  REDG.E.ADD.F32.FTZ.RN.STRONG.GPU desc[UR6][R14.64], R123 ;  /* 0x0000007b0e0079a6 */ /* 0x000fe2000c10f386 */
[-C--:B------:R-:W-:Y:S01]  /*9640*/  LEA.HI.X.SX32 R17, R197, R231.reuse, 0x2, P0 ;  /* 0x000000e7c5117211 */ /* 0x080fe200000f16ff */
[C---:B--2---:R-:W-:Y:S01]  /*9650*/  IMAD.IADD R11, R196.reuse, 0x1, R5 ;  /* 0x00000001c40b7824 */ /* 0x044fe200078e0205 */
[CC--:B------:R-:W-:Y:S01]  /*9660*/  LEA R18, P0, R5.reuse, R230.reuse, 0x2 ;  /* 0x000000e605127211 */ /* 0x0c0fe200078010ff */
[----:B------:R-:W-:Y:S03]  /*9670*/  LDSM.16.MT88.4 R12, [R0+0x28000] ;  /* 0x02800000000c783b */ /* 0x000fe60000004200 */
[-C--:B------:R-:W-:Y:S01]  /*9680*/  LEA.HI.X.SX32 R19, R5, R231.reuse, 0x2, P0 ;  /* 0x000000e705137211 */ /* 0x080fe200000f16ff */
[----:B------:R-:W-:Y:S01]  /*9690*/  REDG.E.ADD.F32.FTZ.RN.STRONG.GPU desc[UR6][R230.64+0x380], R128 ;  /* 0x00038080e60079a6 */ /* 0x000fe2000c10f386 */
[CC--:B------:R-:W-:Y:S03]  /*96a0*/  LEA R96, P0, R11.reuse, R230.reuse, 0x2 ;  /* 0x000000e60b607211 */ /* 0x0c0fe600078010ff */
[----:B------:R-:W-:Y:S01]  /*96b0*/  REDG.E.ADD.F32.FTZ.RN.STRONG.GPU desc[UR6][R200.64+0x380], R129 ;  /* 0x00038081c80079a6 */ /* 0x000fe2000c10f386 */
[-C--:B------:R-:W-:Y:S01]  /*96c0*/  LEA.HI.X.SX32 R97, R11, R231.reuse, 0x2, P0 ;  /* 0x000000e70b617211 */ /* 0x080fe200000f16ff */
[C---:B---3--:R-:W-:Y:S02]  /*96d0*/  IMAD.IADD R7, R196.reuse, 0x1, R11 ;  /* 0x00000001c4077824 */ /* 0x048fe400078e020b */
[----:B------:R-:W-:Y:S02]  /*96e0*/  REDG.E.ADD.F32.FTZ.RN.STRONG.GPU desc[UR6][R16.64], R130 ;  /* 0x00000082100079a6 */ /* 0x000fe4000c10f386 */
[C---:B------:R-:W-:Y:S01]  /*96f0*/  IMAD.IADD R5, R196.reuse, 0x1, R7 ;  /* 0x00000001c4057824 */ /* 0x040fe200078e0207 */
[-C--:B------:R-:W-:Y:S01]  /*9700*/  LEA R100, P2, R7, R230.reuse, 0x2 ;  /* 0x000000e607647211 */ /* 0x080fe200078410ff */
[----:B------:R-:W-:Y:S02]  /*9710*/  LDSM.16.MT88.4 R8, [R247] ;  /* 0x00000000f708783b */ /* 0x000fe40000004200 */
        /* <DEDUP_REMOVED lines=103> */
[----:B------:R-:W-:Y:S01]  /*9d90*/  ULDC UR5, c[0x0][0x390] ;  /* 0x0000e40000057ab9 */ /* 0x000fe20000000800 */
[----:B------:R-:W-:Y:S02]  /*9da0*/  ULDC UR8, c[0x0][0x38c] ;  /* 0x0000e30000087ab9 */ /* 0x000fe40000000800 */
        /* <DEDUP_REMOVED lines=196> */
[----:B------:R-:W-:Y:S01]  /*a9f0*/  PLOP3.LUT P0, PT, PT, PT, UP0, 0x80, 0x0 ;  /* 0x000000000000781c */ /* 0x000fe20003f0f008 */
[----:B------:R-:W-:Y:S01]  /*aa00*/  @UP0 UIADD3 UR5, UR23, UR39, URZ ;  /* 0x0000002717050290 */ /* 0x000fe2000fffe03f */
[----:B------:R-:W-:-:S03]  /*aa10*/  @UP0 ULDC.64 UR8, c[0x0][0x450] ;  /* 0x0001140000080ab9 */ /* 0x000fc60000000a00 */
[----:B------:R-:W-:Y:S02]  /*aa20*/  @UP0 UIMAD.WIDE.U32 UR14, UR5, UR8, URZ ;  /* 0x00000008050e02a5 */ /* 0x000fe4000f8e003f */
[----:B------:R-:W-:-:S04]  /*aa30*/  @UP0 UIMAD UR5, UR5, UR9, URZ ;  /* 0x00000009050502a4 */ /* 0x000fc8000f8e023f */
[----:B------:R-:W-:Y:S01]  /*aa40*/  @UP0 UIADD3 UR21, UR15, UR5, URZ ;  /* 0x000000050f150290 */ /* 0x000fe2000fffe03f */
[----:B------:R-:W-:Y:S01]  /*aa50*/  @UP0 UMOV UR20, UR14 ;  /* 0x0000000e00140c82 */ /* 0x000fe20008000000 */
        /* <DEDUP_REMOVED lines=78> */
.L_x_779:
        /* <DEDUP_REMOVED lines=21> */
.L_x_780:
        /* <DEDUP_REMOVED lines=9> */
[----:B------:R-:W-:Y:S01]  /*b120*/  SHF.R.S32.HI R54, RZ, 0x3, R7 ;  /* 0x00000003ff367819 */ /* 0x000fe20000011407 */
[----:B------:R-:W-:Y:S01]  /*b130*/  USHF.R.S32.HI UR22, URZ, 0x1f, UR59 ;  /* 0x0000001f3f167899 */ /* 0x000fe2000801143b */
[----:B------:R-:W-:Y:S01]  /*b140*/  BSSY B0, `(.L_x_781) ;  /* 0x0000032000007945 */ /* 0x000fe20003800000 */
[----:B------:R-:W-:Y:S01]  /*b150*/  ULDC.64 UR18, c[0x0][0x468] ;  /* 0x00011a0000127ab9 */ /* 0x000fe20000000a00 */
[----:B------:R-:W-:Y:S01]  /*b160*/  ISETP.GE.AND P5, PT, R54, UR10, PT ;  /* 0x0000000a36007c0c */ /* 0x000fe2000bfa6270 */
[----:B------:R-:W-:Y:S01]  /*b170*/  IMAD.U32 R4, RZ, RZ, UR13 ;  /* 0x0000000dff047e24 */ /* 0x000fe2000f8e00ff */
[----:B------:R-:W-:Y:S01]  /*b180*/  UIMAD UR13, UR22, UR18, URZ ;  /* 0x00000012160d72a4 */ /* 0x000fe2000f8e023f */
[----:B------:R-:W-:-:S03]  /*b190*/  SHF.R.S32.HI R53, RZ, 0x1f, R54 ;  /* 0x0000001fff357819 */ /* 0x000fc60000011436 */
        /* <DEDUP_REMOVED lines=13> */
[----:B------:R-:W-:-:S04]  /*b270*/  IMAD.WIDE.U32 R8, R5, UR5, R62 ;  /* 0x0000000505087c25 */ /* 0x000fc8000f8e003e */
[----:B------:R-:W-:Y:S01]  /*b280*/  VIADD R5, R54, 0x20 ;  /* 0x0000002036057836 */ /* 0x000fe20000000000 */
[----:B------:R-:W-:Y:S01]  /*b290*/  IADD3 R64, P0, R8, UR20, RZ ;  /* 0x0000001408407c10 */ /* 0x000fe2000ff1e0ff */
[----:B------:R-:W-:-:S03]  /*b2a0*/  VIADD R55, R68, 0xc0 ;  /* 0x000000c044377836 */ /* 0x000fc60000000000 */
[----:B------:R-:W-:Y:S02]  /*b2b0*/  IADD3.X R65, R9, UR21, R4, P0, !PT ;  /* 0x0000001509417c10 */ /* 0x000fe400087fe404 */
[----:B------:R-:W-:Y:S02]  /*b2c0*/  MOV R4, UR18 ;  /* 0x0000001200047c02 */ /* 0x000fe40008000f00 */
[----:B------:R-:W-:-:S03]  /*b2d0*/  ISETP.GE.AND P4, PT, R5, UR10, PT ;  /* 0x0000000a05007c0c */ /* 0x000fc6000bf86270 */
[----:B------:R-:W-:-:S04]  /*b2e0*/  IMAD.WIDE.U32 R64, R4, UR59, R64 ;  /* 0x0000003b04407c25 */ /* 0x000fc8000f8e0040 */
[----:B------:R-:W-:Y:S01]  /*b2f0*/  VIADD R59, R65, UR19 ;  /* 0x00000013413b7c36 */ /* 0x000fe20008000000 */
[----:B-1-34-:R-:W-:Y:S06]  /*b300*/  @P5 BRA `(.L_x_782) ;  /* 0x0000000000545947 */ /* 0x01afec0003800000 */
[----:B------:R-:W-:Y:S01]  /*b310*/  ULDC UR13, c[0x0][0x2d0] ;  /* 0x0000b400000d7ab9 */ /* 0x000fe20000000800 */
[----:B------:R-:W1:Y:S01]  /*b320*/  LDS.128 R16, [R56+0x1a000] ;  /* 0x01a0000038107984 */ /* 0x000e620000000c00 */
[----:B------:R-:W-:Y:S01]  /*b330*/  ISETP.GE.AND P3, PT, R68, UR13, PT ;  /* 0x0000000d44007c0c */ /* 0x000fe2000bf66270 */
[----:B------:R-:W-:Y:S01]  /*b340*/  IMAD.MOV.U32 R58, RZ, RZ, R64 ;  /* 0x000000ffff3a7224 */ /* 0x000fe200078e0040 */
[----:B------:R-:W-:Y:S01]  /*b350*/  ISETP.GE.AND P2, PT, R52, UR13, PT ;  /* 0x0000000d34007c0c */ /* 0x000fe2000bf46270 */
[----:B------:R-:W2:Y:S01]  /*b360*/  LDS.128 R12, [R56+0x1c000] ;  /* 0x01c00000380c7984 */ /* 0x000ea20000000c00 */
[----:B------:R-:W-:Y:S01]  /*b370*/  IMAD R61, R53, UR8, RZ ;  /* 0x00000008353d7c24 */ /* 0x000fe2000f8e02ff */
[----:B------:R-:W-:Y:S01]  /*b380*/  ISETP.GE.AND P1, PT, R57, UR13, PT ;  /* 0x0000000d39007c0c */ /* 0x000fe2000bf26270 */
[C---:B------:R-:W-:Y:S01]  /*b390*/  IMAD.WIDE.U32 R66, R54.reuse, UR8, R58 ;  /* 0x0000000836427c25 */ /* 0x040fe2000f8e003a */
[----:B------:R-:W3:Y:S01]  /*b3a0*/  LDS.128 R8, [R56+0x1e000] ;  /* 0x01e0000038087984 */ /* 0x000ee20000000c00 */
[----:B------:R-:W-:Y:S01]  /*b3b0*/  ISETP.GE.AND P0, PT, R55, UR13, PT ;  /* 0x0000000d37007c0c */ /* 0x000fe2000bf06270 */
[----:B------:R-:W-:Y:S01]  /*b3c0*/  ULDC.64 UR18, c[0x0][0x3f0] ;  /* 0x0000fc0000127ab9 */ /* 0x000fe20000000a00 */
[----:B------:R-:W-:Y:S01]  /*b3d0*/  IMAD R58, R54, UR9, R61 ;  /* 0x00000009363a7c24 */ /* 0x000fe2000f8e023d */
[----:B------:R-:W-:-:S02]  /*b3e0*/  LEA R60, P6, R66, UR18, 0x1 ;  /* 0x00000012423c7c11 */ /* 0x000fc4000f8c08ff */
[----:B------:R-:W4:Y:S01]  /*b3f0*/  @!P3 LDS.128 R4, [R56+0x18000] ;  /* 0x018000003804b984 */ /* 0x000f220000000c00 */
[----:B------:R-:W-:-:S05]  /*b400*/  IMAD.IADD R58, R58, 0x1, R67 ;  /* 0x000000013a3a7824 */ /* 0x000fca00078e0243 */
[----:B------:R-:W-:-:S05]  /*b410*/  LEA.HI.X R61, R66, UR19, R58, 0x1, P6 ;  /* 0x00000013423d7c11 */ /* 0x000fca000b0f0c3a */
[----:B-1----:R1:W-:Y:S04]  /*b420*/  @!P2 STG.E.128 desc[UR6][R60.64+0x80], R16 ;  /* 0x000080103c00a986 */ /* 0x0023e8000c101d06 */
[----:B--2---:R1:W-:Y:S04]  /*b430*/  @!P1 STG.E.128 desc[UR6][R60.64+0x100], R12 ;  /* 0x0001000c3c009986 */ /* 0x0043e8000c101d06 */
[----:B---3--:R1:W-:Y:S04]  /*b440*/  @!P0 STG.E.128 desc[UR6][R60.64+0x180], R8 ;  /* 0x000180083c008986 */ /* 0x0083e8000c101d06 */
[----:B----4-:R1:W-:Y:S02]  /*b450*/  @!P3 STG.E.128 desc[UR6][R60.64], R4 ;  /* 0x000000043c00b986 */ /* 0x0103e4000c101d06 */
.L_x_782:
[----:B------:R-:W-:Y:S05]  /*b460*/  BSYNC B0 ;  /* 0x0000000000007941 */ /* 0x000fea0003800000 */
.L_x_781:
        /* <DEDUP_REMOVED lines=21> */
.L_x_784:
[----:B------:R-:W-:Y:S05]  /*b5c0*/  BSYNC B0 ;  /* 0x0000000000007941 */ /* 0x000fea0003800000 */
.L_x_783:
        /* <DEDUP_REMOVED lines=33> */
[----:B---3--:R3:W-:Y:S04]  /*b7e0*/  @!P3 STG.E.128 desc[UR6][R38.64], R12 ;  /* 0x0000000c2600b986 */ /* 0x0087e8000c101d06 */
[----:B--2---:R3:W-:Y:S04]  /*b7f0*/  @!P2 STG.E.128 desc[UR6][R38.64+0x80], R8 ;  /* 0x000080082600a986 */ /* 0x0047e8000c101d06 */
[----:B----4-:R3:W-:Y:S04]  /*b800*/  @!P1 STG.E.128 desc[UR6][R38.64+0x100], R4 ;  /* 0x0001000426009986 */ /* 0x0107e8000c101d06 */
[----:B-1----:R3:W-:Y:S02]  /*b810*/  @!P0 STG.E.128 desc[UR6][R38.64+0x180], R16 ;  /* 0x0001801026008986 */ /* 0x0027e4000c101d06 */
.L_x_786:
[----:B------:R-:W-:Y:S05]  /*b820*/  BSYNC B0 ;  /* 0x0000000000007941 */ /* 0x000fea0003800000 */
.L_x_785:
        /* <DEDUP_REMOVED lines=20> */
.L_x_757:
[----:B------:R-:W-:Y:S05]  /*b970*/  BSYNC B1 ;  /* 0x0000000000017941 */ /* 0x000fea0003800000 */
.L_x_743:
[----:B---34-:R-:W3:Y:S01]  /*b980*/  LDL.LU R4, [R1+0x8] ;  /* 0x0000080001047983 */ /* 0x018ee20000300800 */
[----:B------:R-:W-:Y:S02]  /*b990*/  ULDC UR8, c[0x0][0x2c8] ;  /* 0x0000b20000087ab9 */ /* 0x000fe40000000800 */
[----:B------:R-:W-:-:S04]  /*b9a0*/  UIADD3 UR8, UR8, 0x3f, URZ ;  /* 0x0000003f08087890 */ /* 0x000fc8000fffe03f */
[----:B------:R-:W-:-:S04]  /*b9b0*/  USHF.R.S32.HI UR5, URZ, 0x1f, UR8 ;  /* 0x0000001f3f057899 */ /* 0x000fc80008011408 */
[----:B------:R-:W-:-:S03]  /*b9c0*/  ULEA.HI UR5, UR5, UR8, URZ, 0x6 ;  /* 0x0000000805057291 */ /* 0x000fc6000f8f303f */
[----:B------:R-:W-:Y:S01]  /*b9d0*/  ULDC UR8, c[0x0][0xc] ;  /* 0x0000030000087ab9 */ /* 0x000fe20000000800 */
[----:B------:R-:W-:Y:S02]  /*b9e0*/  USHF.R.S32.HI UR5, URZ, 0x6, UR5 ;  /* 0x000000063f057899 */ /* 0x000fe40008011405 */
[----:B------:R-:W-:-:S04]  /*b9f0*/  UIADD3 UR12, UR8, UR12, URZ ;  /* 0x0000000c080c7290 */ /* 0x000fc8000fffe03f */
[----:B------:R-:W-:-:S06]  /*ba00*/  UISETP.GE.AND UP0, UPT, UR12, UR5, UPT ;  /* 0x000000050c00728c */ /* 0x000fcc000bf06270 */
[----:B------:R-:W-:Y:S02]  /*ba10*/  PLOP3.LUT P0, PT, PT, PT, UP0, 0x80, 0x0 ;  /* 0x000000000000781c */ /* 0x000fe40003f0f008 */
[----:B---3--:R-:W-:-:S13]  /*ba20*/  R2UR UR9, R4 ;  /* 0x00000000040972ca */ /* 0x008fda00000e0000 */
[----:B------:R-:W-:-:S06]  /*ba30*/  UIADD3 UR9, UR9, 0x1, URZ ;  /* 0x0000000109097890 */ /* 0x000fcc000fffe03f */
[----:B------:R-:W-:-:S05]  /*ba40*/  IMAD.U32 R4, RZ, RZ, UR9 ;  /* 0x00000009ff047e24 */ /* 0x000fca000f8e00ff */
[----:B------:R3:W-:Y:S01]  /*ba50*/  STL [R1+0x8], R4 ;  /* 0x0000080401007387 */ /* 0x0007e20000100800 */
[----:B------:R-:W-:Y:S05]  /*ba60*/  @P0 BRA `(.L_x_787) ;  /* 0x0000000000040947 */ /* 0x000fea0003800000 */
[----:B------:R-:W-:Y:S05]  /*ba70*/  BRA `(.L_x_788) ;  /* 0xffffff4c00d87947 */ /* 0x000fea000383ffff */
.L_x_787:
[----:B------:R-:W-:Y:S05]  /*ba80*/  EXIT ;  /* 0x000000000000794d */ /* 0x000fea0003800000 */
.L_x_789:
        /* <DEDUP_REMOVED lines=15> */
.L_x_1054:


//--------------------- .text._ZN5flash44flash_bwd_dq_dk_dv_loop_seqk_parallel_kernelI23Flash_bwd_kernel_traitsILi256ELi64ELi64ELi8ELi4ELi2ELi2ELb0ELb0EN7cutlass6half_tE19Flash_kernel_traitsILi256ELi64ELi64ELi8ES3_EELb0ELb1ELb0ELb0ELb0ELb0ELb1EEEvNS_16Flash_bwd_paramsE --------------------------
	.section	.text._ZN5flash44flash_bwd_dq_dk_dv_loop_seqk_parallel_kernelI23Flash_bwd_kernel_traitsILi256ELi64ELi64ELi8ELi4ELi2ELi2ELb0ELb0EN7cutlass6half_tE19Flash_kernel_traitsILi256ELi64ELi64ELi8ES3_EELb0ELb1ELb0ELb0ELb0ELb0ELb1EEEvNS_16Flash_bwd_paramsE,"ax",@progbits
	.align	128
        .global         _ZN5flash44flash_bwd_dq_dk_dv_loop_seqk_parallel_kernelI23Flash_bwd_kernel_traitsILi256ELi64ELi64ELi8ELi4ELi2ELi2ELb0ELb0EN7cutlass6half_tE19Flash_kernel_traitsILi256ELi64ELi64ELi8ES3_EELb0ELb1ELb0ELb0ELb0ELb0ELb1EEEvNS_16Flash_bwd_paramsE
        .type           _ZN5flash44flash_bwd_dq_dk_dv_loop_seqk_parallel_kernelI23Flash_bwd_kernel_traitsILi256ELi64ELi64ELi8ELi4ELi2ELi2ELb0ELb0EN7cutlass6half_tE19Flash_kernel_traitsILi256ELi64ELi64ELi8ES3_EELb0ELb1ELb0ELb0ELb0ELb0ELb1EEEvNS_16Flash_bwd_paramsE,@function
        .size           _ZN5flash44flash_bwd_dq_dk_dv_loop_seqk_parallel_kernelI23Flash_bwd_kernel_traitsILi256ELi64ELi64ELi8ELi4ELi2ELi2ELb0ELb0EN7cutlass6half_tE19Flash_kernel_traitsILi256ELi64ELi64ELi8ES3_EELb0ELb1ELb0ELb0ELb0ELb0ELb1EEEvNS_16Flash_bwd_paramsE,(.L_x_1055 - _ZN5flash44flash_bwd_dq_dk_dv_loop_seqk_parallel_kernelI23Flash_bwd_kernel_traitsILi256ELi64ELi64ELi8ELi4ELi2ELi2ELb0ELb0EN7cutlass6half_tE19Flash_kernel_traitsILi256ELi64ELi64ELi8ES3_EELb0ELb1ELb0ELb0ELb0ELb0ELb1EEEvNS_16Flash_bwd_paramsE)
        .other          _ZN5flash44flash_bwd_dq_dk_dv_loop_seqk_parallel_kernelI23Flash_bwd_kernel_traitsILi256ELi64ELi64ELi8ELi4ELi2ELi2ELb0ELb0EN7cutlass6half_tE19Flash_kernel_traitsILi256ELi64ELi64ELi8ES3_EELb0ELb1ELb0ELb0ELb0ELb0ELb1EEEvNS_16Flash_bwd_paramsE,@"STO_CUDA_ENTRY STV_DEFAULT"
_ZN5flash44flash_bwd_dq_dk_dv_loop_seqk_parallel_kernelI23Flash_bwd_kernel_traitsILi256ELi64ELi64ELi8ELi4ELi2ELi2ELb0ELb0EN7cutlass6half_tE19Flash_kernel_traitsILi256ELi64ELi64ELi8ES3_EELb0ELb1ELb0ELb0ELb0ELb0ELb1EEEvNS_16Flash_bwd_paramsE:
.text._ZN5flash44flash_bwd_dq_dk_dv_loop_seqk_parallel_kernelI23Flash_bwd_kernel_traitsILi256ELi64ELi64ELi8ELi4ELi2ELi2ELb0ELb0EN7cutlass6half_tE19Flash_kernel_traitsILi256ELi64ELi64ELi8ES3_EELb0ELb1ELb0ELb0ELb0ELb0ELb1EEEvNS_16Flash_bwd_paramsE:
        /* <DEDUP_REMOVED lines=16> */
[----:B------:R-:W-:Y:S01]  /*0100*/  IMAD.MOV.U32 R247, RZ, RZ, 0x40 ;  /* 0x00000040fff77424 */ /* 0x000fe200078e00ff */
[----:B------:R-:W-:-:S03]  /*0110*/  UMOV UR61, 0xffff8000 ;  /* 0xffff8000003d7882 */ /* 0x000fc60000000000 */
        /* <DEDUP_REMOVED lines=142> */
.L_x_836:
        /* <DEDUP_REMOVED lines=19> */
[----:B-1-3--:R-:W-:Y:S01]  /*0b30*/  IMAD.U32 R14, RZ, RZ, UR8 ;  /* 0x00000008ff0e7e24 */ /* 0x00afe2000f8e00ff */
        /* <DEDUP_REMOVED lines=38> */
[----:B------:R-:W-:-:S04]  /*0da0*/  ISETP.NE.U32.AND P0, PT, RZ, UR12, PT ;  /* 0x0000000cff007c0c */ /* 0x000fc8000bf05070 */
[----:B------:R-:W-:Y:S02]  /*0db0*/  ISETP.NE.AND.EX P0, PT, RZ, UR13, PT, P0 ;  /* 0x0000000dff007c0c */ /* 0x000fe4000bf05300 */
[----:B---3--:R-:W-:Y:S01]  /*0dc0*/  @P1 R2UR UR22, R4 ;  /* 0x00000000041612ca */ /* 0x008fe200000e0000 */
[----:B------:R-:W-:Y:S01]  /*0dd0*/  USHF.L.U32 UR12, UR14, 0x6, URZ ;  /* 0x000000060e0c7899 */ /* 0x000fe2000800063f */
        /* <DEDUP_REMOVED lines=11> */
.L_x_790:
        /* <DEDUP_REMOVED lines=17> */
[----:B------:R-:W-:Y:S02]  /*0fa0*/  UIMAD.WIDE.U32 UR36, UR14, UR10, URZ ;  /* 0x0000000a0e2472a5 */ /* 0x000fe4000f8e003f */
[----:B------:R-:W-:Y:S02]  /*0fb0*/  UIMAD UR12, UR58, UR8, URZ ;  /* 0x000000083a0c72a4 */ /* 0x000fe4000f8e023f */
[----:B------:R-:W-:Y:S02]  /*0fc0*/  UISETP.NE.AND UP0, UPT, UR39, -0x1, UPT ;  /* 0xffffffff2700788c */ /* 0x000fe4000bf05270 */
[----:B------:R-:W-:-:S02]  /*0fd0*/  UIMAD UR53, UR14, UR11, UR37 ;  /* 0x0000000b0e3572a4 */ /* 0x000fc4000f8e0225 */
[----:B------:R-:W-:Y:S02]  /*0fe0*/  UIMAD.WIDE.U32 UR30, UR50, UR8, URZ ;  /* 0x00000008321e72a5 */ /* 0x000fe4000f8e003f */
[----:B------:R-:W-:Y:S01]  /*0ff0*/  UIMAD UR40, UR50, UR9, UR12 ;  /* 0x00000009322872a4 */ /* 0x000fe2000f8e020c */
[----:B------:R-:W-:Y:S02]  /*1000*/  @UP1 ULDC.64 UR10, c[0x0][0x420] ;  /* 0x00010800000a1ab9 */ /* 0x000fe40000000a00 */
[----:B------:R-:W-:Y:S01]  /*1010*/  @!UP1 ULDC.64 UR8, c[0x0][0x418] ;  /* 0x0001060000089ab9 */ /* 0x000fe20000000a00 */
[----:B------:R-:W-:Y:S02]  /*1020*/  @UP1 UIMAD.WIDE.U32 UR46, UR5, UR10, URZ ;  /* 0x0000000a052e12a5 */ /* 0x000fe4000f8e003f */
[----:B------:R-:W-:Y:S02]  /*1030*/  USHF.L.U32 UR13, UR50, 0x7, URZ ;  /* 0x00000007320d7899 */ /* 0x000fe4000800063f */
[----:B------:R-:W-:Y:S01]  /*1040*/  @!UP1 UIMAD UR10, UR58, UR8, URZ ;  /* 0x000000083a0a92a4 */ /* 0x000fe2000f8e023f */
[----:B-1----:R-:W-:Y:S01]  /*1050*/  IABS R5, R2 ;  /* 0x0000000200057213 */ /* 0x002fe20000000000 */
[----:B------:R-:W-:Y:S01]  /*1060*/  UIADD3 UR14, UR38, 0x3f, URZ ;  /* 0x0000003f260e7890 */ /* 0x000fe2000fffe03f */
[----:B------:R-:W-:Y:S01]  /*1070*/  ISETP.NE.AND P3, PT, R2, RZ, PT ;  /* 0x000000ff0200720c */ /* 0x000fe20003f65270 */
[----:B------:R-:W-:Y:S01]  /*1080*/  ULDC UR59, c[0x0][0x2d4] ;  /* 0x0000b500003b7ab9 */ /* 0x000fe20000000800 */
[----:B------:R-:W1:Y:S01]  /*1090*/  I2F.RP R14, R5 ;  /* 0x00000005000e7306 */ /* 0x000e620000209400 */
[----:B------:R-:W-:Y:S01]  /*10a0*/  USHF.L.U64.HI UR17, UR50, 0x7, UR58 ;  /* 0x0000000732117899 */ /* 0x000fe2000801023a */
[----:B------:R-:W-:Y:S01]  /*10b0*/  ULDC.64 UR26, c[0x0][0x240] ;  /* 0x00009000001a7ab9 */ /* 0x000fe20000000a00 */
[----:B------:R-:W-:Y:S01]  /*10c0*/  USHF.R.S32.HI UR48, URZ, 0x1f, UR59 ;  /* 0x0000001f3f307899 */ /* 0x000fe2000801143b */
[----:B------:R-:W-:Y:S01]  /*10d0*/  ULDC UR24, c[0x0][0x2dc] ;  /* 0x0000b70000187ab9 */ /* 0x000fe20000000800 */
[----:B------:R-:W-:Y:S01]  /*10e0*/  ULDC UR51, c[0x0][0x270] ;  /* 0x00009c0000337ab9 */ /* 0x000fe20000000800 */
[----:B------:R-:W-:Y:S01]  /*10f0*/  USEL UR43, UR13, URZ, UP2 ;  /* 0x0000003f0d2b7287 */ /* 0x000fe20009000000 */
[----:B------:R-:W-:Y:S01]  /*1100*/  ULDC.U8 UR21, c[0x0][0x480] ;  /* 0x0001200000157ab9 */ /* 0x000fe20000000000 */
[----:B------:R-:W-:Y:S01]  /*1110*/  ULDC.U8 UR20, c[0x0][0x3d8] ;  /* 0x0000f60000147ab9 */ /* 0x000fe20000000000 */
[----:B------:R-:W-:-:S02]  /*1120*/  @UP1 UIMAD UR41, UR5, UR11, UR47 ;  /* 0x0000000b052912a4 */ /* 0x000fc4000f8e022f */
[----:B------:R-:W-:Y:S01]  /*1130*/  @!UP1 UIMAD.WIDE.U32 UR44, UR50, UR8, URZ ;  /* 0x00000008322c92a5 */ /* 0x000fe2000f8e003f */
[----:B-1----:R-:W1:Y:S01]  /*1140*/  MUFU.RCP R14, R14 ;  /* 0x0000000e000e7308 */ /* 0x002e620000001000 */
[----:B------:R-:W-:Y:S02]  /*1150*/  @!UP1 UIMAD UR35, UR50, UR9, UR10 ;  /* 0x00000009322392a4 */ /* 0x000fe4000f8e020a */
[----:B------:R-:W-:Y:S02]  /*1160*/  USHF.R.S32.HI UR19, URZ, 0x1f, UR14 ;  /* 0x0000001f3f137899 */ /* 0x000fe4000801140e */
[----:B------:R-:W-:Y:S02]  /*1170*/  UIMAD.WIDE.U32 UR12, UR5, UR26, URZ ;  /* 0x0000001a050c72a5 */ /* 0x000fe4000f8e003f */
[----:B------:R-:W-:Y:S02]  /*1180*/  UIMAD UR23, UR5, UR27, URZ ;  /* 0x0000001b051772a4 */ /* 0x000fe4000f8e023f */
[----:B------:R-:W-:-:S02]  /*1190*/  @UP0 UIADD3 UR15, UR22, UR39, URZ ;  /* 0x00000027160f0290 */ /* 0x000fc4000fffe03f */
[----:B------:R-:W-:Y:S02]  /*11a0*/  UIMAD.WIDE UR8, UR24, UR51, URZ ;  /* 0x00000033180872a5 */ /* 0x000fe4000f8e023f */
[----:B------:R-:W-:Y:S02]  /*11b0*/  UIMAD.WIDE.U32 UR10, UR50, UR59, URZ ;  /* 0x0000003b320a72a5 */ /* 0x000fe4000f8e003f */
[----:B------:R-:W-:Y:S01]  /*11c0*/  USEL UR37, UR17, URZ, UP2 ;  /* 0x0000003f11257287 */ /* 0x000fe20009000000 */
[----:B-1----:R-:W-:Y:S01]  /*11d0*/  VIADD R14, R14, 0xffffffe ;  /* 0x0ffffffe0e0e7836 */ /* 0x002fe20000000000 */
[----:B------:R-:W-:Y:S02]  /*11e0*/  UISETP.NE.AND UP4, UPT, UR21, URZ, UPT ;  /* 0x0000003f1500728c */ /* 0x000fe4000bf85270 */
[----:B------:R-:W-:Y:S01]  /*11f0*/  UISETP.NE.AND UP3, UPT, UR20, URZ, UPT ;  /* 0x0000003f1400728c */ /* 0x000fe2000bf65270 */
[----:B------:R-:W1:Y:S01]  /*1200*/  F2I.FTZ.U32.TRUNC.NTZ R15, R14 ;  /* 0x0000000e000f7305 */ /* 0x000e62000021f000 */
[----:B------:R-:W-:Y:S01]  /*1210*/  UIMAD UR17, UR48, UR50, URZ ;  /* 0x00000032301172a4 */ /* 0x000fe2000f8e023f */
[----:B------:R-:W-:Y:S01]  /*1220*/  @UP0 ULDC.64 UR20, c[0x0][0x248] ;  /* 0x0000920000140ab9 */ /* 0x000fe20000000a00 */
[----:B------:R-:W-:-:S02]  /*1230*/  UIADD3 UR40, UR31, UR40, URZ ;  /* 0x000000281f287290 */ /* 0x000fc4000fffe03f */
[----:B------:R-:W-:Y:S02]  /*1240*/  ULEA.HI UR32, UR19, UR14, URZ, 0x6 ;  /* 0x0000000e13207291 */ /* 0x000fe4000f8f303f */
[----:B------:R-:W-:Y:S02]  /*1250*/  @UP0 UIMAD.WIDE.U32 UR28, UR15, UR20, URZ ;  /* 0x000000140f1c02a5 */ /* 0x000fe4000f8e003f */
[----:B------:R-:W-:Y:S02]  /*1260*/  @UP0 UIMAD UR49, UR15, UR21, URZ ;  /* 0x000000150f3102a4 */ /* 0x000fe4000f8e023f */
[----:B------:R-:W-:Y:S02]  /*1270*/  @UP1 UIADD3 UR40, UR13, UR23, URZ ;  /* 0x000000170d281290 */ /* 0x000fe4000fffe03f */
[----:B------:R-:W-:Y:S01]  /*1280*/  UIMAD.WIDE.U32 UR14, UR8, UR10, URZ ;  /* 0x0000000a080e72a5 */ /* 0x000fe2000f8e003f */
[--C-:B-1----:R-:W-:Y:S01]  /*1290*/  IMAD.MOV R3, RZ, RZ, -R15.reuse ;  /* 0x000000ffff037224 */ /* 0x102fe200078e0a0f */
[----:B------:R-:W-:Y:S01]  /*12a0*/  UIMAD UR23, UR9, UR10, URZ ;  /* 0x0000000a091772a4 */ /* 0x000fe2000f8e023f */
[----:B------:R-:W-:Y:S01]  /*12b0*/  IMAD.MOV.U32 R14, RZ, RZ, RZ ;  /* 0x000000ffff0e7224 */ /* 0x000fe200078e00ff */
[----:B------:R-:W-:Y:S01]  /*12c0*/  UIMAD UR10, UR58, UR59, UR17 ;  /* 0x0000003b3a0a72a4 */ /* 0x000fe2000f8e0211 */
[----:B------:R-:W-:Y:S01]  /*12d0*/  IMAD R4, R3, R5, RZ ;  /* 0x0000000503047224 */ /* 0x000fe200078e02ff */
[----:B------:R-:W-:Y:S01]  /*12e0*/  IABS R3, UR57 ;  /* 0x0000003900037c13 */ /* 0x000fe20008000000 */
[----:B------:R-:W-:Y:S01]  /*12f0*/  ULDC UR54, c[0x0][0x2c4] ;  /* 0x0000b10000367ab9 */ /* 0x000fe20000000800 */
[----:B------:R-:W-:Y:S01]  /*1300*/  UIADD3 UR10, UR11, UR10, URZ ;  /* 0x0000000a0b0a7290 */ /* 0x000fe2000fffe03f */
[----:B------:R-:W-:Y:S01]  /*1310*/  IMAD.HI.U32 R4, R15, R4, R14 ;  /* 0x000000040f047227 */ /* 0x000fe200078e000e */
[----:B------:R-:W-:-:S02]  /*1320*/  @UP3 UIMAD UR19, UR50, UR54, URZ ;  /* 0x00000036321332a4 */ /* 0x000fc4000f8e023f */
[----:B------:R-:W-:Y:S02]  /*1330*/  UIMAD UR23, UR8, UR10, UR23 ;  /* 0x0000000a081772a4 */ /* 0x000fe4000f8e0217 */
[----:B------:R-:W-:Y:S01]  /*1340*/  ULOP3.LUT UR10, UR32, 0xffffffc0, URZ, 0xc0, !UPT ;  /* 0xffffffc0200a7892 */ /* 0x000fe2000f8ec03f */
[----:B------:R-:W-:Y:S01]  /*1350*/  IMAD.HI.U32 R10, R4, R3, RZ ;  /* 0x00000003040a7227 */ /* 0x000fe200078e00ff */
[----:B------:R-:W-:Y:S02]  /*1360*/  @UP3 USEL UR19, UR19, UR5, !UP1 ;  /* 0x0000000513133287 */ /* 0x000fe4000c800000 */
[----:B------:R-:W-:Y:S01]  /*1370*/  @!UP3 UIMAD UR17, UR50, UR51, UR57 ;  /* 0x000000333211b2a4 */ /* 0x000fe2000f8e0239 */
[----:B------:R-:W-:Y:S01]  /*1380*/  IMAD.MOV R4, RZ, RZ, -R10 ;  /* 0x000000ffff047224 */ /* 0x000fe200078e0a0a */
[----:B------:R-:W-:Y:S01]  /*1390*/  @UP3 ULDC UR11, c[0x0][0x2e4] ;  /* 0x0000b900000b3ab9 */ /* 0x000fe20000000800 */
[----:B------:R-:W-:Y:S02]  /*13a0*/  UIADD3 UR10, UR10, -0x40, URZ ;  /* 0xffffffc00a0a7890 */ /* 0x000fe4000fffe03f */
[----:B------:R-:W-:Y:S01]  /*13b0*/  IMAD R4, R5, R4, R3 ;  /* 0x0000000405047224 */ /* 0x000fe200078e0203 */
[----:B------:R-:W-:Y:S01]  /*13c0*/  USEL UR42, UR30, UR12, !UP1 ;  /* 0x0000000c1e2a7287 */ /* 0x000fe2000c800000 */
[----:B------:R-:W-:Y:S01]  /*13d0*/  LOP3.LUT R3, R2, UR57, RZ, 0x3c, !PT ;  /* 0x0000003902037c12 */ /* 0x000fe2000f8e3cff */
[----:B------:R-:W-:-:S02]  /*13e0*/  @UP3 UIMAD UR51, UR57, UR11, UR19 ;  /* 0x0000000b393332a4 */ /* 0x000fc4000f8e0213 */
[----:B------:R-:W-:Y:S01]  /*13f0*/  ISETP.GT.U32.AND P1, PT, R5, R4, PT ;  /* 0x000000040500720c */ /* 0x000fe20003f24070 */
[----:B------:R-:W-:Y:S01]  /*1400*/  UIMAD.WIDE.U32 UR12, UR8, UR5, URZ ;  /* 0x00000005080c72a5 */ /* 0x000fe2000f8e003f */
[----:B------:R-:W-:Y:S01]  /*1410*/  ISETP.GE.AND P2, PT, R3, RZ, PT ;  /* 0x000000ff0300720c */ /* 0x000fe20003f46270 */
[----:B------:R-:W-:Y:S02]  /*1420*/  @!UP3 UIMAD UR51, UR17, UR54, URZ ;  /* 0x000000361133b2a4 */ /* 0x000fe4000f8e023f */
[----:B------:R-:W-:Y:S02]  /*1430*/  USHF.R.S32.HI UR17, URZ, 0x1f, UR10 ;  /* 0x0000001f3f117899 */ /* 0x000fe4000801140a */
[----:B------:R-:W-:Y:S02]  /*1440*/  UIADD3 UR11, UP2, UR10, UR43, URZ ;  /* 0x0000002b0a0b7290 */ /* 0x000fe4000ff5e03f */
[----:B------:R-:W-:Y:S02]  /*1450*/  USEL UR56, UR14, UR12, !UP1 ;  /* 0x0000000c0e387287 */ /* 0x000fe4000c800000 */
[----:B------:R-:W-:-:S02]  /*1460*/  UIADD3.X UR14, UR17, UR37, URZ, UP2, !UPT ;  /* 0x00000025110e7290 */ /* 0x000fc400097fe43f */
[-C--:B------:R-:W-:Y:S01]  /*1470*/  @!P1 IADD3 R4, R4, -R5.reuse, RZ ;  /* 0x8000000504049210 */ /* 0x080fe20007ffe0ff */
[----:B------:R-:W-:Y:S01]  /*1480*/  @!P1 VIADD R10, R10, 0x1 ;  /* 0x000000010a0a9836 */ /* 0x000fe20000000000 */
[----:B------:R-:W-:Y:S01]  /*1490*/  UIMAD UR12, UR9, UR11, URZ ;  /* 0x0000000b090c72a4 */ /* 0x000fe2000f8e023f */
[----:B------:R-:W-:Y:S01]  /*14a0*/  PLOP3.LUT P1, PT, PT, PT, UP0, 0x80, 0x0 ;  /* 0x000000000000781c */ /* 0x000fe20003f2f008 */
[----:B------:R-:W-:Y:S01]  /*14b0*/  @UP0 UIADD3 UR34, UR22, UR39, URZ ;  /* 0x0000002716220290 */ /* 0x000fe2000fffe03f */
[----:B------:R-:W-:Y:S01]  /*14c0*/  ISETP.GE.U32.AND P0, PT, R4, R5, PT ;  /* 0x000000050400720c */ /* 0x000fe20003f06070 */
[----:B------:R-:W-:Y:S02]  /*14d0*/  UIMAD UR52, UR57, UR24, URZ ;  /* 0x00000018393472a4 */ /* 0x000fe4000f8e023f */
[----:B------:R-:W-:Y:S01]  /*14e0*/  UIADD3 UR43, UR15, UR23, URZ ;  /* 0x000000170f2b7290 */ /* 0x000fe2000fffe03f */
[----:B------:R-:W-:Y:S01]  /*14f0*/  @UP0 ULDC.64 UR24, c[0x0][0x250] ;  /* 0x0000940000180ab9 */ /* 0x000fe20000000a00 */
[----:B------:R-:W-:-:S02]  /*1500*/  UIMAD.WIDE.U32 UR30, UR8, UR11, URZ ;  /* 0x0000000b081e72a5 */ /* 0x000fc4000f8e003f */
[----:B------:R-:W-:Y:S02]  /*1510*/  UIMAD UR15, UR9, UR5, URZ ;  /* 0x00000005090f72a4 */ /* 0x000fe4000f8e023f */
[----:B------:R-:W-:Y:S02]  /*1520*/  UIMAD UR11, UR8, UR14, UR12 ;  /* 0x0000000e080b72a4 */ /* 0x000fe4000f8e020c */
[----:B------:R-:W-:Y:S02]  /*1530*/  @UP0 UIMAD.WIDE.U32 UR8, UR34, UR24, URZ ;  /* 0x00000018220802a5 */ /* 0x000fe4000f8e003f */
[----:B------:R-:W-:Y:S01]  /*1540*/  @P0 VIADD R10, R10, 0x1 ;  /* 0x000000010a0a0836 */ /* 0x000fe20000000000 */
[----:B------:R-:W-:Y:S01]  /*1550*/  @UP0 UIMAD UR12, UR34, UR25, URZ ;  /* 0x00000019220c02a4 */ /* 0x000fe2000f8e023f */
[----:B------:R-:W-:Y:S01]  /*1560*/  PLOP3.LUT P0, PT, PT, PT, UP3, 0x80, 0x0 ;  /* 0x000000000000781c */ /* 0x000fe20003f0f038 */
[----:B------:R-:W-:Y:S02]  /*1570*/  @!UP1 UIADD3 UR41, UR45, UR35, URZ ;  /* 0x000000232d299290 */ /* 0x000fe4000fffe03f */
[----:B------:R-:W-:Y:S01]  /*1580*/  USEL UR54, UR36, URZ, UP4 ;  /* 0x0000003f24367287 */ /* 0x000fe2000a000000 */
[----:B------:R-:W-:Y:S01]  /*1590*/  @!P2 IADD3 R10, -R10, RZ, RZ ;  /* 0x000000ff0a0aa210 */ /* 0x000fe20007ffe1ff */
[----:B------:R-:W-:Y:S01]  /*15a0*/  USHF.R.S32.HI UR48, URZ, 0x6, UR32 ;  /* 0x000000063f307899 */ /* 0x000fe20008011420 */
[----:B------:R-:W-:Y:S01]  /*15b0*/  @!P3 LOP3.LUT R10, RZ, R2, RZ, 0x33, !PT ;  /* 0x00000002ff0ab212 */ /* 0x000fe200078e33ff */
[----:B------:R-:W-:-:S02]  /*15c0*/  USHF.R.S32.HI UR55, URZ, 0x1f, UR52 ;  /* 0x0000001f3f377899 */ /* 0x000fc40008011434 */
[----:B------:R-:W-:Y:S02]  /*15d0*/  @UP0 UIADD3 UR35, UR9, UR12, URZ ;  /* 0x0000000c09230290 */ /* 0x000fe4000fffe03f */
[----:B------:R-:W-:Y:S02]  /*15e0*/  USEL UR53, UR53, URZ, UP4 ;  /* 0x0000003f35357287 */ /* 0x000fe4000a000000 */
        /* <DEDUP_REMOVED lines=18> */
.L_x_792:
        /* <DEDUP_REMOVED lines=13> */
.L_x_793:
        /* <DEDUP_REMOVED lines=11> */
.L_x_794:
[----:B------:R-:W-:Y:S02]  /*1890*/  ULDC UR5, c[0x0][0x270] ;  /* 0x00009c0000057ab9 */ /* 0x000fe40000000800 */
[----:B------:R-:W-:-:S04]  /*18a0*/  UIMAD UR5, UR50, UR5, UR57 ;  /* 0x00000005320572a4 */ /* 0x000fc8000f8e0239 */
[----:B------:R-:W-:-:S12]  /*18b0*/  UIMAD UR5, UR5, UR59, URZ ;  /* 0x0000003b050572a4 */ /* 0x000fd8000f8e023f */
.L_x_795:
        /* <DEDUP_REMOVED lines=45> */
[----:B------:R3:W-:Y:S01]  /*1b90*/  STL [R1+0x14], R33 ;  /* 0x0000142101007387 */ /* 0x0007e20000100800 */
[----:B------:R-:W-:-:S02]  /*1ba0*/  IMAD.WIDE.U32 R16, R2, UR10, R16 ;  /* 0x0000000a02107c25 */ /* 0x000fc4000f8e0010 */
[----:B------:R-:W-:Y:S01]  /*1bb0*/  IADD3.X R19, R7, UR17, RZ, P0, !PT ;  /* 0x0000001107137c10 */ /* 0x000fe200087fe4ff */
[----:B------:R-:W-:Y:S01]  /*1bc0*/  UIADD3.X UR8, UR53, UR8, UR43, UP2, UP1 ;  /* 0x0000000835087290 */ /* 0x000fe200097e242b */
[----:B------:R-:W-:Y:S01]  /*1bd0*/  IADD3 R14, P0, R5, UR11, RZ ;  /* 0x0000000b050e7c10 */ /* 0x000fe2000ff1e0ff */
[----:B------:R-:W-:Y:S01]  /*1be0*/  IMAD.IADD R25, R17, 0x1, R24 ;  /* 0x0000000111197824 */ /* 0x000fe200078e0218 */
[----:B------:R-:W-:Y:S01]  /*1bf0*/  MOV R24, R16 ;  /* 0x0000001000187202 */ /* 0x000fe20000000f00 */
[----:B------:R-:W-:Y:S01]  /*1c00*/  IMAD R16, R19, UR26, RZ ;  /* 0x0000001a13107c24 */ /* 0x000fe2000f8e02ff */
[----:B------:R-:W-:Y:S01]  /*1c10*/  USHF.R.S32.HI UR17, URZ, 0x1f, UR12 ;  /* 0x0000001f3f117899 */ /* 0x000fe2000801140c */
        /* <DEDUP_REMOVED lines=9> */
[----:B------:R-:W-:-:S02]  /*1cb0*/  ULEA.HI UR17, UR17, UR12, URZ, 0x6 ;  /* 0x0000000c11117291 */ /* 0x000fc4000f8f303f */
[----:B------:R-:W-:Y:S01]  /*1cc0*/  IADD3.X R21, R21, UR40, R16, P2, !PT ;  /* 0x0000002815157c10 */ /* 0x000fe200097fe410 */
[----:B------:R-:W-:Y:S01]  /*1cd0*/  VIADD R25, R25, UR19 ;  /* 0x0000001319197c36 */ /* 0x000fe20008000000 */
[----:B------:R-:W-:Y:S01]  /*1ce0*/  USHF.R.S32.HI UR17, URZ, 0x6, UR17 ;  /* 0x000000063f117899 */ /* 0x000fe20008011411 */
[-C--:B------:R-:W-:Y:S01]  /*1cf0*/  IMAD R5, R7, R2.reuse, RZ ;  /* 0x0000000207057224 */ /* 0x080fe200078e02ff */
[----:B------:R-:W-:Y:S01]  /*1d00*/  ULDC.64 UR30, c[0x0][0x3e0] ;  /* 0x0000f800001e7ab9 */ /* 0x000fe20000000a00 */
[----:B------:R-:W-:Y:S01]  /*1d10*/  IMAD.WIDE.U32 R20, R13, UR57, R20 ;  /* 0x000000390d147c25 */ /* 0x000fe2000f8e0014 */
[----:B------:R-:W-:Y:S01]  /*1d20*/  UISETP.LT.AND UP1, UPT, URZ, UR17, UPT ;  /* 0x000000113f00728c */ /* 0x000fe2000bf21270 */
[----:B------:R3:W-:Y:S01]  /*1d30*/  STL.64 [R1+0x70], R22 ;  /* 0x0000701601007387 */ /* 0x0007e20000100a00 */
[----:B------:R-:W-:Y:S01]  /*1d40*/  UIMAD.WIDE UR36, UR36, 0x4, UR44 ;  /* 0x00000004242478a5 */ /* 0x000fe2000f8e022c */
        /* <DEDUP_REMOVED lines=17> */
[----:B------:R-:W-:Y:S01]  /*1e60*/  UMOV UR12, UR36 ;  /* 0x00000024000c7c82 */ /* 0x000fe20008000000 */
[----:B------:R-:W-:-:S02]  /*1e70*/  UMOV UR11, UR37 ;  /* 0x00000025000b7c82 */ /* 0x000fc40008000000 */
        /* <DEDUP_REMOVED lines=23> */
.L_x_797:
        /* <DEDUP_REMOVED lines=20> */
.L_x_798:
        /* <DEDUP_REMOVED lines=37> */
.L_x_800:
[----:B------:R-:W-:Y:S05]  /*2380*/  BSYNC B0 ;  /* 0x0000000000007941 */ /* 0x000fea0003800000 */
.L_x_799:
        /* <DEDUP_REMOVED lines=21> */
.L_x_802:
[----:B------:R-:W-:Y:S05]  /*24e0*/  BSYNC B0 ;  /* 0x0000000000007941 */ /* 0x000fea0003800000 */
.L_x_801:
        /* <DEDUP_REMOVED lines=33> */
.L_x_804:
[----:B------:R-:W-:Y:S05]  /*2700*/  BSYNC B0 ;  /* 0x0000000000007941 */ /* 0x000fea0003800000 */
.L_x_803:
        /* <DEDUP_REMOVED lines=22> */
.L_x_796:
        /* <DEDUP_REMOVED lines=59> */
.L_x_807:
[----:B------:R-:W-:Y:S05]  /*2c20*/  BSYNC B0 ;  /* 0x0000000000007941 */ /* 0x000fea0003800000 */
.L_x_806:
        /* <DEDUP_REMOVED lines=28> */
[----:B--2---:R-:W-:-:S03]  /*2df0*/  @!P3 LEA R26, P2, R24, UR30, 0x1 ;  /* 0x0000001e181abc11 */ /* 0x004fc6000f8408ff */
        /* <DEDUP_REMOVED lines=12> */
[----:B---3--:R-:W-:-:S04]  /*2ec0*/  LEA R2, P1, R24, UR30, 0x1 ;  /* 0x0000001e18027c11 */ /* 0x008fc8000f8208ff */
[----:B------:R-:W-:-:S05]  /*2ed0*/  LEA.HI.X R3, R24, UR31, R17, 0x1, P1 ;  /* 0x0000001f18037c11 */ /* 0x000fca00088f0c11 */
[----:B------:R-:W-:Y:S01]  /*2ee0*/  @!PT LDS RZ, [RZ] ;  /* 0x00000000fffff984 */ /* 0x000fe20000000800 */
[----:B------:R-:W-:Y:S01]  /*2ef0*/  @!PT LDS RZ, [RZ] ;  /* 0x00000000fffff984 */ /* 0x000fe20000000800 */
[----:B------:R-:W-:Y:S01]  /*2f00*/  @!PT LDS RZ, [RZ] ;  /* 0x00000000fffff984 */ /* 0x000fe20000000800 */
[----:B------:R2:W-:Y:S04]  /*2f10*/  LDGSTS.E.BYPASS.LTC128B.128 [R29+0x17000], desc[UR6][R2.64+0x180] ;  /* 0x17000180021d7fae */ /* 0x0005e8000b901d46 */
.L_x_809:
[----:B------:R-:W-:Y:S05]  /*2f20*/  BSYNC B0 ;  /* 0x0000000000007941 */ /* 0x000fea0003800000 */
.L_x_808:
        /* <DEDUP_REMOVED lines=21> */
.L_x_811:
        /* <DEDUP_REMOVED lines=50> */
.L_x_812:
[----:B------:R-:W-:Y:S05]  /*33a0*/  BSYNC B0 ;  /* 0x0000000000007941 */ /* 0x000fea0003800000 */
.L_x_810:
        /* <DEDUP_REMOVED lines=21> */
.L_x_814:
        /* <DEDUP_REMOVED lines=51> */
.L_x_815:
[----:B------:R-:W-:Y:S05]  /*3830*/  BSYNC B0 ;  /* 0x0000000000007941 */ /* 0x000fea0003800000 */
.L_x_813:
        /* <DEDUP_REMOVED lines=72> */
.L_x_817:
[----:B------:R-:W-:Y:S05]  /*3cc0*/  BSYNC B0 ;  /* 0x0000000000007941 */ /* 0x000fea0003800000 */
.L_x_816:
        /* <DEDUP_REMOVED lines=58> */
.L_x_819:
[----:B------:R-:W-:Y:S05]  /*4070*/  BSYNC B0 ;  /* 0x0000000000007941 */ /* 0x000fea0003800000 */
.L_x_818:
        /* <DEDUP_REMOVED lines=73> */
.L_x_821:
[----:B------:R-:W-:Y:S05]  /*4510*/  BSYNC B0 ;  /* 0x0000000000007941 */ /* 0x000fea0003800000 */
.L_x_820:
        /* <DEDUP_REMOVED lines=56> */
.L_x_823:
[----:B------:R-:W-:Y:S05]  /*48a0*/  BSYNC B0 ;  /* 0x0000000000007941 */ /* 0x000fea0003800000 */
.L_x_822:
        /* <DEDUP_REMOVED lines=77> */
[----:B------:R-:W-:Y:S01]  /*4d80*/  ULDC UR21, c[0x0][0x2dc] ;  /* 0x0000b70000157ab9 */ /* 0x000fe20000000800 */
        /* <DEDUP_REMOVED lines=30> */
.L_x_826:
[----:B------:R-:W0:Y:S01]  /*4f70*/  LDGDEPBAR ;  /* 0x00000000000079af */ /* 0x000e220000000000 */
[C---:B------:R-:W-:Y:S01]  /*4f80*/  IADD3 R118, R244.reuse, R242, RZ ;  /* 0x000000f2f4767210 */ /* 0x040fe20007ffe0ff */
[----:B------:R-:W-:Y:S01]  /*4f90*/  USHF.L.U32 UR9, UR5, 0x6, URZ ;  /* 0x0000000605097899 */ /* 0x000fe2000800063f */
[-C--:B------:R-:W-:Y:S01]  /*4fa0*/  IADD3 R117, R244, R241.reuse, RZ ;  /* 0x000000f1f4757210 */ /* 0x080fe20007ffe0ff */
[----:B------:R-:W2:Y:S01]  /*4fb0*/  LDL R199, [R1+0x44] ;  /* 0x0000440001c77983 */ /* 0x000ea20000100800 */
[----:B------:R-:W-:Y:S01]  /*4fc0*/  IADD3 R116, R118, R241, RZ ;  /* 0x000000f176747210 */ /* 0x000fe20007ffe0ff */
[----:B------:R-:W-:Y:S01]  /*4fd0*/  UISETP.GE.AND UP0, UPT, UR9, UR20, UPT ;  /* 0x000000140900728c */ /* 0x000fe2000bf06270 */
[----:B------:R-:W-:Y:S01]  /*4fe0*/  MOV R216, UR18 ;  /* 0x0000001200d87c02 */ /* 0x000fe20008000f00 */
[----:B------:R-:W3:Y:S01]  /*4ff0*/  LDL R197, [R1] ;  /* 0x0000000001c57983 */ /* 0x000ee20000100800 */
[----:B------:R-:W-:Y:S01]  /*5000*/  MOV R204, 0x8 ;  /* 0x0000000800cc7802 */ /* 0x000fe20000000f00 */
[----:B------:R-:W-:Y:S02]  /*5010*/  USHF.L.U32 UR10, UR18, 0x6, URZ ;  /* 0x00000006120a7899 */ /* 0x000fe4000800063f */
[----:B------:R-:W4:Y:S01]  /*5020*/  LDL R198, [R1+0x60] ;  /* 0x0000600001c67983 */ /* 0x000f220000100800 */
[----:B------:R-:W-:Y:S02]  /*5030*/  UISETP.GT.AND UP3, UPT, UR5, UR17, UPT ;  /* 0x000000110500728c */ /* 0x000fe4000bf64270 */
[----:B------:R-:W-:Y:S01]  /*5040*/  UIADD3 UR10, UR10, 0x40, URZ ;  /* 0x000000400a0a7890 */ /* 0x000fe2000fffe03f */
[----:B------:R-:W3:Y:S03]  /*5050*/  LDL R203, [R1+0x64] ;  /* 0x0000640001cb7983 */ /* 0x000ee60000100800 */
[----:B------:R-:W-:Y:S01]  /*5060*/  UISETP.LT.AND UP0, UPT, UR10, UR16, UP0 ;  /* 0x000000100a00728c */ /* 0x000fe20008701270 */
[----:B------:R-:W5:Y:S05]  /*5070*/  LDL.64 R224, [R1+0x10] ;  /* 0x0000100001e07983 */ /* 0x000f6a0000100a00 */
        /* <DEDUP_REMOVED lines=65> */
[----:B------:R-:W3:Y:S04]  /*5490*/  LDSM.16.M88.4 R88, [R249+0x4800] ;  /* 0x00480000f958783b */ /* 0x000ee80000000200 */
[----:B------:R-:W3:Y:S01]  /*54a0*/  LDSM.16.M88.4 R100, [R117+0x4000] ;  /* 0x004000007564783b */ /* 0x000ee20000000200 */
[C---:B------:R-:W-:Y:S06]  /*54b0*/  HMMA.16816.F32 R4, R108.reuse, R112, R4 ;  /* 0x000000706c04723c */ /* 0x040fec0000001804 */
[C---:B------:R-:W-:Y:S01]  /*54c0*/  HMMA.16816.F32 R8, R108.reuse, R114, R8 ;  /* 0x000000726c08723c */ /* 0x040fe20000001808 */
[----:B------:R-:W-:Y:S05]  /*54d0*/  LDSM.16.M88.4 R112, [R247+0x4000] ;  /* 0x00400000f770783b */ /* 0x000fea0000000200 */
[C---:B-1----:R-:W-:Y:S05]  /*54e0*/  HMMA.16816.F32 R12, R108.reuse, R84, R12 ;  /* 0x000000546c0c723c */ /* 0x042fea000000180c */
[----:B--2---:R-:W-:Y:S01]  /*54f0*/  @!P0 IADD3 R207, R199, UR9, RZ ;  /* 0x00000009c7cf8c10 */ /* 0x004fe2000fffe0ff */
[----:B------:R-:W-:Y:S01]  /*5500*/  HMMA.16816.F32 R16, R108, R86, R16 ;  /* 0x000000566c10723c */ /* 0x000fe20000001810 */
[----:B------:R-:W1:Y:S02]  /*5510*/  LDSM.16.M88.4 R84, [R248+0x4800] ;  /* 0x00480000f854783b */ /* 0x000e640000000200 */
[----:B----4-:R-:W-:Y:S02]  /*5520*/  FSETP.NEU.FTZ.AND P1, PT, R198, -INF , PT ;  /* 0xff800000c600780b */ /* 0x010fe40003f3d000 */
[----:B------:R-:W2:Y:S01]  /*5530*/  LDSM.16.M88.4 R108, [R116+0x4000] ;  /* 0x00400000746c783b */ /* 0x000ea20000000200 */
[C---:B------:R-:W-:Y:S05]  /*5540*/  HMMA.16816.F32 R4, R92.reuse, R96, R4 ;  /* 0x000000605c04723c */ /* 0x040fea0000001804 */
[----:B---3--:R-:W-:Y:S01]  /*5550*/  @!P0 LEA R216, R216, R197, 0x6 ;  /* 0x000000c5d8d88211 */ /* 0x008fe200078e30ff */
[C---:B------:R-:W-:Y:S01]  /*5560*/  HMMA.16816.F32 R8, R92.reuse, R98, R8 ;  /* 0x000000625c08723c */ /* 0x040fe20000001808 */
[----:B------:R-:W-:Y:S04]  /*5570*/  LDSM.16.M88.4 R96, [R250+UR4+0x1e000] ;  /* 0x01e00004fa60783b */ /* 0x000fe80008000200 */
[C---:B------:R-:W-:Y:S01]  /*5580*/  @!P0 VIMNMX R215, R207.reuse, UR16, PT ;  /* 0x00000010cfd78c48 */ /* 0x040fe2000bfe0100 */
[C---:B------:R-:W-:Y:S03]  /*5590*/  HMMA.16816.F32 R12, R92.reuse, R88, R12 ;  /* 0x000000585c0c723c */ /* 0x040fe6000000180c */
[C---:B------:R-:W-:Y:S02]  /*55a0*/  @!P0 ISETP.GE.AND P2, PT, R216.reuse, R215, PT ;  /* 0x000000d7d800820c */ /* 0x040fe40003f46270 */
[----:B------:R-:W-:Y:S01]  /*55b0*/  @!P0 IADD3 R202, R216, 0x1, RZ ;  /* 0x00000001d8ca8810 */ /* 0x000fe20007ffe0ff */
[----:B------:R-:W-:Y:S01]  /*55c0*/  HMMA.16816.F32 R16, R92, R90, R16 ;  /* 0x0000005a5c10723c */ /* 0x000fe20000001810 */
[----:B------:R-:W3:Y:S04]  /*55d0*/  LDSM.16.M88.4 R88, [R247+0x4800] ;  /* 0x00480000f758783b */ /* 0x000ee80000000200 */
[----:B------:R-:W4:Y:S01]  /*55e0*/  LDSM.16.M88.4 R92, [R244+0x6000] ;  /* 0x00600000f45c783b */ /* 0x000f220000000200 */
[C---:B------:R-:W-:Y:S05]  /*55f0*/  HMMA.16816.F32 R4, R100.reuse, R104, R4 ;  /* 0x000000686404723c */ /* 0x040fea0000001804 */
[----:B------:R-:W-:Y:S01]  /*5600*/  @!P0 VIADDMNMX R207, R207, R204, UR16, PT ;  /* 0x00000010cfcf8e46 */ /* 0x000fe2000b8001cc */
[C---:B------:R-:W-:Y:S01]  /*5610*/  HMMA.16816.F32 R8, R100.reuse, R106, R8 ;  /* 0x0000006a6408723c */ /* 0x040fe20000001808 */
[----:B------:R-:W-:Y:S04]  /*5620*/  LDSM.16.M88.4 R104, [R249+0x6000] ;  /* 0x00600000f968783b */ /* 0x000fe80000000200 */
[----:B------:R-:W-:Y:S01]  /*5630*/  FMUL.FTZ R200, R198, 1.4426950216293334961 ;  /* 0x3fb8aa3bc6c87820 */ /* 0x000fe20000410000 */
[C---:B-1----:R-:W-:Y:S05]  /*5640*/  HMMA.16816.F32 R12, R100.reuse, R84, R12 ;  /* 0x00000054640c723c */ /* 0x042fea000000180c */
[----:B------:R-:W-:Y:S01]  /*5650*/  FSEL R200, R200, RZ, P1 ;  /* 0x000000ffc8c87208 */ /* 0x000fe20000800000 */
[----:B------:R-:W-:Y:S01]  /*5660*/  HMMA.16816.F32 R16, R100, R86, R16 ;  /* 0x000000566410723c */ /* 0x000fe20000001810 */
[----:B------:R-:W1:Y:S02]  /*5670*/  LDSM.16.M88.4 R84, [R250+UR4+0x1e800] ;  /* 0x01e80004fa54783b */ /* 0x000e640008000200 */
[----:B------:R-:W-:Y:S02]  /*5680*/  FSETP.NEU.FTZ.AND P1, PT, R203, -INF , PT ;  /* 0xff800000cb00780b */ /* 0x000fe40003f3d000 */
[----:B------:R-:W1:Y:S01]  /*5690*/  LDSM.16.M88.4 R100, [R118+0x6000] ;  /* 0x006000007664783b */ /* 0x000e620000000200 */
[C---:B--2---:R-:W-:Y:S06]  /*56a0*/  HMMA.16816.F32 R4, R108.reuse, R112, R4 ;  /* 0x000000706c04723c */ /* 0x044fec0000001804 */
[C---:B------:R-:W-:Y:S01]  /*56b0*/  HMMA.16816.F32 R8, R108.reuse, R114, R8 ;  /* 0x000000726c08723c */ /* 0x040fe20000001808 */
[----:B------:R-:W-:Y:S05]  /*56c0*/  LDSM.16.M88.4 R112, [R248+0x6000] ;  /* 0x00600000f870783b */ /* 0x000fea0000000200 */
[C---:B---3--:R-:W-:Y:S06]  /*56d0*/  HMMA.16816.F32 R12, R108.reuse, R88, R12 ;  /* 0x000000586c0c723c */ /* 0x048fec000000180c */
[----:B------:R-:W-:Y:S01]  /*56e0*/  HMMA.16816.F32 R16, R108, R90, R16 ;  /* 0x0000005a6c10723c */ /* 0x000fe20000001810 */
[----:B------:R-:W2:Y:S04]  /*56f0*/  LDSM.16.M88.4 R88, [R249+0x6800] ;  /* 0x00680000f958783b */ /* 0x000ea80000000200 */
[----:B------:R3:W2:Y:S01]  /*5700*/  LDSM.16.M88.4 R108, [R117+0x6000] ;  /* 0x00600000756c783b */ /* 0x0006a20000000200 */
[C---:B----4-:R-:W-:Y:S06]  /*5710*/  HMMA.16816.F32 R4, R92.reuse, R96, R4 ;  /* 0x000000605c04723c */ /* 0x050fec0000001804 */
[C---:B------:R-:W-:Y:S01]  /*5720*/  HMMA.16816.F32 R8, R92.reuse, R98, R8 ;  /* 0x000000625c08723c */ /* 0x040fe20000001808 */
[----:B------:R-:W-:Y:S05]  /*5730*/  LDSM.16.M88.4 R96, [R247+0x6000] ;  /* 0x00600000f760783b */ /* 0x000fea0000000200 */
[C---:B-1----:R-:W-:Y:S06]  /*5740*/  HMMA.16816.F32 R12, R92.reuse, R84, R12 ;  /* 0x000000545c0c723c */ /* 0x042fec000000180c */
[----:B------:R-:W-:Y:S01]  /*5750*/  HMMA.16816.F32 R16, R92, R86, R16 ;  /* 0x000000565c10723c */ /* 0x000fe20000001810 */
[----:B------:R1:W-:Y:S04]  /*5760*/  LDSM.16.M88.4 R92, [R116+0x6000] ;  /* 0x00600000745c783b */ /* 0x0003e80000000200 */
[----:B---3--:R-:W3:Y:S01]  /*5770*/  LDL R117, [R1+0x1c] ;  /* 0x00001c0001757983 */ /* 0x008ee20000100800 */
[C---:B------:R-:W-:Y:S03]  /*5780*/  HMMA.16816.F32 R4, R100.reuse, R104, R4 ;  /* 0x000000686404723c */ /* 0x040fe60000001804 */
[----:B------:R-:W4:Y:S03]  /*5790*/  LDSM.16.M88.4 R84, [R248+0x6800] ;  /* 0x00680000f854783b */ /* 0x000f260000000200 */
[C---:B------:R-:W-:Y:S06]  /*57a0*/  HMMA.16816.F32 R8, R100.reuse, R106, R8 ;  /* 0x0000006a6408723c */ /* 0x040fec0000001808 */
[C---:B--2---:R-:W-:Y:S06]  /*57b0*/  HMMA.16816.F32 R12, R100.reuse, R88, R12 ;  /* 0x00000058640c723c */ /* 0x044fec000000180c */
[----:B------:R-:W-:Y:S01]  /*57c0*/  HMMA.16816.F32 R16, R100, R90, R16 ;  /* 0x0000005a6410723c */ /* 0x000fe20000001810 */
[----:B-1----:R-:W2:Y:S05]  /*57d0*/  LDL R116, [R1+0x28] ;  /* 0x0000280001747983 */ /* 0x002eaa0000100800 */
[C---:B------:R-:W-:Y:S06]  /*57e0*/  HMMA.16816.F32 R4, R108.reuse, R112, R4 ;  /* 0x000000706c04723c */ /* 0x040fec0000001804 */
[C---:B------:R-:W-:Y:S01]  /*57f0*/  HMMA.16816.F32 R8, R108.reuse, R114, R8 ;  /* 0x000000726c08723c */ /* 0x040fe20000001808 */
[----:B------:R-:W2:Y:S04]  /*5800*/  LDL R115, [R1+0x20] ;  /* 0x0000200001737983 */ /* 0x000ea80000100800 */
[----:B------:R-:W2:Y:S01]  /*5810*/  LDL R114, [R1+0x48] ;  /* 0x0000480001727983 */ /* 0x000ea20000100800 */
[C---:B----4-:R-:W-:Y:S06]  /*5820*/  HMMA.16816.F32 R12, R108.reuse, R84, R12 ;  /* 0x000000546c0c723c */ /* 0x050fec000000180c */
[----:B------:R-:W-:Y:S01]  /*5830*/  HMMA.16816.F32 R16, R108, R86, R16 ;  /* 0x000000566c10723c */ /* 0x000fe20000001810 */
[----:B------:R-:W1:Y:S04]  /*5840*/  LDSM.16.M88.4 R84, [R247+0x6800] ;  /* 0x00680000f754783b */ /* 0x000e680000000200 */
[----:B------:R-:W4:Y:S01]  /*5850*/  LDL R111, [R1+0x30] ;  /* 0x00003000016f7983 */ /* 0x000f220000100800 */
[C---:B------:R-:W-:Y:S03]  /*5860*/  HMMA.16816.F32 R4, R92.reuse, R96, R4 ;  /* 0x000000605c04723c */ /* 0x040fe60000001804 */
[----:B------:R-:W4:Y:S02]  /*5870*/  LDL R110, [R1+0x2c] ;  /* 0x00002c00016e7983 */ /* 0x000f240000100800 */
[----:B------:R-:W-:Y:S01]  /*5880*/  LEA R109, R252, UR4, 0x1 ;  /* 0x00000004fc6d7c11 */ /* 0x000fe2000f8e08ff */
[C---:B------:R-:W-:Y:S05]  /*5890*/  HMMA.16816.F32 R8, R92.reuse, R98, R8 ;  /* 0x000000625c08723c */ /* 0x040fea0000001808 */
[-C--:B------:R-:W-:Y:S02]  /*58a0*/  IADD3 R108, R242, R109.reuse, RZ ;  /* 0x0000006df26c7210 */ /* 0x080fe40007ffe0ff */
[C---:B------:R-:W-:Y:S04]  /*58b0*/  IADD3 R113, R241.reuse, R109, RZ ;  /* 0x0000006df1717210 */ /* 0x040fe80007ffe0ff */
[----:B------:R-:W-:Y:S07]  /*58c0*/  IADD3 R112, R241, R108, RZ ;  /* 0x0000006cf1707210 */ /* 0x000fee0007ffe0ff */
[----:B------:R-:W-:Y:S01]  /*58d0*/  FMUL.FTZ R119, R4, UR8 ;  /* 0x0000000804777c20 */ /* 0x000fe20008410000 */
[----:B------:R-:W-:Y:S01]  /*58e0*/  FMUL.FTZ R120, R5, UR8 ;  /* 0x0000000805787c20 */ /* 0x000fe20008410000 */
[----:B------:R-:W-:Y:S01]  /*58f0*/  FMUL.FTZ R121, R6, UR8 ;  /* 0x0000000806797c20 */ /* 0x000fe20008410000 */
[----:B------:R-:W-:Y:S03]  /*5900*/  FMUL.FTZ R122, R7, UR8 ;  /* 0x00000008077a7c20 */ /* 0x000fe60008410000 */
[----:B------:R-:W1:Y:S01]  /*5910*/  MUFU.TANH R119, R119 ;  /* 0x0000007700777308 */ /* 0x000e620000002400 */
[----:B------:R-:W-:Y:S01]  /*5920*/  FMUL.FTZ R123, R8, UR8 ;  /* 0x00000008087b7c20 */ /* 0x000fe20008410000 */
[----:B------:R-:W-:Y:S01]  /*5930*/  FMUL.FTZ R124, R9, UR8 ;  /* 0x00000008097c7c20 */ /* 0x000fe20008410000 */
[----:B------:R-:W-:Y:S01]  /*5940*/  FMUL.FTZ R125, R10, UR8 ;  /* 0x000000080a7d7c20 */ /* 0x000fe20008410000 */
[----:B------:R-:W-:Y:S01]  /*5950*/  FMUL.FTZ R126, R11, UR8 ;  /* 0x000000080b7e7c20 */ /* 0x000fe20008410000 */
[C---:B-1----:R-:W-:Y:S05]  /*5960*/  HMMA.16816.F32 R12, R92.reuse, R84, R12 ;  /* 0x000000545c0c723c */ /* 0x042fea000000180c */
[----:B------:R-:W1:Y:S01]  /*5970*/  MUFU.TANH R120, R120 ;  /* 0x0000007800787308 */ /* 0x000e620000002400 */
[----:B------:R-:W-:Y:S09]  /*5980*/  HMMA.16816.F32 R16, R92, R86, R16 ;  /* 0x000000565c10723c */ /* 0x000ff20000001810 */
[----:B------:R-:W1:Y:S02]  /*5990*/  MUFU.TANH R121, R121 ;  /* 0x0000007900797308 */ /* 0x000e640000002400 */
[----:B------:R-:W-:Y:S02]  /*59a0*/  MOV R199, R119 ;  /* 0x0000007700c77202 */ /* 0x000fe40000000f00 */
[C---:B------:R-:W-:Y:S02]  /*59b0*/  @!P0 FSEL R199, R119.reuse, -INF , !P2 ;  /* 0xff80000077c78808 */ /* 0x040fe40005000000 */
[----:B------:R-:W-:Y:S01]  /*59c0*/  @!P0 ISETP.GE.AND P2, PT, R202, R215, PT ;  /* 0x000000d7ca00820c */ /* 0x000fe20003f46270 */
[----:B------:R-:W-:Y:S03]  /*59d0*/  FFMA.FTZ R119, -R119, R119, 1 ;  /* 0x3f80000077777423 */ /* 0x000fe60000010177 */
[----:B------:R-:W1:Y:S02]  /*59e0*/  MUFU.TANH R122, R122 ;  /* 0x0000007a007a7308 */ /* 0x000e640000002400 */
[----:B-1----:R-:W-:Y:S01]  /*59f0*/  MOV R201, R120 ;  /* 0x0000007800c97202 */ /* 0x002fe20000000f00 */
[--C-:B------:R-:W-:Y:S01]  /*5a00*/  FFMA.FTZ R214, R199, UR15, -R200.reuse ;  /* 0x0000000fc7d67c23 */ /* 0x100fe200080108c8 */
[----:B------:R-:W-:Y:S01]  /*5a10*/  @!P0 FSEL R201, R120, -INF , !P2 ;  /* 0xff80000078c98808 */ /* 0x000fe20005000000 */
[----:B------:R-:W-:Y:S01]  /*5a20*/  FMUL.FTZ R199, R203, 1.4426950216293334961 ;  /* 0x3fb8aa3bcbc77820 */ /* 0x000fe20000410000 */
[----:B------:R-:W-:Y:S01]  /*5a30*/  @!P0 ISETP.GE.AND P2, PT, R216, R207, PT ;  /* 0x000000cfd800820c */ /* 0x000fe20003f46270 */
[----:B------:R-:W-:Y:S01]  /*5a40*/  FMUL.FTZ R127, R12, UR8 ;  /* 0x000000080c7f7c20 */ /* 0x000fe20008410000 */
[----:B------:R-:W-:Y:S02]  /*5a50*/  FMUL.FTZ R128, R13, UR8 ;  /* 0x000000080d807c20 */ /* 0x000fe40008410000 */
[----:B------:R-:W1:Y:S01]  /*5a60*/  MUFU.TANH R123, R123 ;  /* 0x0000007b007b7308 */ /* 0x000e620000002400 */
[----:B------:R-:W-:Y:S01]  /*5a70*/  MOV R204, R121 ;  /* 0x0000007900cc7202 */ /* 0x000fe20000000f00 */
[--C-:B------:R-:W-:Y:S01]  /*5a80*/  FFMA.FTZ R213, R201, UR15, -R200.reuse ;  /* 0x0000000fc9d57c23 */ /* 0x100fe200080108c8 */
[----:B------:R-:W-:Y:S01]  /*5a90*/  @!P0 FSEL R204, R121, -INF , !P2 ;  /* 0xff80000079cc8808 */ /* 0x000fe20005000000 */
[----:B------:R-:W-:Y:S01]  /*5aa0*/  FMUL.FTZ R129, R14, UR8 ;  /* 0x000000080e817c20 */ /* 0x000fe20008410000 */
[----:B------:R-:W-:Y:S01]  /*5ab0*/  FSEL R199, R199, RZ, P1 ;  /* 0x000000ffc7c77208 */ /* 0x000fe20000800000 */
[----:B------:R-:W-:Y:S01]  /*5ac0*/  FMUL.FTZ R130, R15, UR8 ;  /* 0x000000080f827c20 */ /* 0x000fe20008410000 */
[----:B------:R-:W-:Y:S03]  /*5ad0*/  @!P0 ISETP.GE.AND P1, PT, R202, R207, PT ;  /* 0x000000cfca00820c */ /* 0x000fe60003f26270 */
[----:B------:R-:W1:Y:S01]  /*5ae0*/  MUFU.TANH R124, R124 ;  /* 0x0000007c007c7308 */ /* 0x000e620000002400 */
[----:B------:R-:W-:Y:S01]  /*5af0*/  MOV R202, R122 ;  /* 0x0000007a00ca7202 */ /* 0x000fe20000000f00 */
[--C-:B------:R-:W-:Y:S01]  /*5b00*/  FFMA.FTZ R206, R204, UR15, -R199.reuse ;  /* 0x0000000fccce7c23 */ /* 0x100fe200080108c7 */
[----:B------:R-:W-:Y:S01]  /*5b10*/  @!P0 FSEL R202, R122, -INF , !P1 ;  /* 0xff8000007aca8808 */ /* 0x000fe20004800000 */
[----:B------:R-:W-:Y:S01]  /*5b20*/  FMUL.FTZ R131, R16, UR8 ;  /* 0x0000000810837c20 */ /* 0x000fe20008410000 */
[----:B------:R-:W-:Y:S01]  /*5b30*/  @!P0 IADD3 R204, R216, 0x8, RZ ;  /* 0x00000008d8cc8810 */ /* 0x000fe20007ffe0ff */
[----:B------:R-:W-:Y:S01]  /*5b40*/  FMUL.FTZ R196, R17, UR8 ;  /* 0x0000000811c47c20 */ /* 0x000fe20008410000 */
[----:B------:R-:W-:Y:S03]  /*5b50*/  FMUL.FTZ R197, R18, UR8 ;  /* 0x0000000812c57c20 */ /* 0x000fe60008410000 */
[----:B------:R-:W1:Y:S01]  /*5b60*/  MUFU.TANH R125, R125 ;  /* 0x0000007d007d7308 */ /* 0x000e620000002400 */
[----:B------:R-:W-:Y:S01]  /*5b70*/  @!P0 ISETP.GE.AND P1, PT, R204, R215, PT ;  /* 0x000000d7cc00820c */ /* 0x000fe20003f26270 */
[--C-:B------:R-:W-:Y:S01]  /*5b80*/  FFMA.FTZ R205, R202, UR15, -R199.reuse ;  /* 0x0000000fcacd7c23 */ /* 0x100fe200080108c7 */
[----:B------:R-:W-:Y:S01]  /*5b90*/  @!P0 IADD3 R202, R216, 0x9, RZ ;  /* 0x00000009d8ca8810 */ /* 0x000fe20007ffe0ff */
[----:B------:R-:W-:Y:S01]  /*5ba0*/  FMUL.FTZ R198, R19, UR8 ;  /* 0x0000000813c67c20 */ /* 0x000fe20008410000 */
[----:B-1----:R-:W-:Y:S01]  /*5bb0*/  MOV R203, R123 ;  /* 0x0000007b00cb7202 */ /* 0x002fe20000000f00 */
[----:B------:R-:W-:Y:S01]  /*5bc0*/  FFMA.FTZ R120, -R120, R120, 1 ;  /* 0x3f80000078787423 */ /* 0x000fe20000010178 */
[C---:B------:R-:W-:Y:S03]  /*5bd0*/  @!P0 FSEL R203, R123.reuse, -INF , !P1 ;  /* 0xff8000007bcb8808 */ /* 0x040fe60004800000 */
[----:B------:R-:W1:Y:S01]  /*5be0*/  MUFU.TANH R126, R126 ;  /* 0x0000007e007e7308 */ /* 0x000e620000002400 */
[----:B------:R-:W-:Y:S01]  /*5bf0*/  @!P0 ISETP.GE.AND P1, PT, R202, R215, PT ;  /* 0x000000d7ca00820c */ /* 0x000fe20003f26270 */
[----:B------:R-:W-:Y:S01]  /*5c00*/  FFMA.FTZ R123, -R123, R123, 1 ;  /* 0x3f8000007b7b7423 */ /* 0x000fe2000001017b */
[-C--:B------:R-:W-:Y:S01]  /*5c10*/  MOV R201, R124.reuse ;  /* 0x0000007c00c97202 */ /* 0x080fe20000000f00 */
[--C-:B------:R-:W-:Y:S01]  /*5c20*/  FFMA.FTZ R212, R203, UR15, -R200.reuse ;  /* 0x0000000fcbd47c23 */ /* 0x100fe200080108c8 */
[C---:B------:R-:W-:Y:S01]  /*5c30*/  @!P0 FSEL R201, R124.reuse, -INF , !P1 ;  /* 0xff8000007cc98808 */ /* 0x040fe20004800000 */
[----:B------:R-:W-:Y:S01]  /*5c40*/  FFMA.FTZ R124, -R124, R124, 1 ;  /* 0x3f8000007c7c7423 */ /* 0x000fe2000001017c */
[----:B------:R-:W-:Y:S03]  /*5c50*/  @!P0 ISETP.GE.AND P1, PT, R204, R207, PT ;  /* 0x000000cfcc00820c */ /* 0x000fe60003f26270 */
[----:B------:R-:W1:Y:S01]  /*5c60*/  MUFU.TANH R127, R127 ;  /* 0x0000007f007f7308 */ /* 0x000e620000002400 */
[----:B------:R-:W-:Y:S01]  /*5c70*/  MOV R208, R125 ;  /* 0x0000007d00d07202 */ /* 0x000fe20000000f00 */
[--C-:B------:R-:W-:Y:S01]  /*5c80*/  FFMA.FTZ R211, R201, UR15, -R200.reuse ;  /* 0x0000000fc9d37c23 */ /* 0x100fe200080108c8 */
[----:B------:R-:W-:Y:S01]  /*5c90*/  @!P0 FSEL R208, R125, -INF , !P1 ;  /* 0xff8000007dd08808 */ /* 0x000fe20004800000 */
[----:B------:R-:W-:Y:S01]  /*5ca0*/  FFMA.FTZ R121, -R121, R121, 1 ;  /* 0x3f80000079797423 */ /* 0x000fe20000010179 */
[----:B------:R-:W-:Y:S01]  /*5cb0*/  @!P0 ISETP.GE.AND P1, PT, R202, R207, PT ;  /* 0x000000cfca00820c */ /* 0x000fe20003f26270 */
[----:B------:R-:W-:Y:S01]  /*5cc0*/  FFMA.FTZ R122, -R122, R122, 1 ;  /* 0x3f8000007a7a7423 */ /* 0x000fe2000001017a */
[----:B------:R-:W-:Y:S03]  /*5cd0*/  FFMA.FTZ R125, -R125, R125, 1 ;  /* 0x3f8000007d7d7423 */ /* 0x000fe6000001017d */
[----:B------:R-:W1:Y:S02]  /*5ce0*/  MUFU.TANH R128, R128 ;  /* 0x0000008000807308 */ /* 0x000e640000002400 */
[-C--:B-1----:R-:W-:Y:S01]  /*5cf0*/  MOV R202, R126.reuse ;  /* 0x0000007e00ca7202 */ /* 0x082fe20000000f00 */
[--C-:B------:R-:W-:Y:S01]  /*5d00*/  FFMA.FTZ R204, R208, UR15, -R199.reuse ;  /* 0x0000000fd0cc7c23 */ /* 0x100fe200080108c7 */
[C---:B------:R-:W-:Y:S01]  /*5d10*/  @!P0 FSEL R202, R126.reuse, -INF , !P1 ;  /* 0xff8000007eca8808 */ /* 0x040fe20004800000 */
[----:B------:R-:W-:Y:S01]  /*5d20*/  FFMA.FTZ R126, -R126, R126, 1 ;  /* 0x3f8000007e7e7423 */ /* 0x000fe2000001017e */
[----:B------:R-:W-:Y:S04]  /*5d30*/  @!P0 IADD3 R208, R216, 0x10, RZ ;  /* 0x00000010d8d08810 */ /* 0x000fe80007ffe0ff */
[----:B------:R-:W1:Y:S01]  /*5d40*/  MUFU.TANH R129, R129 ;  /* 0x0000008100817308 */ /* 0x000e620000002400 */
[----:B------:R-:W-:Y:S01]  /*5d50*/  @!P0 ISETP.GE.AND P1, PT, R208, R215, PT ;  /* 0x000000d7d000820c */ /* 0x000fe20003f26270 */
[--C-:B------:R-:W-:Y:S01]  /*5d60*/  FFMA.FTZ R203, R202, UR15, -R199.reuse ;  /* 0x0000000fcacb7c23 */ /* 0x100fe200080108c7 */
[----:B------:R-:W-:Y:S02]  /*5d70*/  @!P0 IADD3 R202, R216, 0x11, RZ ;  /* 0x00000011d8ca8810 */ /* 0x000fe40007ffe0ff */
[----:B------:R-:W-:Y:S02]  /*5d80*/  MOV R209, R127 ;  /* 0x0000007f00d17202 */ /* 0x000fe40000000f00 */
        /* <DEDUP_REMOVED lines=9> */
[----:B------:R-:W1:Y:S02]  /*5e20*/  MUFU.TANH R131, R131 ;  /* 0x0000008300837308 */ /* 0x000e640000002400 */
[-C--:B-1----:R-:W-:Y:S01]  /*5e30*/  MOV R208, R129.reuse ;  /* 0x0000008100d07202 */ /* 0x082fe20000000f00 */
[--C-:B------:R-:W-:Y:S01]  /*5e40*/  FFMA.FTZ R209, R201, UR15, -R200.reuse ;  /* 0x0000000fc9d17c23 */ /* 0x100fe200080108c8 */
[C---:B------:R-:W-:Y:S01]  /*5e50*/  @!P0 FSEL R208, R129.reuse, -INF , !P1 ;  /* 0xff80000081d08808 */ /* 0x040fe20004800000 */
[----:B------:R-:W-:Y:S01]  /*5e60*/  FFMA.FTZ R129, -R129, R129, 1 ;  /* 0x3f80000081817423 */ /* 0x000fe20000010181 */
[----:B------:R-:W-:Y:S04]  /*5e70*/  @!P0 ISETP.GE.AND P1, PT, R202, R207, PT ;  /* 0x000000cfca00820c */ /* 0x000fe80003f26270 */
[----:B------:R-:W1:Y:S01]  /*5e80*/  MUFU.TANH R196, R196 ;  /* 0x000000c400c47308 */ /* 0x000e620000002400 */
[--C-:B------:R-:W-:Y:S01]  /*5e90*/  FFMA.FTZ R202, R208, UR15, -R199.reuse ;  /* 0x0000000fd0ca7c23 */ /* 0x100fe200080108c7 */
[----:B------:R-:W-:Y:S02]  /*5ea0*/  @!P0 IADD3 R208, R216, 0x18, RZ ;  /* 0x00000018d8d08810 */ /* 0x000fe40007ffe0ff */
[-C--:B------:R-:W-:Y:S02]  /*5eb0*/  MOV R218, R130.reuse ;  /* 0x0000008200da7202 */ /* 0x080fe40000000f00 */
[C---:B------:R-:W-:Y:S01]  /*5ec0*/  @!P0 FSEL R218, R130.reuse, -INF , !P1 ;  /* 0xff80000082da8808 */ /* 0x040fe20004800000 */
[----:B------:R-:W-:Y:S03]  /*5ed0*/  FFMA.FTZ R130, -R130, R130, 1 ;  /* 0x3f80000082827423 */ /* 0x000fe60000010182 */
[----:B------:R-:W1:Y:S01]  /*5ee0*/  MUFU.TANH R197, R197 ;  /* 0x000000c500c57308 */ /* 0x000e620000002400 */
[----:B------:R-:W-:Y:S02]  /*5ef0*/  @!P0 ISETP.GE.AND P1, PT, R208, R215, PT ;  /* 0x000000d7d000820c */ /* 0x000fe40003f26270 */
[-C--:B------:R-:W-:Y:S01]  /*5f00*/  MOV R217, R131.reuse ;  /* 0x0000008300d97202 */ /* 0x080fe20000000f00 */
[--C-:B------:R-:W-:Y:S01]  /*5f10*/  FFMA.FTZ R201, R218, UR15, -R199.reuse ;  /* 0x0000000fdac97c23 */ /* 0x100fe200080108c7 */
[C---:B------:R-:W-:Y:S01]  /*5f20*/  @!P0 FSEL R217, R131.reuse, -INF , !P1 ;  /* 0xff80000083d98808 */ /* 0x040fe20004800000 */
[----:B------:R-:W-:Y:S01]  /*5f30*/  FFMA.FTZ R131, -R131, R131, 1 ;  /* 0x3f80000083837423 */ /* 0x000fe20000010183 */
[----:B------:R-:W-:Y:S03]  /*5f40*/  @!P0 IADD3 R216, R216, 0x19, RZ ;  /* 0x00000019d8d88810 */ /* 0x000fe60007ffe0ff */
[----:B------:R-:W1:Y:S01]  /*5f50*/  MUFU.TANH R198, R198 ;  /* 0x000000c600c67308 */ /* 0x000e620000002400 */
[----:B------:R-:W-:Y:S01]  /*5f60*/  @!P0 ISETP.GE.AND P2, PT, R208, R207, PT ;  /* 0x000000cfd000820c */ /* 0x000fe20003f46270 */
[--C-:B------:R-:W-:Y:S01]  /*5f70*/  FFMA.FTZ R219, R217, UR15, -R200.reuse ;  /* 0x0000000fd9db7c23 */ /* 0x100fe200080108c8 */
[----:B------:R-:W-:Y:S02]  /*5f80*/  @!P0 ISETP.GE.AND P1, PT, R216, R215, PT ;  /* 0x000000d7d800820c */ /* 0x000fe40003f26270 */
[-C--:B-1----:R-:W-:Y:S02]  /*5f90*/  MOV R215, R196.reuse ;  /* 0x000000c400d77202 */ /* 0x082fe40000000f00 */
[----:B------:R-:W-:Y:S03]  /*5fa0*/  @!P0 FSEL R215, R196, -INF , !P1 ;  /* 0xff800000c4d78808 */ /* 0x000fe60004800000 */
[----:B------:R-:W-:Y:S01]  /*5fb0*/  MUFU.EX2 R214, R214 ;  /* 0x000000d600d67308 */ /* 0x000fe20000000800 */
[----:B------:R-:W-:Y:S01]  /*5fc0*/  @!P0 ISETP.GE.AND P1, PT, R216, R207, PT ;  /* 0x000000cfd800820c */ /* 0x000fe20003f26270 */
[----:B------:R-:W-:Y:S01]  /*5fd0*/  FFMA.FTZ R196, -R196, R196, 1 ;  /* 0x3f800000c4c47423 */ /* 0x000fe200000101c4 */
[-C--:B------:R-:W-:Y:S01]  /*5fe0*/  MOV R218, R197.reuse ;  /* 0x000000c500da7202 */ /* 0x080fe20000000f00 */
[----:B------:R-:W-:Y:S01]  /*5ff0*/  FFMA.FTZ R200, R215, UR15, -R200 ;  /* 0x0000000fd7c87c23 */ /* 0x000fe200080108c8 */
[C---:B------:R-:W-:Y:S01]  /*6000*/  @!P0 FSEL R218, R197.reuse, -INF , !P2 ;  /* 0xff800000c5da8808 */ /* 0x040fe20005000000 */
[----:B------:R-:W-:Y:S04]  /*6010*/  FFMA.FTZ R197, -R197, R197, 1 ;  /* 0x3f800000c5c57423 */ /* 0x000fe800000101c5 */
[----:B------:R-:W1:Y:S01]  /*6020*/  MUFU.EX2 R213, R213 ;  /* 0x000000d500d57308 */ /* 0x000e620000000800 */
[-C--:B------:R-:W-:Y:S01]  /*6030*/  MOV R216, R198.reuse ;  /* 0x000000c600d87202 */ /* 0x080fe20000000f00 */
[--C-:B------:R-:W-:Y:S01]  /*6040*/  FFMA.FTZ R215, R218, UR15, -R199.reuse ;  /* 0x0000000fdad77c23 */ /* 0x100fe200080108c7 */
[C---:B------:R-:W-:Y:S01]  /*6050*/  @!P0 FSEL R216, R198.reuse, -INF , !P1 ;  /* 0xff800000c6d88808 */ /* 0x040fe20004800000 */
[----:B------:R-:W-:Y:S06]  /*6060*/  FFMA.FTZ R198, -R198, R198, 1 ;  /* 0x3f800000c6c67423 */ /* 0x000fec00000101c6 */
[----:B------:R-:W-:Y:S01]  /*6070*/  MUFU.EX2 R206, R206 ;  /* 0x000000ce00ce7308 */ /* 0x000fe20000000800 */
[----:B------:R-:W-:Y:S09]  /*6080*/  FFMA.FTZ R199, R216, UR15, -R199 ;  /* 0x0000000fd8c77c23 */ /* 0x000ff200080108c7 */
[----:B------:R-:W3:Y:S01]  /*6090*/  MUFU.EX2 R205, R205 ;  /* 0x000000cd00cd7308 */ /* 0x000ee20000000800 */
[----:B-1----:R-:W-:Y:S09]  /*60a0*/  F2FP.F16.F32.PACK_AB R222, R213, R214 ;  /* 0x000000d6d5de723e */ /* 0x002ff200000000ff */
[----:B------:R-:W-:Y:S10]  /*60b0*/  MUFU.EX2 R212, R212 ;  /* 0x000000d400d47308 */ /* 0x000ff40000000800 */
[----:B------:R-:W1:Y:S01]  /*60c0*/  MUFU.EX2 R211, R211 ;  /* 0x000000d300d37308 */ /* 0x000e620000000800 */
[----:B---3--:R-:W-:Y:S09]  /*60d0*/  F2FP.F16.F32.PACK_AB R221, R205, R206 ;  /* 0x000000cecddd723e */ /* 0x008ff200000000ff */
[----:B------:R-:W-:Y:S10]  /*60e0*/  MUFU.EX2 R208, R219 ;  /* 0x000000db00d07308 */ /* 0x000ff40000000800 */
[----:B------:R-:W-:Y:S01]  /*60f0*/  MUFU.EX2 R204, R204 ;  /* 0x000000cc00cc7308 */ /* 0x000fe20000000800 */
[----:B-1----:R-:W-:Y:S09]  /*6100*/  F2FP.F16.F32.PACK_AB R220, R211, R212 ;  /* 0x000000d4d3dc723e */ /* 0x002ff200000000ff */
[----:B------:R-:W1:Y:S10]  /*6110*/  MUFU.EX2 R203, R203 ;  /* 0x000000cb00cb7308 */ /* 0x000e740000000800 */
[----:B------:R-:W-:Y:S10]  /*6120*/  MUFU.EX2 R210, R210 ;  /* 0x000000d200d27308 */ /* 0x000ff40000000800 */
[----:B------:R-:W3:Y:S01]  /*6130*/  MUFU.EX2 R209, R209 ;  /* 0x000000d100d17308 */ /* 0x000ee20000000800 */
[----:B-1----:R-:W-:Y:S01]  /*6140*/  F2FP.F16.F32.PACK_AB R219, R203, R204 ;  /* 0x000000cccbdb723e */ /* 0x002fe200000000ff */
[----:B------:R1:W-:Y:S08]  /*6150*/  STS [R117+0x2a000], R222 ;  /* 0x02a000de75007388 */ /* 0x0003f00000000800 */
[----:B------:R-:W-:Y:S01]  /*6160*/  MUFU.EX2 R202, R202 ;  /* 0x000000ca00ca7308 */ /* 0x000fe20000000800 */
[----:B------:R4:W-:Y:S09]  /*6170*/  STS [R117+0x2a400], R221 ;  /* 0x02a400dd75007388 */ /* 0x0009f20000000800 */
[----:B------:R-:W1:Y:S01]  /*6180*/  MUFU.EX2 R201, R201 ;  /* 0x000000c900c97308 */ /* 0x000e620000000800 */
[----:B---3--:R-:W-:Y:S09]  /*6190*/  F2FP.F16.F32.PACK_AB R218, R209, R210 ;  /* 0x000000d2d1da723e */ /* 0x008ff200000000ff */
[----:B------:R-:W3:Y:S01]  /*61a0*/  MUFU.EX2 R207, R200 ;  /* 0x000000c800cf7308 */ /* 0x000ee20000000800 */
[----:B--2---:R2:W-:Y:S04]  /*61b0*/  STS [R116+0x2a000], R220 ;  /* 0x02a000dc74007388 */ /* 0x0045e80000000800 */
[----:B------:R2:W-:Y:S05]  /*61c0*/  STS [R116+0x2a400], R219 ;  /* 0x02a400db74007388 */ /* 0x0005ea0000000800 */
[----:B------:R-:W-:Y:S01]  /*61d0*/  MUFU.EX2 R200, R215 ;  /* 0x000000d700c87308 */ /* 0x000fe20000000800 */
[----:B-1----:R-:W-:Y:S01]  /*61e0*/  F2FP.F16.F32.PACK_AB R217, R201, R202 ;  /* 0x000000cac9d9723e */ /* 0x002fe200000000ff */
[----:B------:R-:W5:Y:S04]  /*61f0*/  LDL R222, [R1+0x40] ;  /* 0x0000400001de7983 */ /* 0x000f680000100800 */
[----:B------:R-:W-:Y:S04]  /*6200*/  STS [R115+0x2a000], R218 ;  /* 0x02a000da73007388 */ /* 0x000fe80000000800 */
[----:B------:R-:W1:Y:S01]  /*6210*/  MUFU.EX2 R199, R199 ;  /* 0x000000c700c77308 */ /* 0x000e620000000800 */
[----:B---3--:R-:W-:Y:S01]  /*6220*/  F2FP.F16.F32.PACK_AB R216, R207, R208 ;  /* 0x000000d0cfd8723e */ /* 0x008fe200000000ff */
[----:B------:R-:W-:Y:S04]  /*6230*/  STS [R115+0x2a400], R217 ;  /* 0x02a400d973007388 */ /* 0x000fe80000000800 */
[----:B------:R3:W-:Y:S04]  /*6240*/  STS [R114+0x2a000], R216 ;  /* 0x02a000d872007388 */ /* 0x0007e80000000800 */
[----:B----4-:R-:W5:Y:S01]  /*6250*/  LDL R221, [R1+0x3c] ;  /* 0x00003c0001dd7983 */ /* 0x010f620000100800 */
[----:B--2---:R-:W-:Y:S01]  /*6260*/  FMUL.FTZ R220, R119, UR8 ;  /* 0x0000000877dc7c20 */ /* 0x004fe20008410000 */
[----:B------:R-:W-:Y:S02]  /*6270*/  FMUL.FTZ R119, R120, UR8 ;  /* 0x0000000878777c20 */ /* 0x000fe40008410000 */
[----:B------:R-:W5:Y:S01]  /*6280*/  LDL R219, [R1+0x38] ;  /* 0x0000380001db7983 */ /* 0x000f620000100800 */
[----:B-1----:R-:W-:Y:S05]  /*6290*/  F2FP.F16.F32.PACK_AB R215, R199, R200 ;  /* 0x000000c8c7d7723e */ /* 0x002fea00000000ff */
[----:B------:R1:W-:Y:S04]  /*62a0*/  STS [R114+0x2a400], R215 ;  /* 0x02a400d772007388 */ /* 0x0003e80000000800 */
[----:B------:R-:W-:Y:S04]  /*62b0*/  LDSM.16.M88.4 R84, [R109+0x10000] ;  /* 0x010000006d54783b */ /* 0x000fe80000000200 */
[----:B------:R-:W2:Y:S01]  /*62c0*/  LDSM.16.M88.4 R88, [R250+UR4+0x20000] ;  /* 0x02000004fa58783b */ /* 0x000ea20008000200 */
[----:B---3--:R-:W-:Y:S03]  /*62d0*/  IADD3 R216, P0, R111, UR14, RZ ;  /* 0x0000000e6fd87c10 */ /* 0x008fe6000ff1e0ff */
[----:B------:R-:W3:Y:S01]  /*62e0*/  LDSM.16.M88.4 R92, [R250+UR4+0x20800] ;  /* 0x02080004fa5c783b */ /* 0x000ee20008000200 */
[----:B------:R-:W-:Y:S02]  /*62f0*/  IADD3.X R217, R110, UR13, RZ, P0, !PT ;  /* 0x0000000d6ed97c10 */ /* 0x000fe400087fe4ff */
[----:B------:R-:W-:Y:S01]  /*6300*/  PLOP3.LUT P0, PT, PT, PT, UP3, 0x80, 0x0 ;  /* 0x000000000000781c */ /* 0x000fe20003f0f038 */
[----:B------:R-:W-:Y:S04]  /*6310*/  LDSM.16.M88.4 R96, [R108+0x10000] ;  /* 0x010000006c60783b */ /* 0x000fe80000000200 */
[----:B------:R-:W4:Y:S04]  /*6320*/  LDSM.16.M88.4 R100, [R249+0x8000] ;  /* 0x00800000f964783b */ /* 0x000f280000000200 */
[----:B------:R-:W4:Y:S04]  /*6330*/  LDSM.16.M88.4 R104, [R249+0x8800] ;  /* 0x00880000f968783b */ /* 0x000f280000000200 */
[----:B-1----:R-:W4:Y:S01]  /*6340*/  LDG.E R215, desc[UR6][R216.64] ;  /* 0x00000006d8d77981 */ /* 0x002f22000c1e1900 */
[C---:B--2---:R-:W-:Y:S03]  /*6350*/  HMMA.16816.F32 R4, R84.reuse, R88, RZ ;  /* 0x000000585404723c */ /* 0x044fe600000018ff */
[----:B------:R1:W2:Y:S03]  /*6360*/  LDG.E R216, desc[UR6][R216.64+0x20] ;  /* 0x00002006d8d87981 */ /* 0x0002a6000c1e1900 */
[C---:B------:R-:W-:Y:S01]  /*6370*/  HMMA.16816.F32 R8, R84.reuse, R90, RZ ;  /* 0x0000005a5408723c */ /* 0x040fe200000018ff */
[----:B------:R-:W-:Y:S05]  /*6380*/  LDSM.16.M88.4 R88, [R248+0x8000] ;  /* 0x00800000f858783b */ /* 0x000fea0000000200 */
[C---:B---3--:R-:W-:Y:S06]  /*6390*/  HMMA.16816.F32 R12, R84.reuse, R92, RZ ;  /* 0x0000005c540c723c */ /* 0x048fec00000018ff */
[----:B------:R-:W-:Y:S01]  /*63a0*/  HMMA.16816.F32 R16, R84, R94, RZ ;  /* 0x0000005e5410723c */ /* 0x000fe200000018ff */
[----:B------:R-:W3:Y:S04]  /*63b0*/  LDSM.16.M88.4 R84, [R113+0x10000] ;  /* 0x010000007154783b */ /* 0x000ee80000000200 */
[----:B------:R-:W1:Y:S01]  /*63c0*/  LDSM.16.M88.4 R92, [R248+0x8800] ;  /* 0x00880000f85c783b */ /* 0x000e620000000200 */
[C---:B----4-:R-:W-:Y:S06]  /*63d0*/  HMMA.16816.F32 R4, R96.reuse, R100, R4 ;  /* 0x000000646004723c */ /* 0x050fec0000001804 */
[C---:B------:R-:W-:Y:S01]  /*63e0*/  HMMA.16816.F32 R8, R96.reuse, R102, R8 ;  /* 0x000000666008723c */ /* 0x040fe20000001808 */
[----:B------:R-:W-:Y:S05]  /*63f0*/  LDSM.16.M88.4 R100, [R247+0x8000] ;  /* 0x00800000f764783b */ /* 0x000fea0000000200 */
[C---:B------:R-:W-:Y:S06]  /*6400*/  HMMA.16816.F32 R12, R96.reuse, R104, R12 ;  /* 0x00000068600c723c */ /* 0x040fec000000180c */
[----:B------:R-:W-:Y:S01]  /*6410*/  HMMA.16816.F32 R16, R96, R106, R16 ;  /* 0x0000006a6010723c */ /* 0x000fe20000001810 */
[----:B------:R-:W4:Y:S04]  /*6420*/  LDSM.16.M88.4 R96, [R112+0x10000] ;  /* 0x010000007060783b */ /* 0x000f280000000200 */
[----:B------:R-:W4:Y:S01]  /*6430*/  LDSM.16.M88.4 R104, [R247+0x8800] ;  /* 0x00880000f768783b */ /* 0x000f220000000200 */
[C---:B---3--:R-:W-:Y:S06]  /*6440*/  HMMA.16816.F32 R4, R84.reuse, R88, R4 ;  /* 0x000000585404723c */ /* 0x048fec0000001804 */
[C---:B------:R-:W-:Y:S01]  /*6450*/  HMMA.16816.F32 R8, R84.reuse, R90, R8 ;  /* 0x0000005a5408723c */ /* 0x040fe20000001808 */
[----:B------:R-:W-:Y:S05]  /*6460*/  LDSM.16.M88.4 R88, [R250+UR4+0x22000] ;  /* 0x02200004fa58783b */ /* 0x000fea0008000200 */
[C---:B-1----:R-:W-:Y:S06]  /*6470*/  HMMA.16816.F32 R12, R84.reuse, R92, R12 ;  /* 0x0000005c540c723c */ /* 0x042fec000000180c */
[----:B------:R-:W-:Y:S01]  /*6480*/  HMMA.16816.F32 R16, R84, R94, R16 ;  /* 0x0000005e5410723c */ /* 0x000fe20000001810 */
[----:B------:R-:W1:Y:S04]  /*6490*/  LDSM.16.M88.4 R84, [R109+0x12000] ;  /* 0x012000006d54783b */ /* 0x000e680000000200 */
[----:B------:R-:W3:Y:S01]  /*64a0*/  LDSM.16.M88.4 R92, [R250+UR4+0x22800] ;  /* 0x02280004fa5c783b */ /* 0x000ee20008000200 */
[C---:B----4-:R-:W-:Y:S06]  /*64b0*/  HMMA.16816.F32 R4, R96.reuse, R100, R4 ;  /* 0x000000646004723c */ /* 0x050fec0000001804 */
[C---:B------:R-:W-:Y:S01]  /*64c0*/  HMMA.16816.F32 R8, R96.reuse, R102, R8 ;  /* 0x000000666008723c */ /* 0x040fe20000001808 */
[----:B------:R-:W-:Y:S05]  /*64d0*/  LDSM.16.M88.4 R100, [R249+0xa000] ;  /* 0x00a00000f964783b */ /* 0x000fea0000000200 */
[C---:B------:R-:W-:Y:S06]  /*64e0*/  HMMA.16816.F32 R12, R96.reuse, R104, R12 ;  /* 0x00000068600c723c */ /* 0x040fec000000180c */
[----:B------:R-:W-:Y:S01]  /*64f0*/  HMMA.16816.F32 R16, R96, R106, R16 ;  /* 0x0000006a6010723c */ /* 0x000fe20000001810 */
[----:B------:R-:W4:Y:S04]  /*6500*/  LDSM.16.M88.4 R96, [R108+0x12000] ;  /* 0x012000006c60783b */ /* 0x000f280000000200 */
[----:B------:R-:W-:Y:S01]  /*6510*/  LDSM.16.M88.4 R104, [R250+UR4+0x26800] ;  /* 0x02680004fa68783b */ /* 0x000fe20008000200 */
[C---:B-1----:R-:W-:Y:S06]  /*6520*/  HMMA.16816.F32 R4, R84.reuse, R88, R4 ;  /* 0x000000585404723c */ /* 0x042fec0000001804 */
[C---:B------:R-:W-:Y:S01]  /*6530*/  HMMA.16816.F32 R8, R84.reuse, R90, R8 ;  /* 0x0000005a5408723c */ /* 0x040fe20000001808 */
[----:B------:R-:W1:Y:S05]  /*6540*/  LDSM.16.M88.4 R88, [R249+0xa800] ;  /* 0x00a80000f958783b */ /* 0x000e6a0000000200 */
[C---:B---3--:R-:W-:Y:S06]  /*6550*/  HMMA.16816.F32 R12, R84.reuse, R92, R12 ;  /* 0x0000005c540c723c */ /* 0x048fec000000180c */
[----:B------:R-:W-:Y:S01]  /*6560*/  HMMA.16816.F32 R16, R84, R94, R16 ;  /* 0x0000005e5410723c */ /* 0x000fe20000001810 */
[----:B------:R-:W-:Y:S04]  /*6570*/  LDSM.16.M88.4 R84, [R113+0x12000] ;  /* 0x012000007154783b */ /* 0x000fe80000000200 */
[----:B------:R-:W3:Y:S01]  /*6580*/  LDSM.16.M88.4 R92, [R248+0xa000] ;  /* 0x00a00000f85c783b */ /* 0x000ee20000000200 */
[C---:B----4-:R-:W-:Y:S06]  /*6590*/  HMMA.16816.F32 R4, R96.reuse, R100, R4 ;  /* 0x000000646004723c */ /* 0x050fec0000001804 */
[C---:B------:R-:W-:Y:S01]  /*65a0*/  HMMA.16816.F32 R8, R96.reuse, R102, R8 ;  /* 0x000000666008723c */ /* 0x040fe20000001808 */
[----:B------:R-:W4:Y:S05]  /*65b0*/  LDSM.16.M88.4 R100, [R248+0xa800] ;  /* 0x00a80000f864783b */ /* 0x000f2a0000000200 */
[C---:B-1----:R-:W-:Y:S06]  /*65c0*/  HMMA.16816.F32 R12, R96.reuse, R88, R12 ;  /* 0x00000058600c723c */ /* 0x042fec000000180c */
[----:B------:R-:W-:Y:S01]  /*65d0*/  HMMA.16816.F32 R16, R96, R90, R16 ;  /* 0x0000005a6010723c */ /* 0x000fe20000001810 */
[----:B------:R-:W-:Y:S04]  /*65e0*/  LDSM.16.M88.4 R88, [R112+0x12000] ;  /* 0x012000007058783b */ /* 0x000fe80000000200 */
[----:B------:R-:W1:Y:S01]  /*65f0*/  LDSM.16.M88.4 R96, [R247+0xa000] ;  /* 0x00a00000f760783b */ /* 0x000e620000000200 */
[C---:B---3--:R-:W-:Y:S06]  /*6600*/  HMMA.16816.F32 R4, R84.reuse, R92, R4 ;  /* 0x0000005c5404723c */ /* 0x048fec0000001804 */
[C---:B------:R-:W-:Y:S01]  /*6610*/  HMMA.16816.F32 R8, R84.reuse, R94, R8 ;  /* 0x0000005e5408723c */ /* 0x040fe20000001808 */
[----:B------:R-:W3:Y:S05]  /*6620*/  LDSM.16.M88.4 R92, [R247+0xa800] ;  /* 0x00a80000f75c783b */ /* 0x000eea0000000200 */
[C---:B----4-:R-:W-:Y:S06]  /*6630*/  HMMA.16816.F32 R12, R84.reuse, R100, R12 ;  /* 0x00000064540c723c */ /* 0x050fec000000180c */
[----:B------:R-:W-:Y:S01]  /*6640*/  HMMA.16816.F32 R16, R84, R102, R16 ;  /* 0x000000665410723c */ /* 0x000fe20000001810 */
[----:B------:R-:W-:Y:S04]  /*6650*/  LDSM.16.M88.4 R84, [R109+0x14000] ;  /* 0x014000006d54783b */ /* 0x000fe80000000200 */
[----:B------:R-:W4:Y:S01]  /*6660*/  LDSM.16.M88.4 R100, [R250+UR4+0x24000] ;  /* 0x02400004fa64783b */ /* 0x000f220008000200 */
[C---:B-1----:R-:W-:Y:S06]  /*6670*/  HMMA.16816.F32 R4, R88.reuse, R96, R4 ;  /* 0x000000605804723c */ /* 0x042fec0000001804 */
[C---:B------:R-:W-:Y:S01]  /*6680*/  HMMA.16816.F32 R8, R88.reuse, R98, R8 ;  /* 0x000000625808723c */ /* 0x040fe20000001808 */
[----:B------:R-:W1:Y:S05]  /*6690*/  LDSM.16.M88.4 R96, [R250+UR4+0x24800] ;  /* 0x02480004fa60783b */ /* 0x000e6a0008000200 */
        /* <DEDUP_REMOVED lines=17> */
[----:B------:R-:W4:Y:S01]  /*67b0*/  LDSM.16.M88.4 R100, [R247+0xc000] ;  /* 0x00c00000f764783b */ /* 0x000f220000000200 */
[C---:B-1----:R-:W-:Y:S06]  /*67c0*/  HMMA.16816.F32 R4, R84.reuse, R96, R4 ;  /* 0x000000605404723c */ /* 0x042fec0000001804 */
[C---:B------:R-:W-:Y:S01]  /*67d0*/  HMMA.16816.F32 R8, R84.reuse, R98, R8 ;  /* 0x000000625408723c */ /* 0x040fe20000001808 */
[----:B------:R-:W1:Y:S05]  /*67e0*/  LDSM.16.M88.4 R96, [R247+0xc800] ;  /* 0x00c80000f760783b */ /* 0x000e6a0000000200 */
[C---:B---3--:R-:W-:Y:S06]  /*67f0*/  HMMA.16816.F32 R12, R84.reuse, R92, R12 ;  /* 0x0000005c540c723c */ /* 0x048fec000000180c */
[----:B------:R-:W-:Y:S01]  /*6800*/  HMMA.16816.F32 R16, R84, R94, R16 ;  /* 0x0000005e5410723c */ /* 0x000fe20000001810 */
[----:B------:R-:W-:Y:S04]  /*6810*/  LDSM.16.M88.4 R84, [R109+0x16000] ;  /* 0x016000006d54783b */ /* 0x000fe80000000200 */
[----:B------:R-:W3:Y:S01]  /*6820*/  LDSM.16.M88.4 R92, [R250+UR4+0x26000] ;  /* 0x02600004fa5c783b */ /* 0x000ee20008000200 */
[C---:B----4-:R-:W-:Y:S06]  /*6830*/  HMMA.16816.F32 R4, R88.reuse, R100, R4 ;  /* 0x000000645804723c */ /* 0x050fec0000001804 */
[C---:B------:R-:W-:Y:S01]  /*6840*/  HMMA.16816.F32 R8, R88.reuse, R102, R8 ;  /* 0x000000665808723c */ /* 0x040fe20000001808 */
[----:B------:R-:W-:Y:S05]  /*6850*/  LDSM.16.M88.4 R100, [R249+0xe800] ;  /* 0x00e80000f964783b */ /* 0x000fea0000000200 */
[C---:B-1----:R-:W-:Y:S06]  /*6860*/  HMMA.16816.F32 R12, R88.reuse, R96, R12 ;  /* 0x00000060580c723c */ /* 0x042fec000000180c */
[----:B------:R-:W-:Y:S01]  /*6870*/  HMMA.16816.F32 R16, R88, R98, R16 ;  /* 0x000000625810723c */ /* 0x000fe20000001810 */
[----:B------:R-:W-:Y:S04]  /*6880*/  LDSM.16.M88.4 R88, [R108+0x16000] ;  /* 0x016000006c58783b */ /* 0x000fe80000000200 */
[----:B------:R-:W1:Y:S04]  /*6890*/  LDSM.16.M88.4 R96, [R249+0xe000] ;  /* 0x00e00000f960783b */ /* 0x000e680000000200 */
[----:B------:R-:W-:Y:S01]  /*68a0*/  LDSM.16.M88.4 R108, [R247+0xe000] ;  /* 0x00e00000f76c783b */ /* 0x000fe20000000200 */
[C---:B---3--:R-:W-:Y:S06]  /*68b0*/  HMMA.16816.F32 R4, R84.reuse, R92, R4 ;  /* 0x0000005c5404723c */ /* 0x048fec0000001804 */
[C---:B------:R-:W-:Y:S01]  /*68c0*/  HMMA.16816.F32 R8, R84.reuse, R94, R8 ;  /* 0x0000005e5408723c */ /* 0x040fe20000001808 */
[----:B------:R-:W-:Y:S05]  /*68d0*/  LDSM.16.M88.4 R92, [R248+0xe000] ;  /* 0x00e00000f85c783b */ /* 0x000fea0000000200 */
[C---:B------:R-:W-:Y:S06]  /*68e0*/  HMMA.16816.F32 R12, R84.reuse, R104, R12 ;  /* 0x00000068540c723c */ /* 0x040fec000000180c */
        /* <DEDUP_REMOVED lines=8> */
[----:B------:R-:W4:Y:S05]  /*6970*/  LDSM.16.M88.4 R88, [R247+0xe800] ;  /* 0x00e80000f758783b */ /* 0x000f2a0000000200 */
[C---:B---3--:R-:W-:Y:S06]  /*6980*/  HMMA.16816.F32 R4, R84.reuse, R92, R4 ;  /* 0x0000005c5404723c */ /* 0x048fec0000001804 */
[C---:B------:R-:W-:Y:S06]  /*6990*/  HMMA.16816.F32 R8, R84.reuse, R94, R8 ;  /* 0x0000005e5408723c */ /* 0x040fec0000001808 */
[C---:B-1----:R-:W-:Y:S06]  /*69a0*/  HMMA.16816.F32 R12, R84.reuse, R96, R12 ;  /* 0x00000060540c723c */ /* 0x042fec000000180c */
[----:B------:R-:W-:Y:S06]  /*69b0*/  HMMA.16816.F32 R16, R84, R98, R16 ;  /* 0x000000625410723c */ /* 0x000fec0000001810 */
[C---:B------:R-:W-:Y:S06]  /*69c0*/  HMMA.16816.F32 R4, R104.reuse, R108, R4 ;  /* 0x0000006c6804723c */ /* 0x040fec0000001804 */
[C---:B------:R-:W-:Y:S06]  /*69d0*/  HMMA.16816.F32 R8, R104.reuse, R110, R8 ;  /* 0x0000006e6808723c */ /* 0x040fec0000001808 */
[C---:B----4-:R-:W-:Y:S06]  /*69e0*/  HMMA.16816.F32 R12, R104.reuse, R88, R12 ;  /* 0x00000058680c723c */ /* 0x050fec000000180c */
[----:B------:R-:W-:Y:S06]  /*69f0*/  HMMA.16816.F32 R16, R104, R90, R16 ;  /* 0x0000005a6810723c */ /* 0x000fec0000001810 */
[C---:B------:R-:W-:Y:S01]  /*6a00*/  FADD.FTZ R217, -R215.reuse, R4 ;  /* 0x00000004d7d97221 */ /* 0x040fe20000010100 */
[----:B------:R-:W-:Y:S04]  /*6a10*/  FADD.FTZ R218, -R215, R5 ;  /* 0x00000005d7da7221 */ /* 0x000fe80000010100 */
[----:B------:R-:W-:Y:S01]  /*6a20*/  FMUL.FTZ R217, R214, R217 ;  /* 0x000000d9d6d97220 */ /* 0x000fe20000410000 */
[----:B------:R-:W-:Y:S01]  /*6a30*/  FMUL.FTZ R218, R213, R218 ;  /* 0x000000dad5da7220 */ /* 0x000fe20000410000 */
[C---:B------:R-:W-:Y:S01]  /*6a40*/  FADD.FTZ R214, -R215.reuse, R9 ;  /* 0x00000009d7d67221 */ /* 0x040fe20000010100 */
[----:B------:R-:W-:Y:S01]  /*6a50*/  FADD.FTZ R213, -R215, R8 ;  /* 0x00000008d7d57221 */ /* 0x000fe20000010100 */
[----:B------:R-:W-:Y:S01]  /*6a60*/  FMUL.FTZ R217, R217, R220 ;  /* 0x000000dcd9d97220 */ /* 0x000fe20000410000 */
[----:B------:R-:W-:Y:S01]  /*6a70*/  FMUL.FTZ R220, R123, UR8 ;  /* 0x000000087bdc7c20 */ /* 0x000fe20008410000 */
[----:B------:R-:W-:Y:S01]  /*6a80*/  FMUL.FTZ R214, R211, R214 ;  /* 0x000000d6d3d67220 */ /* 0x000fe20000410000 */
[----:B------:R-:W-:Y:S01]  /*6a90*/  FMUL.FTZ R123, R124, UR8 ;  /* 0x000000087c7b7c20 */ /* 0x000fe20008410000 */
[----:B------:R-:W-:Y:S01]  /*6aa0*/  FMUL.FTZ R213, R212, R213 ;  /* 0x000000d5d4d57220 */ /* 0x000fe20000410000 */
[----:B------:R-:W-:Y:S01]  /*6ab0*/  FMUL.FTZ R218, R218, R119 ;  /* 0x00000077dada7220 */ /* 0x000fe20000410000 */
[C---:B------:R-:W-:Y:S01]  /*6ac0*/  FADD.FTZ R120, -R215.reuse, R13 ;  /* 0x0000000dd7787221 */ /* 0x040fe20000010100 */
[C---:B------:R-:W-:Y:S01]  /*6ad0*/  FADD.FTZ R119, -R215.reuse, R12 ;  /* 0x0000000cd7777221 */ /* 0x040fe20000010100 */
[----:B------:R-:W-:Y:S01]  /*6ae0*/  FMUL.FTZ R214, R214, R123 ;  /* 0x0000007bd6d67220 */ /* 0x000fe20000410000 */
[C---:B------:R-:W-:Y:S01]  /*6af0*/  FADD.FTZ R211, -R215.reuse, R16 ;  /* 0x00000010d7d37221 */ /* 0x040fe20000010100 */
[----:B------:R-:W-:Y:S01]  /*6b00*/  FADD.FTZ R212, -R215, R17 ;  /* 0x00000011d7d47221 */ /* 0x000fe20000010100 */
[----:B------:R-:W-:Y:S01]  /*6b10*/  FMUL.FTZ R124, R127, UR8 ;  /* 0x000000087f7c7c20 */ /* 0x000fe20008410000 */
[----:B------:R-:W-:Y:S01]  /*6b20*/  FMUL.FTZ R123, R128, UR8 ;  /* 0x00000008807b7c20 */ /* 0x000fe20008410000 */
[----:B------:R-:W-:Y:S01]  /*6b30*/  FMUL.FTZ R211, R208, R211 ;  /* 0x000000d3d0d37220 */ /* 0x000fe20000410000 */
[----:B------:R-:W-:Y:S01]  /*6b40*/  FMUL.FTZ R212, R207, R212 ;  /* 0x000000d4cfd47220 */ /* 0x000fe20000410000 */
[----:B------:R-:W-:Y:S01]  /*6b50*/  FMUL.FTZ R128, R131, UR8 ;  /* 0x0000000883807c20 */ /* 0x000fe20008410000 */
[----:B------:R-:W-:Y:S01]  /*6b60*/  FMUL.FTZ R127, R196, UR8 ;  /* 0x00000008c47f7c20 */ /* 0x000fe20008410000 */
[----:B------:R-:W-:Y:S01]  /*6b70*/  FMUL.FTZ R120, R209, R120 ;  /* 0x00000078d1787220 */ /* 0x000fe20000410000 */
[----:B------:R-:W-:Y:S01]  /*6b80*/  FMUL.FTZ R119, R210, R119 ;  /* 0x00000077d2777220 */ /* 0x000fe20000410000 */
[----:B------:R-:W-:Y:S01]  /*6b90*/  FMUL.FTZ R128, R211, R128 ;  /* 0x00000080d3807220 */ /* 0x000fe20000410000 */
[----:B------:R-:W-:Y:S01]  /*6ba0*/  FMUL.FTZ R127, R212, R127 ;  /* 0x0000007fd47f7220 */ /* 0x000fe20000410000 */
[----:B------:R-:W-:Y:S01]  /*6bb0*/  FMUL.FTZ R120, R120, R123 ;  /* 0x0000007b78787220 */ /* 0x000fe20000410000 */
[----:B------:R-:W-:Y:S01]  /*6bc0*/  FMUL.FTZ R119, R119, R124 ;  /* 0x0000007c77777220 */ /* 0x000fe20000410000 */
[C---:B--2---:R-:W-:Y:S01]  /*6bd0*/  FADD.FTZ R123, -R216.reuse, R6 ;  /* 0x00000006d87b7221 */ /* 0x044fe20000010100 */
[----:B------:R-:W-:Y:S01]  /*6be0*/  FADD.FTZ R124, -R216, R7 ;  /* 0x00000007d87c7221 */ /* 0x000fe20000010100 */
[----:B------:R-:W-:Y:S01]  /*6bf0*/  F2FP.F16.F32.PACK_AB R127, R127, R128 ;  /* 0x000000807f7f723e */ /* 0x000fe200000000ff */
[----:B------:R-:W-:Y:S01]  /*6c00*/  FMUL.FTZ R128, R121, UR8 ;  /* 0x0000000879807c20 */ /* 0x000fe20008410000 */
[----:B------:R-:W-:Y:S01]  /*6c10*/  FMUL.FTZ R123, R206, R123 ;  /* 0x0000007bce7b7220 */ /* 0x000fe20000410000 */
[----:B------:R-:W-:Y:S01]  /*6c20*/  F2FP.F16.F32.PACK_AB R119, R120, R119 ;  /* 0x000000777877723e */ /* 0x000fe200000000ff */
[----:B------:R-:W-:Y:S01]  /*6c30*/  FMUL.FTZ R124, R205, R124 ;  /* 0x0000007ccd7c7220 */ /* 0x000fe20000410000 */
[----:B------:R-:W-:Y:S01]  /*6c40*/  FADD.FTZ R120, -R216, R11 ;  /* 0x0000000bd8787221 */ /* 0x000fe20000010100 */
[----:B------:R-:W-:Y:S01]  /*6c50*/  FMUL.FTZ R121, R122, UR8 ;  /* 0x000000087a797c20 */ /* 0x000fe20008410000 */
[----:B------:R-:W-:Y:S01]  /*6c60*/  FADD.FTZ R131, -R216, R10 ;  /* 0x0000000ad8837221 */ /* 0x000fe20000010100 */
[----:B------:R-:W-:Y:S01]  /*6c70*/  FMUL.FTZ R123, R123, R128 ;  /* 0x000000807b7b7220 */ /* 0x000fe20000410000 */
[----:B------:R-:W-:Y:S01]  /*6c80*/  FMUL.FTZ R128, R125, UR8 ;  /* 0x000000087d807c20 */ /* 0x000fe20008410000 */
[----:B------:R-:W-:Y:S01]  /*6c90*/  FMUL.FTZ R120, R203, R120 ;  /* 0x00000078cb787220 */ /* 0x000fe20000410000 */
[----:B------:R-:W-:Y:S01]  /*6ca0*/  FMUL.FTZ R124, R124, R121 ;  /* 0x000000797c7c7220 */ /* 0x000fe20000410000 */
[----:B------:R-:W-:Y:S01]  /*6cb0*/  FMUL.FTZ R125, R126, UR8 ;  /* 0x000000087e7d7c20 */ /* 0x000fe20008410000 */
[----:B------:R-:W-:Y:S01]  /*6cc0*/  FMUL.FTZ R131, R204, R131 ;  /* 0x00000083cc837220 */ /* 0x000fe20000410000 */
[C---:B------:R-:W-:Y:S01]  /*6cd0*/  FADD.FTZ R121, -R216.reuse, R14 ;  /* 0x0000000ed8797221 */ /* 0x040fe20000010100 */
[C---:B------:R-:W-:Y:S01]  /*6ce0*/  FADD.FTZ R122, -R216.reuse, R15 ;  /* 0x0000000fd87a7221 */ /* 0x040fe20000010100 */
[C---:B------:R-:W-:Y:S01]  /*6cf0*/  FADD.FTZ R203, -R216.reuse, R18 ;  /* 0x00000012d8cb7221 */ /* 0x040fe20000010100 */
[----:B------:R-:W-:Y:S01]  /*6d00*/  FADD.FTZ R216, -R216, R19 ;  /* 0x00000013d8d87221 */ /* 0x000fe20000010100 */
[----:B------:R-:W-:Y:S01]  /*6d10*/  FMUL.FTZ R125, R120, R125 ;  /* 0x0000007d787d7220 */ /* 0x000fe20000410000 */
[----:B------:R-:W-:Y:S01]  /*6d20*/  FMUL.FTZ R213, R213, R220 ;  /* 0x000000dcd5d57220 */ /* 0x000fe20000410000 */
[----:B------:R-:W-:Y:S01]  /*6d30*/  FMUL.FTZ R128, R131, R128 ;  /* 0x0000008083807220 */ /* 0x000fe20000410000 */
[----:B------:R-:W-:Y:S01]  /*6d40*/  F2FP.F16.F32.PACK_AB R123, R124, R123 ;  /* 0x0000007b7c7b723e */ /* 0x000fe200000000ff */
[----:B------:R-:W-:Y:S01]  /*6d50*/  FMUL.FTZ R120, R129, UR8 ;  /* 0x0000000881787c20 */ /* 0x000fe20008410000 */
[----:B------:R-:W-:Y:S01]  /*6d60*/  FMUL.FTZ R121, R202, R121 ;  /* 0x00000079ca797220 */ /* 0x000fe20000410000 */
[----:B------:R-:W-:Y:S01]  /*6d70*/  FMUL.FTZ R122, R201, R122 ;  /* 0x0000007ac97a7220 */ /* 0x000fe20000410000 */
[----:B------:R-:W-:Y:S01]  /*6d80*/  FMUL.FTZ R203, R200, R203 ;  /* 0x000000cbc8cb7220 */ /* 0x000fe20000410000 */
[----:B------:R-:W-:Y:S01]  /*6d90*/  FMUL.FTZ R216, R199, R216 ;  /* 0x000000d8c7d87220 */ /* 0x000fe20000410000 */
[----:B------:R-:W-:Y:S01]  /*6da0*/  FMUL.FTZ R129, R130, UR8 ;  /* 0x0000000882817c20 */ /* 0x000fe20008410000 */
[----:B------:R-:W-:Y:S01]  /*6db0*/  FMUL.FTZ R124, R197, UR8 ;  /* 0x00000008c57c7c20 */ /* 0x000fe20008410000 */
[----:B------:R-:W-:Y:S01]  /*6dc0*/  FMUL.FTZ R131, R198, UR8 ;  /* 0x00000008c6837c20 */ /* 0x000fe20008410000 */
[----:B------:R-:W-:Y:S01]  /*6dd0*/  F2FP.F16.F32.PACK_AB R217, R218, R217 ;  /* 0x000000d9dad9723e */ /* 0x000fe200000000ff */
[----:B------:R-:W-:Y:S01]  /*6de0*/  FMUL.FTZ R120, R121, R120 ;  /* 0x0000007879787220 */ /* 0x000fe20000410000 */
[----:B------:R-:W-:Y:S01]  /*6df0*/  F2FP.F16.F32.PACK_AB R213, R214, R213 ;  /* 0x000000d5d6d5723e */ /* 0x000fe200000000ff */
        /* <DEDUP_REMOVED lines=9> */
[----:B------:R-:W-:Y:S02]  /*6e90*/  ISETP.GE.AND P5, PT, R222, UR19, PT ;  /* 0x00000013de007c0c */ /* 0x000fe4000bfa6270 */
        /* <DEDUP_REMOVED lines=95> */
.L_x_824:
[----:B------:R-:W-:Y:S01]  /*7490*/  STS [R117+0x28000], R217 ;  /* 0x028000d975007388 */ /* 0x000fe20000000800 */
[----:B------:R-:W-:Y:S02]  /*74a0*/  F2FP.F16.F32.PACK_AB R125, R125, R128 ;  /* 0x000000807d7d723e */ /* 0x000fe400000000ff */
[----:B------:R-:W-:Y:S01]  /*74b0*/  F2FP.F16.F32.PACK_AB R120, R129, R120 ;  /* 0x000000788178723e */ /* 0x000fe200000000ff */
[----:B------:R2:W-:Y:S01]  /*74c0*/  STS [R117+0x28400], R123 ;  /* 0x0284007b75007388 */ /* 0x0005e20000000800 */
[----:B------:R-:W-:Y:S03]  /*74d0*/  F2FP.F16.F32.PACK_AB R124, R131, R124 ;  /* 0x0000007c837c723e */ /* 0x000fe600000000ff */
[----:B------:R-:W-:Y:S04]  /*74e0*/  STS [R116+0x28000], R213 ;  /* 0x028000d574007388 */ /* 0x000fe80000000800 */
[----:B------:R3:W-:Y:S04]  /*74f0*/  STS [R116+0x28400], R125 ;  /* 0x0284007d74007388 */ /* 0x0007e80000000800 */
[----:B------:R4:W-:Y:S04]  /*7500*/  STS [R115+0x28000], R119 ;  /* 0x0280007773007388 */ /* 0x0009e80000000800 */
[----:B------:R-:W-:Y:S04]  /*7510*/  STS [R115+0x28400], R120 ;  /* 0x0284007873007388 */ /* 0x000fe80000000800 */
[----:B------:R-:W-:Y:S04]  /*7520*/  STS [R114+0x28000], R127 ;  /* 0x0280007f72007388 */ /* 0x000fe80000000800 */
[----:B------:R-:W-:Y:S01]  /*7530*/  STS [R114+0x28400], R124 ;  /* 0x0284007c72007388 */ /* 0x000fe20000000800 */
[----:B--2---:R-:W2:Y:S08]  /*7540*/  LDC R117, c[0x0][0x270] ;  /* 0x00009c00ff757b82 */ /* 0x004eb00000000800 */
[----:B------:R-:W-:Y:S01]  /*7550*/  BAR.SYNC.DEFER_BLOCKING 0x0 ;  /* 0x0000000000007b1d */ /* 0x000fe20000010000 */
[----:B---3--:R-:W-:Y:S01]  /*7560*/  LEA R116, R251, UR4, 0x1 ;  /* 0x00000004fb747c11 */ /* 0x008fe2000f8e08ff */
[----:B--2---:R-:W-:Y:S04]  /*7570*/  IMAD R117, R117, UR21, RZ ;  /* 0x0000001575757c24 */ /* 0x004fe8000f8e02ff */
[----:B-1----:R-:W-:Y:S04]  /*7580*/  LDSM.16.MT88.4 R4, [R246+0x2a000] ;  /* 0x02a00000f604783b */ /* 0x002fe80000004200 */
[----:B------:R-:W1:Y:S04]  /*7590*/  LDSM.16.MT88.4 R8, [R116+0x10000] ;  /* 0x010000007408783b */ /* 0x000e680000004200 */
[----:B------:R-:W2:Y:S04]  /*75a0*/  LDSM.16.MT88.4 R12, [R0+0x2a000] ;  /* 0x02a00000000c783b */ /* 0x000ea80000004200 */
[----:B------:R-:W3:Y:S04]  /*75b0*/  LDSM.16.MT88.4 R16, [R116+0x12000] ;  /* 0x012000007410783b */ /* 0x000ee80000004200 */
[----:B----4-:R-:W4:Y:S04]  /*75c0*/  LDL.LU.64 R118, [R1+0x70] ;  /* 0x0000700001767983 */ /* 0x010f280000300a00 */
[----:B------:R-:W3:Y:S04]  /*75d0*/  LDSM.16.MT88.4 R84, [R116+0x14000] ;  /* 0x014000007454783b */ /* 0x000ee80000004200 */
[----:B------:R-:W3:Y:S04]  /*75e0*/  LDSM.16.MT88.4 R88, [R116+0x16000] ;  /* 0x016000007458783b */ /* 0x000ee80000004200 */
[----:B------:R-:W-:Y:S04]  /*75f0*/  LDSM.16.MT88.4 R92, [R246+0x2a800] ;  /* 0x02a80000f65c783b */ /* 0x000fe80000004200 */
[----:B------:R-:W3:Y:S04]  /*7600*/  LDSM.16.MT88.4 R96, [R116+0x10800] ;  /* 0x010800007460783b */ /* 0x000ee80000004200 */
[----:B------:R-:W3:Y:S04]  /*7610*/  LDSM.16.MT88.4 R100, [R0+0x2a800] ;  /* 0x02a800000064783b */ /* 0x000ee80000004200 */
[----:B------:R-:W-:Y:S01]  /*7620*/  LDSM.16.MT88.4 R104, [R116+0x17000] ;  /* 0x017000007468783b */ /* 0x000fe20000004200 */
[-C--:B-1----:R-:W-:Y:S03]  /*7630*/  HMMA.16816.F32 R20, R4, R8.reuse, R20 ;  /* 0x000000080414723c */ /* 0x082fe60000001814 */
[----:B------:R-:W-:Y:S04]  /*7640*/  LDSM.16.MT88.4 R108, [R116+0x15800] ;  /* 0x01580000746c783b */ /* 0x000fe80000004200 */
[----:B------:R-:W-:Y:S01]  /*7650*/  LDSM.16.MT88.4 R112, [R116+0x17800] ;  /* 0x017800007470783b */ /* 0x000fe20000004200 */
        /* <DEDUP_REMOVED lines=19> */
[----:B------:R-:W3:Y:S04]  /*7790*/  LDSM.16.MT88.4 R4, [R246+0x2b000] ;  /* 0x02b00000f604783b */ /* 0x000ee80000004200 */
[----:B------:R-:W3:Y:S01]  /*77a0*/  LDSM.16.MT88.4 R88, [R0+0x2b000] ;  /* 0x02b000000058783b */ /* 0x000ee20000004200 */
        /* <DEDUP_REMOVED lines=42> */
[C---:B----4-:R-:W-:Y:S01]  /*7a50*/  LEA R4, P1, R5.reuse, R118, 0x2 ;  /* 0x0000007605047211 */ /* 0x050fe200078210ff */
        /* <DEDUP_REMOVED lines=87> */
.L_x_825:
        /* <DEDUP_REMOVED lines=14> */
[----:B------:R-:W3:Y:S04]  /*80b0*/  LDSM.16.MT88.4 R204, [R236+0x18800] ;  /* 0x01880000eccc783b */ /* 0x000ee80000004200 */
[----:B------:R-:W3:Y:S04]  /*80c0*/  LDSM.16.M88.4 R208, [R240+0x1000] ;  /* 0x00100000f0d0783b */ /* 0x000ee80000000200 */
[----:B------:R-:W3:Y:S04]  /*80d0*/  LDSM.16.MT88.4 R212, [R236+0x1a800] ;  /* 0x01a80000ecd4783b */ /* 0x000ee80000004200 */
[----:B-----5:R-:W3:Y:S01]  /*80e0*/  LDSM.16.MT88.4 R216, [R236+0x1c800] ;  /* 0x01c80000ecd8783b */ /* 0x020ee20000004200 */
        /* <DEDUP_REMOVED lines=620> */
.L_x_827:
[----:B------:R-:W3:Y:S01]  /*a7b0*/  LDL R2, [R1+0x8] ;  /* 0x0000080001027983 */ /* 0x000ee20000100800 */
[----:B------:R-:W-:Y:S01]  /*a7c0*/  @UP0 UIADD3 UR14, UR22, UR39, URZ ;  /* 0x00000027160e0290 */ /* 0x000fe2000fffe03f */
[----:B------:R-:W-:Y:S01]  /*a7d0*/  @UP0 ULDC.64 UR10, c[0x0][0x458] ;  /* 0x00011600000a0ab9 */ /* 0x000fe20000000a00 */
[----:B------:R-:W-:Y:S02]  /*a7e0*/  USHF.L.U32 UR5, UR18, 0x6, URZ ;  /* 0x0000000612057899 */ /* 0x000fe4000800063f */
[----:B------:R-:W-:Y:S02]  /*a7f0*/  @UP0 UIMAD.WIDE.U32 UR12, UR14, UR10, URZ ;  /* 0x0000000a0e0c02a5 */ /* 0x000fe4000f8e003f */
[----:B------:R-:W-:-:S04]  /*a800*/  @UP0 UIMAD UR14, UR14, UR11, URZ ;  /* 0x0000000b0e0e02a4 */ /* 0x000fc8000f8e023f */
[----:B------:R-:W-:-:S03]  /*a810*/  @UP0 UIADD3 UR19, UR13, UR14, URZ ;  /* 0x0000000e0d130290 */ /* 0x000fc6000fffe03f */
[----:B------:R-:W-:Y:S01]  /*a820*/  @UP0 UMOV UR13, UR12 ;  /* 0x0000000c000d0c82 */ /* 0x000fe20008000000 */
[----:B---3--:R-:W-:Y:S01]  /*a830*/  LEA R2, R2, UR4, 0x1 ;  /* 0x0000000402027c11 */ /* 0x008fe2000f8e08ff */
        /* <DEDUP_REMOVED lines=14> */
.L_x_828:
[----:B--2---:R-:W2:Y:S01]  /*a920*/  LDL.64 R66, [R1+0x10] ;  /* 0x0000100001427983 */ /* 0x004ea20000100a00 */
        /* <DEDUP_REMOVED lines=10> */
[----:B------:R-:W-:Y:S02]  /*a9d0*/  BSSY B0, `(.L_x_829) ;  /* 0x0000032000007945 */ /* 0x000fe40003800000 */
[C---:B------:R-:W-:Y:S01]  /*a9e0*/  ISETP.GE.AND P5, PT, R54.reuse, UR16, PT ;  /* 0x0000001036007c0c */ /* 0x040fe2000bfa6270 */
[----:B------:R-:W-:Y:S01]  /*a9f0*/  IMAD.U32 R3, RZ, RZ, UR14 ;  /* 0x0000000eff037e24 */ /* 0x000fe2000f8e00ff */
[----:B------:R-:W-:Y:S01]  /*aa00*/  ULDC.64 UR14, c[0x0][0x468] ;  /* 0x00011a00000e7ab9 */ /* 0x000fe20000000a00 */
[----:B------:R-:W-:Y:S01]  /*aa10*/  VIADD R4, R54, 0x20 ;  /* 0x0000002036047836 */ /* 0x000fe20000000000 */
[----:B------:R-:W-:Y:S01]  /*aa20*/  UIMAD UR17, UR17, UR14, URZ ;  /* 0x0000000e111172a4 */ /* 0x000fe2000f8e023f */
[----:B------:R-:W-:-:S03]  /*aa30*/  SHF.R.S32.HI R53, RZ, 0x1f, R54 ;  /* 0x0000001fff357819 */ /* 0x000fc60000011436 */
[----:B------:R-:W-:Y:S01]  /*aa40*/  UIMAD UR15, UR57, UR15, UR17 ;  /* 0x0000000f390f72a4 */ /* 0x000fe2000f8e0211 */
[----:B------:R-:W-:Y:S01]  /*aa50*/  ISETP.GE.AND P4, PT, R4, UR16, PT ;  /* 0x0000001004007c0c */ /* 0x000fe2000bf86270 */
        /* <DEDUP_REMOVED lines=9> */
[----:B------:R-:W-:-:S02]  /*aaf0*/  IMAD.MOV.U32 R60, RZ, RZ, R66 ;  /* 0x000000ffff3c7224 */ /* 0x000fc400078e0042 */
[----:B------:R-:W-:Y:S02]  /*ab00*/  VIADD R55, R66, 0x80 ;  /* 0x0000008042377836 */ /* 0x000fe40000000000 */
[----:B------:R-:W-:-:S04]  /*ab10*/  IMAD.WIDE.U32 R6, R5, UR5, R60 ;  /* 0x0000000505067c25 */ /* 0x000fc8000f8e003c */
[----:B------:R-:W-:Y:S01]  /*ab20*/  VIADD R52, R66, 0x40 ;  /* 0x0000004042347836 */ /* 0x000fe20000000000 */
[----:B------:R-:W-:-:S04]  /*ab30*/  IADD3 R62, P0, R6, UR20, RZ ;  /* 0x00000014063e7c10 */ /* 0x000fc8000ff1e0ff */
[----:B------:R-:W-:Y:S02]  /*ab40*/  IADD3.X R63, R7, UR21, R3, P0, !PT ;  /* 0x00000015073f7c10 */ /* 0x000fe400087fe403 */
[----:B------:R-:W-:-:S05]  /*ab50*/  MOV R3, UR14 ;  /* 0x0000000e00037c02 */ /* 0x000fca0008000f00 */
[----:B------:R-:W-:Y:S01]  /*ab60*/  IMAD.WIDE.U32 R62, R3, UR57, R62 ;  /* 0x00000039033e7c25 */ /* 0x000fe2000f8e003e */
[----:B------:R-:W-:-:S03]  /*ab70*/  IADD3 R3, R66, 0xc0, RZ ;  /* 0x000000c042037810 */ /* 0x000fc60007ffe0ff */
        /* <DEDUP_REMOVED lines=23> */
.L_x_830:
[----:B------:R-:W-:Y:S05]  /*acf0*/  BSYNC B0 ;  /* 0x0000000000007941 */ /* 0x000fea0003800000 */
.L_x_829:
        /* <DEDUP_REMOVED lines=21> */
.L_x_832:
[----:B------:R-:W-:Y:S05]  /*ae50*/  BSYNC B0 ;  /* 0x0000000000007941 */ /* 0x000fea0003800000 */
.L_x_831:
        /* <DEDUP_REMOVED lines=24> */
[----:B-1----:R-:W-:Y:S01]  /*afe0*/  IMAD R2, R54, UR11, R39 ;  /* 0x0000000b36027c24 */ /* 0x002fe2000f8e0227 */
[----:B------:R-:W-:Y:S01]  /*aff0*/  ISETP.GE.AND P2, PT, R52, UR5, PT ;  /* 0x0000000534007c0c */ /* 0x000fe2000bf46270 */
[----:B------:R-:W-:Y:S01]  /*b000*/  IMAD.WIDE.U32 R42, R54, UR10, R36 ;  /* 0x0000000a362a7c25 */ /* 0x000fe2000f8e0024 */
[----:B------:R-:W-:Y:S01]  /*b010*/  ISETP.GE.AND P1, PT, R55, UR5, PT ;  /* 0x0000000537007c0c */ /* 0x000fe2000bf26270 */
[----:B------:R-:W-:Y:S01]  /*b020*/  ULDC.64 UR8, c[0x0][0x3f8] ;  /* 0x0000fe0000087ab9 */ /* 0x000fe20000000a00 */
[----:B------:R-:W-:Y:S01]  /*b030*/  ISETP.GE.AND P0, PT, R3, UR5, PT ;  /* 0x0000000503007c0c */ /* 0x000fe2000bf06270 */
[----:B------:R-:W-:Y:S01]  /*b040*/  IMAD.IADD R2, R2, 0x1, R43 ;  /* 0x0000000102027824 */ /* 0x000fe200078e022b */
[----:B------:R-:W-:-:S04]  /*b050*/  LEA R38, P5, R42, UR8, 0x1 ;  /* 0x000000082a267c11 */ /* 0x000fc8000f8a08ff */
[----:B------:R-:W-:-:S05]  /*b060*/  LEA.HI.X R39, R42, UR9, R2, 0x1, P5 ;  /* 0x000000092a277c11 */ /* 0x000fca000a8f0c02 */
[----:B---3--:R1:W-:Y:S04]  /*b070*/  @!P3 STG.E.128 desc[UR6][R38.64], R12 ;  /* 0x0000000c2600b986 */ /* 0x0083e8000c101d06 */
[----:B--2---:R1:W-:Y:S04]  /*b080*/  @!P2 STG.E.128 desc[UR6][R38.64+0x80], R8 ;  /* 0x000080082600a986 */ /* 0x0043e8000c101d06 */
[----:B----4-:R1:W-:Y:S04]  /*b090*/  @!P1 STG.E.128 desc[UR6][R38.64+0x100], R4 ;  /* 0x0001000426009986 */ /* 0x0103e8000c101d06 */
[----:B------:R1:W-:Y:S02]  /*b0a0*/  @!P0 STG.E.128 desc[UR6][R38.64+0x180], R16 ;  /* 0x0001801026008986 */ /* 0x0003e4000c101d06 */
.L_x_834:
[----:B------:R-:W-:Y:S05]  /*b0b0*/  BSYNC B0 ;  /* 0x0000000000007941 */ /* 0x000fea0003800000 */
.L_x_833:
        /* <DEDUP_REMOVED lines=12> */
[----:B-1----:R-:W-:-:S03]  /*b180*/  LEA R2, P4, R36, UR8, 0x1 ;  /* 0x0000000824027c11 */ /* 0x002fc6000f8808ff */
[----:B------:R-:W-:-:S04]  /*b190*/  IMAD R53, R54, UR11, R53 ;  /* 0x0000000b36357c24 */ /* 0x000fc8000f8e0235 */
[----:B------:R-:W-:-:S05]  /*b1a0*/  IMAD.IADD R53, R53, 0x1, R37 ;  /* 0x0000000135357824 */ /* 0x000fca00078e0225 */
[----:B------:R-:W-:-:S05]  /*b1b0*/  LEA.HI.X R3, R36, UR9, R53, 0x1, P4 ;  /* 0x0000000924037c11 */ /* 0x000fca000a0f0c35 */
[----:B------:R1:W-:Y:S04]  /*b1c0*/  @!P3 STG.E.128 desc[UR6][R2.64], R32 ;  /* 0x000000200200b986 */ /* 0x0003e8000c101d06 */
[----:B------:R1:W-:Y:S04]  /*b1d0*/  @!P2 STG.E.128 desc[UR6][R2.64+0x80], R28 ;  /* 0x0000801c0200a986 */ /* 0x0003e8000c101d06 */
[----:B------:R1:W-:Y:S04]  /*b1e0*/  @!P1 STG.E.128 desc[UR6][R2.64+0x100], R24 ;  /* 0x0001001802009986 */ /* 0x0003e8000c101d06 */
[----:B------:R1:W-:Y:S02]  /*b1f0*/  @!P0 STG.E.128 desc[UR6][R2.64+0x180], R20 ;  /* 0x0001801402008986 */ /* 0x0003e4000c101d06 */
.L_x_805:
[----:B------:R-:W-:Y:S05]  /*b200*/  BSYNC B1 ;  /* 0x0000000000017941 */ /* 0x000fea0003800000 */
.L_x_791:
        /* <DEDUP_REMOVED lines=12> */
.L_x_835:
[----:B------:R-:W-:Y:S05]  /*b2d0*/  EXIT ;  /* 0x000000000000794d */ /* 0x000fea0003800000 */
.L_x_837:
        /* <DEDUP_REMOVED lines=10> */
.L_x_1055:


//--------------------- .text._ZN5flash44flash_bwd_dq_dk_dv_loop_seqk_parallel_kernelI23Flash_bwd_kernel_traitsILi256ELi64ELi64ELi8ELi4ELi2ELi2ELb0ELb0EN7cutlass6half_tE19Flash_kernel_traitsILi256ELi64ELi64ELi8ES3_EELb1ELb1ELb0ELb0ELb0ELb1ELb0EEEvNS_16Flash_bwd_paramsE --------------------------
	.section	.text._ZN5flash44flash_bwd_dq_dk_dv_loop_seqk_parallel_kernelI23Flash_bwd_kernel_traitsILi256ELi64ELi64ELi8ELi4ELi2ELi2ELb0ELb0EN7cutlass6half_tE19Flash_kernel_traitsILi256ELi64ELi64ELi8ES3_EELb1ELb1ELb0ELb0ELb0ELb1ELb0EEEvNS_16Flash_bwd_paramsE,"ax",@progbits
	.align	128
        .global         _ZN5flash44flash_bwd_dq_dk_dv_loop_seqk_parallel_kernelI23Flash_bwd_kernel_traitsILi256ELi64ELi64ELi8ELi4ELi2ELi2ELb0ELb0EN7cutlass6half_tE19Flash_kernel_traitsILi256ELi64ELi64ELi8ES3_EELb1ELb1ELb0ELb0ELb0ELb1ELb0EEEvNS_16Flash_bwd_paramsE
        .type           _ZN5flash44flash_bwd_dq_dk_dv_loop_seqk_parallel_kernelI23Flash_bwd_kernel_traitsILi256ELi64ELi64ELi8ELi4ELi2ELi2ELb0ELb0EN7cutlass6half_tE19Flash_kernel_traitsILi256ELi64ELi64ELi8ES3_EELb1ELb1ELb0ELb0ELb0ELb1ELb0EEEvNS_16Flash_bwd_paramsE,@function
        .size           _ZN5flash44flash_bwd_dq_dk_dv_loop_seqk_parallel_kernelI23Flash_bwd_kernel_traitsILi256ELi64ELi64ELi8ELi4ELi2ELi2ELb0ELb0EN7cutlass6half_tE19Flash_kernel_traitsILi256ELi64ELi64ELi8ES3_EELb1ELb1ELb0ELb0ELb0ELb1ELb0EEEvNS_16Flash_bwd_paramsE,(.L_x_1056 - _ZN5flash44flash_bwd_dq_dk_dv_loop_seqk_parallel_kernelI23Flash_bwd_kernel_traitsILi256ELi64ELi64ELi8ELi4ELi2ELi2ELb0ELb0EN7cutlass6half_tE19Flash_kernel_traitsILi256ELi64ELi64ELi8ES3_EELb1ELb1ELb0ELb0ELb0ELb1ELb0EEEvNS_16Flash_bwd_paramsE)
        .other          _ZN5flash44flash_bwd_dq_dk_dv_loop_seqk_parallel_kernelI23Flash_bwd_kernel_traitsILi256ELi64ELi64ELi8ELi4ELi2ELi2ELb0ELb0EN7cutlass6half_tE19Flash_kernel_traitsILi256ELi64ELi64ELi8ES3_EELb1ELb1ELb0ELb0ELb0ELb1ELb0EEEvNS_16Flash_bwd_paramsE,@"STO_CUDA_ENTRY STV_DEFAULT"
_ZN5flash44flash_bwd_dq_dk_dv_loop_seqk_parallel_kernelI23Flash_bwd_kernel_traitsILi256ELi64ELi64ELi8ELi4ELi2ELi2ELb0ELb0EN7cutlass6half_tE19Flash_kernel_traitsILi256ELi64ELi64ELi8ES3_EELb1ELb1ELb0ELb0ELb0ELb1ELb0EEEvNS_16Flash_bwd_paramsE:
.text._ZN5flash44flash_bwd_dq_dk_dv_loop_seqk_parallel_kernelI23Flash_bwd_kernel_traitsILi256ELi64ELi64ELi8ELi4ELi2ELi2ELb0ELb0EN7cutlass6half_tE19Flash_kernel_traitsILi256ELi64ELi64ELi8ES3_EELb1ELb1ELb0ELb0ELb0ELb1ELb0EEEvNS_16Flash_bwd_paramsE:
        /* <DEDUP_REMOVED lines=12> */
[----:B------:R-:W2:Y:S01]  /*00c0*/  S2UR UR56, SR_CTAID.Z ;  /* 0x00000000003879c3 */ /* 0x000ea20000002700 */
[----:B------:R-:W-:Y:S01]  /*00d0*/  UMOV UR5, 0x400 ;  /* 0x0000040000057882 */ /* 0x000fe20000000000 */
[----:B------:R-:W-:Y:S01]  /*00e0*/  IMAD.MOV.U32 R210, RZ, RZ, 0x20 ;  /* 0x00000020ffd27424 */ /* 0x000fe200078e00ff */
[----:B------:R-:W-:Y:S01]  /*00f0*/  UMOV UR59, 0xffff8000 ;  /* 0xffff8000003b7882 */ /* 0x000fe20000000000 */
[----:B------:R-:W-:Y:S02]  /*0100*/  IMAD.MOV.U32 R215, RZ, RZ, 0x40 ;  /* 0x00000040ffd77424 */ /* 0x000fe400078e00ff */
[----:B------:R-:W-:Y:S02]  /*0110*/  IMAD.MOV.U32 R236, RZ, RZ, -0x10 ;  /* 0xfffffff0ffec7424 */ /* 0x000fe400078e00ff */
[----:B------:R-:W3:Y:S08]  /*0120*/  S2UR UR4, SR_CgaCtaId ;  /* 0x00000000000479c3 */ /* 0x000ef00000008800 */
[----:B------:R-:W4:Y:S01]  /*0130*/  S2UR UR46, SR_CTAID.Y ;  /* 0x00000000002e79c3 */ /* 0x000f220000002600 */
[----:B--2---:R-:W-:Y:S01]  /*0140*/  USHF.R.S32.HI UR6, URZ, 0x1f, UR56 ;  /* 0x0000001f3f067899 */ /* 0x004fe20008011438 */
[----:B-1----:R-:W-:Y:S01]  /*0150*/  SHF.R.S32.HI R2, RZ, 0x1f, R8 ;  /* 0x0000001fff027819 */ /* 0x002fe20000011408 */
[----:B---3--:R-:W-:-:S03]  /*0160*/  ULEA UR4, UR4, UR5, 0x18 ;  /* 0x0000000504047291 */ /* 0x008fc6000f8ec03f */
        /* <DEDUP_REMOVED lines=48> */
[C---:B------:R-:W-:Y:S01]  /*0470*/  LOP3.LUT R3, R0.reuse, 0x10, R2, 0xf8, !PT ;  /* 0x0000001000037812 */ /* 0x040fe200078ef802 */
[----:B------:R-:W-:Y:S01]  /*0480*/  IMAD R2, R245, 0x800, R214 ;  /* 0x00000800f5027824 */ /* 0x000fe200078e02d6 */
[--C-:B------:R-:W-:Y:S02]  /*0490*/  LOP3.LUT R209, R0, 0x8, R13.reuse, 0xf8, !PT ;  /* 0x0000000800d17812 */ /* 0x100fe400078ef80d */
[----:B------:R-:W-:Y:S02]  /*04a0*/  SHF.R.U32.HI R0, RZ, 0x3, R0 ;  /* 0x00000003ff007819 */ /* 0x000fe40000011600 */
[----:B------:R-:W-:Y:S02]  /*04b0*/  LOP3.LUT R3, R3, 0x8, R13, 0xf8, !PT ;  /* 0x0000000803037812 */ /* 0x000fe400078ef80d */
[----:B------:R-:W-:Y:S02]  /*04c0*/  LOP3.LUT R4, R6, 0x1, RZ, 0xc0, !PT ;  /* 0x0000000106047812 */ /* 0x000fe400078ec0ff */
[----:B------:R-:W-:-:S02]  /*04d0*/  LOP3.LUT R209, R209, R0, RZ, 0x3c, !PT ;  /* 0x00000000d1d17212 */ /* 0x000fc400078e3cff */
[----:B------:R-:W-:Y:S01]  /*04e0*/  LOP3.LUT R214, R214, R3, R0, 0xf6, !PT ;  /* 0x00000003d6d67212 */ /* 0x000fe200078ef600 */
[----:B------:R-:W-:Y:S01]  /*04f0*/  IMAD.SHL.U32 R3, R6, 0x40, RZ ;  /* 0x0000004006037824 */ /* 0x000fe200078e00ff */
[C---:B------:R-:W-:Y:S01]  /*0500*/  LOP3.LUT P4, RZ, R5.reuse, 0x2, RZ, 0xc0, !PT ;  /* 0x0000000205ff7812 */ /* 0x040fe2000788c0ff */
[----:B------:R-:W-:Y:S01]  /*0510*/  IMAD.IADD R209, R2, 0x1, R209 ;  /* 0x0000000102d17824 */ /* 0x000fe200078e02d1 */
[----:B------:R-:W-:Y:S02]  /*0520*/  LOP3.LUT P3, RZ, R5, 0x4, RZ, 0xc0, !PT ;  /* 0x0000000405ff7812 */ /* 0x000fe4000786c0ff */
[----:B------:R-:W-:Y:S01]  /*0530*/  ISETP.NE.U32.AND P0, PT, R4, 0x1, PT ;  /* 0x000000010400780c */ /* 0x000fe20003f05070 */
[----:B------:R-:W-:Y:S01]  /*0540*/  IMAD.SHL.U32 R4, R15, 0x2, RZ ;  /* 0x000000020f047824 */ /* 0x000fe200078e00ff */
[----:B------:R-:W-:Y:S02]  /*0550*/  SHF.R.S32.HI R0, RZ, 0x6, R16 ;  /* 0x00000006ff007819 */ /* 0x000fe40000011410 */
[----:B------:R-:W-:Y:S01]  /*0560*/  LOP3.LUT R5, R11, 0xfffffff8, RZ, 0xc0, !PT ;  /* 0xfffffff80b057812 */ /* 0x000fe200078ec0ff */
[----:B------:R-:W-:Y:S01]  /*0570*/  IMAD R9, R247, 0x400, R4 ;  /* 0x00000400f7097824 */ /* 0x000fe200078e0204 */
[----:B------:R-:W-:Y:S01]  /*0580*/  R2P PR, R6, 0x6 ;  /* 0x0000000606007804 */ /* 0x000fe20000000000 */
[----:B------:R-:W-:Y:S01]  /*0590*/  IMAD R248, R0, 0x200, R8 ;  /* 0x0000020000f87824 */ /* 0x000fe200078e0208 */
[----:B------:R-:W-:Y:S01]  /*05a0*/  SEL R210, R210, 0xffffffe0, !P4 ;  /* 0xffffffe0d2d27807 */ /* 0x000fe20006000000 */
[----:B------:R-:W-:Y:S01]  /*05b0*/  IMAD.SHL.U32 R2, R0, 0x8, RZ ;  /* 0x0000000800027824 */ /* 0x000fe200078e00ff */
[----:B------:R-:W-:Y:S01]  /*05c0*/  LOP3.LUT R0, R3, 0x1c0, RZ, 0xc0, !PT ;  /* 0x000001c003007812 */ /* 0x000fe200078ec0ff */
[----:B------:R-:W-:Y:S01]  /*05d0*/  IMAD.SHL.U32 R6, R245, 0x20, RZ ;  /* 0x00000020f5067824 */ /* 0x000fe200078e00ff */
[----:B------:R-:W-:Y:S01]  /*05e0*/  LEA R209, R209, UR4, 0x1 ;  /* 0x00000004d1d17c11 */ /* 0x000fe2000f8e08ff */
[----:B------:R-:W-:Y:S01]  /*05f0*/  IMAD.IADD R7, R12, 0x1, -R5 ;  /* 0x000000010c077824 */ /* 0x000fe200078e0a05 */
[----:B------:R-:W-:Y:S01]  /*0600*/  LOP3.LUT R2, R2, 0x18, RZ, 0xc0, !PT ;  /* 0x0000001802027812 */ /* 0x000fe200078ec0ff */
[----:B------:R-:W-:Y:S01]  /*0610*/  IMAD.SHL.U32 R5, R14, 0x20, RZ ;  /* 0x000000200e057824 */ /* 0x000fe200078e00ff */
[----:B------:R-:W-:Y:S01]  /*0620*/  LOP3.LUT R6, R0, 0x20, R6, 0xf8, !PT ;  /* 0x0000002000067812 */ /* 0x000fe200078ef806 */
[----:B------:R-:W-:Y:S01]  /*0630*/  IMAD.SHL.U32 R7, R7, 0x40, RZ ;  /* 0x0000004007077824 */ /* 0x000fe200078e00ff */
[----:B------:R-:W-:Y:S01]  /*0640*/  SHF.R.U32.HI R3, RZ, 0x3, R0 ;  /* 0x00000003ff037819 */ /* 0x000fe20000011600 */
[----:B------:R-:W-:Y:S01]  /*0650*/  IMAD R4, R218, 0x400, R4 ;  /* 0x00000400da047824 */ /* 0x000fe200078e0204 */
[----:B------:R-:W-:Y:S01]  /*0660*/  LOP3.LUT R10, R2, 0x20, R5, 0xf8, !PT ;  /* 0x00000020020a7812 */ /* 0x000fe200078ef805 */
[----:B------:R-:W-:Y:S01]  /*0670*/  IMAD.SHL.U32 R5, R14, 0x8, RZ ;  /* 0x000000080e057824 */ /* 0x000fe200078e00ff */
[----:B------:R-:W-:Y:S01]  /*0680*/  LOP3.LUT R6, R6, R3, RZ, 0x3c, !PT ;  /* 0x0000000306067212 */ /* 0x000fe200078e3cff */
[----:B------:R-:W-:Y:S01]  /*0690*/  IMAD.IADD R210, R210, 0x1, R209 ;  /* 0x00000001d2d27824 */ /* 0x000fe200078e02d1 */
[----:B------:R-:W-:Y:S01]  /*06a0*/  LOP3.LUT R8, R3, R0, R2, 0x1e, !PT ;  /* 0x0000000003087212 */ /* 0x000fe200078e1e02 */
[----:B------:R-:W-:Y:S01]  /*06b0*/  IMAD.SHL.U32 R0, R11, 0x40, RZ ;  /* 0x000000400b007824 */ /* 0x000fe200078e00ff */
[----:B------:R-:W-:Y:S01]  /*06c0*/  LOP3.LUT R3, R7, 0x1c0, RZ, 0xc0, !PT ;  /* 0x000001c007037812 */ /* 0x000fe200078ec0ff */
[----:B------:R-:W-:Y:S01]  /*06d0*/  IMAD.IADD R6, R9, 0x1, R6 ;  /* 0x0000000109067824 */ /* 0x000fe200078e0206 */
[----:B------:R-:W-:Y:S01]  /*06e0*/  SEL R215, R215, 0xffffffc0, !P3 ;  /* 0xffffffc0d7d77807 */ /* 0x000fe20005800000 */
[----:B------:R-:W-:Y:S01]  /*06f0*/  IMAD.IADD R8, R4, 0x1, R8 ;  /* 0x0000000104087824 */ /* 0x000fe200078e0208 */
[----:B------:R-:W-:-:S02]  /*0700*/  SHF.R.U32.HI R2, RZ, 0x3, R3 ;  /* 0x00000003ff027819 */ /* 0x000fc40000011603 */
[----:B------:R-:W-:Y:S01]  /*0710*/  LOP3.LUT R5, R3, 0x8, R5, 0xf8, !PT ;  /* 0x0000000803057812 */ /* 0x000fe200078ef805 */
[C---:B------:R-:W-:Y:S01]  /*0720*/  IMAD.IADD R212, R215.reuse, 0x1, R209 ;  /* 0x00000001d7d47824 */ /* 0x040fe200078e02d1 */
[----:B------:R-:W-:Y:S01]  /*0730*/  LOP3.LUT R0, R0, 0xfffffe00, RZ, 0xc0, !PT ;  /* 0xfffffe0000007812 */ /* 0x000fe200078ec0ff */
[----:B------:R-:W-:Y:S01]  /*0740*/  IMAD.IADD R211, R215, 0x1, R210 ;  /* 0x00000001d7d37824 */ /* 0x000fe200078e02d2 */
[----:B------:R-:W-:Y:S02]  /*0750*/  LOP3.LUT R3, R2, R10, R3, 0x1e, !PT ;  /* 0x0000000a02037212 */ /* 0x000fe400078e1e03 */
[----:B------:R-:W-:Y:S01]  /*0760*/  LOP3.LUT R2, R5, R2, RZ, 0x3c, !PT ;  /* 0x0000000205027212 */ /* 0x000fe200078e3cff */
[--C-:B------:R-:W-:Y:S01]  /*0770*/  IMAD R4, R247, 0x400, R0.reuse ;  /* 0x00000400f7047824 */ /* 0x100fe200078e0200 */
[----:B------:R-:W-:Y:S01]  /*0780*/  LOP3.LUT R223, R3, R0, RZ, 0xfc, !PT ;  /* 0x0000000003df7212 */ /* 0x000fe200078efcff */
[----:B------:R-:W-:Y:S01]  /*0790*/  IMAD R218, R218, 0x400, R0 ;  /* 0x00000400dada7824 */ /* 0x000fe200078e0200 */
[----:B------:R-:W-:Y:S01]  /*07a0*/  LEA R234, R6, UR4, 0x1 ;  /* 0x0000000406ea7c11 */ /* 0x000fe2000f8e08ff */
[----:B------:R-:W-:Y:S01]  /*07b0*/  IMAD.IADD R222, R4, 0x1, R2 ;  /* 0x0000000104de7824 */ /* 0x000fe200078e0202 */
[----:B------:R-:W-:Y:S01]  /*07c0*/  SEL R236, R236, 0x10, !P0 ;  /* 0x00000010ecec7807 */ /* 0x000fe20004000000 */
[----:B------:R-:W-:Y:S01]  /*07d0*/  IMAD.IADD R218, R2, 0x1, R218 ;  /* 0x0000000102da7824 */ /* 0x000fe200078e02da */
[----:B------:R-:W-:Y:S01]  /*07e0*/  SHF.R.S32.HI R229, RZ, 0x2, R229 ;  /* 0x00000002ffe57819 */ /* 0x000fe200000114e5 */
[----:B------:R-:W-:Y:S01]  /*07f0*/  IMAD.U32 R2, RZ, RZ, UR6 ;  /* 0x00000006ff027e24 */ /* 0x000fe2000f8e00ff */
[----:B------:R-:W-:Y:S01]  /*0800*/  USHF.R.S32.HI UR6, URZ, 0x1f, UR46 ;  /* 0x0000001f3f067899 */ /* 0x000fe2000801142e */
[----:B------:R-:W-:Y:S01]  /*0810*/  IMAD.U32 R0, RZ, RZ, UR5 ;  /* 0x00000005ff007e24 */ /* 0x000fe2000f8e00ff */
[----:B------:R-:W-:Y:S01]  /*0820*/  USHF.R.S32.HI UR5, URZ, 0x1f, UR56 ;  /* 0x0000001f3f057899 */ /* 0x000fe20008011438 */
[----:B------:R-:W-:Y:S01]  /*0830*/  LEA R214, R214, UR4, 0x1 ;  /* 0x00000004d6d67c11 */ /* 0x000fe2000f8e08ff */
[----:B------:R-:W-:-:S02]  /*0840*/  VIADD R235, R234, 0x20 ;  /* 0x00000020eaeb7836 */ /* 0x000fc40000000000 */
[----:B------:R-:W-:Y:S01]  /*0850*/  IMAD.U32 R0, RZ, RZ, UR6 ;  /* 0x00000006ff007e24 */ /* 0x000fe2000f8e00ff */
[----:B------:R-:W-:Y:S01]  /*0860*/  UIADD3 UR6, UR4, 0x18000, URZ ;  /* 0x0001800004067890 */ /* 0x000fe2000fffe03f */
[----:B------:R-:W-:Y:S01]  /*0870*/  IMAD.U32 R0, RZ, RZ, UR5 ;  /* 0x00000005ff007e24 */ /* 0x000fe2000f8e00ff */
[----:B------:R-:W-:Y:S01]  /*0880*/  UIADD3 UR5, UR4, 0x28000, URZ ;  /* 0x0002800004057890 */ /* 0x000fe2000fffe03f */
[C---:B------:R-:W-:Y:S02]  /*0890*/  @P1 VIADD R235, R234.reuse, 0xffffffe0 ;  /* 0xffffffe0eaeb1836 */ /* 0x040fe40000000000 */
[----:B------:R-:W-:Y:S01]  /*08a0*/  IMAD.IADD R237, R234, 0x1, R236 ;  /* 0x00000001eaed7824 */ /* 0x000fe200078e02ec */
[----:B------:R-:W-:Y:S01]  /*08b0*/  LEA R242, R8, UR6, 0x1 ;  /* 0x0000000608f27c11 */ /* 0x000fe2000f8e08ff */
[----:B------:R-:W-:Y:S01]  /*08c0*/  IMAD R229, R247, 0x10, R229 ;  /* 0x00000010f7e57824 */ /* 0x000fe200078e02e5 */
[----:B------:R-:W-:Y:S01]  /*08d0*/  LEA R218, R218, UR5, 0x1 ;  /* 0x00000005dada7c11 */ /* 0x000fe2000f8e08ff */
[----:B------:R-:W-:Y:S01]  /*08e0*/  IMAD.IADD R215, R215, 0x1, R214 ;  /* 0x00000001d7d77824 */ /* 0x000fe200078e02d6 */
[----:B------:R-:W-:Y:S01]  /*08f0*/  ULDC.64 UR6, c[0x0][0x208] ;  /* 0x0000820000067ab9 */ /* 0x000fe20000000a00 */
[----:B------:R-:W-:-:S02]  /*0900*/  VIADD R243, R242, 0x40 ;  /* 0x00000040f2f37836 */ /* 0x000fc40000000000 */
[----:B------:R-:W-:Y:S02]  /*0910*/  @P2 VIADD R243, R242, 0xffffffc0 ;  /* 0xffffffc0f2f32836 */ /* 0x000fe40000000000 */
[----:B------:R-:W-:-:S07]  /*0920*/  IMAD.IADD R236, R236, 0x1, R235 ;  /* 0x00000001ecec7824 */ /* 0x000fce00078e02eb */
.L_x_872:
        /* <DEDUP_REMOVED lines=67> */
.L_x_838:
        /* <DEDUP_REMOVED lines=13> */
[----:B------:R-:W-:Y:S01]  /*0e30*/  UIMAD UR8, UR57, UR8, URZ ;  /* 0x00000008390872a4 */ /* 0x000fe2000f8e023f */
[----:B------:R-:W-:Y:S01]  /*0e40*/  ULDC UR58, c[0x0][0x2d4] ;  /* 0x0000b500003a7ab9 */ /* 0x000fe20000000800 */
[----:B------:R-:W-:Y:S02]  /*0e50*/  UIADD3 UR16, UR19, 0x3f, URZ ;  /* 0x0000003f13107890 */ /* 0x000fe4000fffe03f */
[----:B------:R-:W-:Y:S02]  /*0e60*/  UIMAD UR34, UR46, UR9, UR8 ;  /* 0x000000092e2272a4 */ /* 0x000fe4000f8e0208 */
[----:B------:R-:W-:Y:S01]  /*0e70*/  USHF.R.S32.HI UR18, URZ, 0x1f, UR58 ;  /* 0x0000001f3f127899 */ /* 0x000fe2000801143a */
[----:B------:R-:W-:Y:S01]  /*0e80*/  @!UP1 ULDC.64 UR8, c[0x0][0x418] ;  /* 0x0001060000089ab9 */ /* 0x000fe20000000a00 */
[----:B------:R-:W-:Y:S02]  /*0e90*/  ULDC.64 UR32, c[0x0][0x240] ;  /* 0x0000900000207ab9 */ /* 0x000fe40000000a00 */
[----:B------:R-:W-:Y:S01]  /*0ea0*/  UIMAD UR18, UR18, UR46, URZ ;  /* 0x0000002e121272a4 */ /* 0x000fe2000f8e023f */
[----:B------:R-:W-:Y:S01]  /*0eb0*/  ULDC UR61, c[0x0][0x2dc] ;  /* 0x0000b700003d7ab9 */ /* 0x000fe20000000800 */
[----:B------:R-:W-:Y:S01]  /*0ec0*/  ULDC UR60, c[0x0][0x270] ;  /* 0x00009c00003c7ab9 */ /* 0x000fe20000000800 */
[----:B-1----:R-:W-:Y:S01]  /*0ed0*/  IABS R5, R6 ;  /* 0x0000000600057213 */ /* 0x002fe20000000000 */
[----:B------:R-:W-:Y:S01]  /*0ee0*/  USHF.R.S32.HI UR17, URZ, 0x1f, UR16 ;  /* 0x0000001f3f117899 */ /* 0x000fe20008011410 */
[----:B------:R-:W-:Y:S01]  /*0ef0*/  ISETP.NE.AND P3, PT, R6, RZ, PT ;  /* 0x000000ff0600720c */ /* 0x000fe20003f65270 */
[----:B------:R-:W-:Y:S01]  /*0f00*/  @!UP1 UIMAD.WIDE.U32 UR40, UR46, UR8, URZ ;  /* 0x000000082e2892a5 */ /* 0x000fe2000f8e003f */
[----:B------:R-:W1:Y:S01]  /*0f10*/  I2F.RP R2, R5 ;  /* 0x0000000500027306 */ /* 0x000e620000209400 */
[----:B------:R-:W-:Y:S01]  /*0f20*/  ULDC.U8 UR29, c[0x0][0x480] ;  /* 0x00012000001d7ab9 */ /* 0x000fe20000000000 */
[----:B------:R-:W-:-:S02]  /*0f30*/  UIMAD.WIDE.U32 UR20, UR5, UR32, URZ ;  /* 0x00000020051472a5 */ /* 0x000fc4000f8e003f */
[----:B--2---:R-:W-:Y:S02]  /*0f40*/  UIMAD.WIDE.U32 UR30, UR14, UR12, URZ ;  /* 0x0000000c0e1e72a5 */ /* 0x004fe4000f8e003f */
[----:B------:R-:W-:Y:S02]  /*0f50*/  UIMAD UR26, UR5, UR33, URZ ;  /* 0x00000021051a72a4 */ /* 0x000fe4000f8e023f */
[----:B------:R-:W-:Y:S02]  /*0f60*/  UIMAD UR50, UR14, UR13, UR31 ;  /* 0x0000000d0e3272a4 */ /* 0x000fe4000f8e021f */
[----:B------:R-:W-:Y:S01]  /*0f70*/  USHF.L.U32 UR14, UR46, 0x7, URZ ;  /* 0x000000072e0e7899 */ /* 0x000fe2000800063f */
[----:B------:R-:W-:Y:S01]  /*0f80*/  @UP1 ULDC.64 UR12, c[0x0][0x420] ;  /* 0x00010800000c1ab9 */ /* 0x000fe20000000a00 */
[----:B------:R-:W-:Y:S01]  /*0f90*/  UIMAD UR18, UR57, UR58, UR18 ;  /* 0x0000003a391272a4 */ /* 0x000fe2000f8e0212 */
[----:B-1----:R-:W1:Y:S01]  /*0fa0*/  MUFU.RCP R2, R2 ;  /* 0x0000000200027308 */ /* 0x002e620000001000 */
[----:B------:R-:W-:-:S02]  /*0fb0*/  @UP1 UIMAD.WIDE.U32 UR42, UR5, UR12, URZ ;  /* 0x0000000c052a12a5 */ /* 0x000fc4000f8e003f */
[----:B------:R-:W-:Y:S02]  /*0fc0*/  @!UP1 UIMAD UR12, UR57, UR8, URZ ;  /* 0x00000008390c92a4 */ /* 0x000fe4000f8e023f */
[----:B------:R-:W-:Y:S02]  /*0fd0*/  USEL UR36, UR14, URZ, UP2 ;  /* 0x0000003f0e247287 */ /* 0x000fe40009000000 */
[----:B------:R-:W-:Y:S02]  /*0fe0*/  @!UP1 UIMAD UR39, UR46, UR9, UR12 ;  /* 0x000000092e2792a4 */ /* 0x000fe4000f8e020c */
[----:B------:R-:W-:Y:S02]  /*0ff0*/  UIMAD.WIDE UR8, UR61, UR60, URZ ;  /* 0x0000003c3d0872a5 */ /* 0x000fe4000f8e023f */
[----:B------:R-:W-:Y:S02]  /*1000*/  UIMAD.WIDE.U32 UR14, UR46, UR58, URZ ;  /* 0x0000003a2e0e72a5 */ /* 0x000fe4000f8e003f */
[----:B------:R-:W-:-:S02]  /*1010*/  UISETP.NE.AND UP4, UPT, UR29, URZ, UPT ;  /* 0x0000003f1d00728c */ /* 0x000fc4000bf85270 */
[----:B------:R-:W-:Y:S01]  /*1020*/  ULEA.HI UR29, UR17, UR16, URZ, 0x6 ;  /* 0x00000010111d7291 */ /* 0x000fe2000f8f303f */
[----:B-1----:R-:W-:Y:S01]  /*1030*/  VIADD R2, R2, 0xffffffe ;  /* 0x0ffffffe02027836 */ /* 0x002fe20000000000 */
[----:B------:R-:W-:Y:S02]  /*1040*/  UIADD3 UR45, UR25, UR34, URZ ;  /* 0x00000022192d7290 */ /* 0x000fe4000fffe03f */
[----:B------:R-:W-:Y:S01]  /*1050*/  USEL UR54, UR24, UR20, !UP1 ;  /* 0x0000001418367287 */ /* 0x000fe2000c800000 */
[----:B------:R-:W1:Y:S01]  /*1060*/  F2I.FTZ.U32.TRUNC.NTZ R3, R2 ;  /* 0x0000000200037305 */ /* 0x000e62000021f000 */
[----:B------:R-:W-:Y:S02]  /*1070*/  @UP1 UIADD3 UR45, UR21, UR26, URZ ;  /* 0x0000001a152d1290 */ /* 0x000fe4000fffe03f */
[----:B------:R-:W-:Y:S02]  /*1080*/  UIMAD.WIDE.U32 UR24, UR8, UR14, URZ ;  /* 0x0000000e081872a5 */ /* 0x000fe4000f8e003f */
[----:B------:R-:W-:-:S02]  /*1090*/  UIMAD UR21, UR9, UR14, URZ ;  /* 0x0000000e091572a4 */ /* 0x000fc4000f8e023f */
[----:B------:R-:W-:Y:S02]  /*10a0*/  UIADD3 UR18, UR15, UR18, URZ ;  /* 0x000000120f127290 */ /* 0x000fe4000fffe03f */
[----:B------:R-:W-:Y:S02]  /*10b0*/  UIMAD.WIDE.U32 UR14, UR8, UR5, URZ ;  /* 0x00000005080e72a5 */ /* 0x000fe4000f8e003f */
[----:B------:R-:W-:Y:S02]  /*10c0*/  UISETP.NE.AND UP0, UPT, UR37, -0x1, UPT ;  /* 0xffffffff2500788c */ /* 0x000fe4000bf05270 */
[----:B------:R-:W-:Y:S01]  /*10d0*/  ULOP3.LUT UR20, UR29, 0xffffffc0, URZ, 0xc0, !UPT ;  /* 0xffffffc01d147892 */ /* 0x000fe2000f8ec03f */
[----:B-1----:R-:W-:Y:S01]  /*10e0*/  IMAD.MOV R0, RZ, RZ, -R3 ;  /* 0x000000ffff007224 */ /* 0x002fe200078e0a03 */
[----:B------:R-:W-:Y:S01]  /*10f0*/  @UP1 UIMAD UR48, UR5, UR13, UR43 ;  /* 0x0000000d053012a4 */ /* 0x000fe2000f8e022b */
[----:B------:R-:W-:Y:S01]  /*1100*/  IMAD.MOV.U32 R2, RZ, RZ, RZ ;  /* 0x000000ffff027224 */ /* 0x000fe200078e00ff */
[----:B------:R-:W-:Y:S01]  /*1110*/  USHF.L.U64.HI UR12, UR46, 0x7, UR57 ;  /* 0x000000072e0c7899 */ /* 0x000fe20008010239 */
[----:B------:R-:W-:Y:S01]  /*1120*/  IMAD R0, R0, R5, RZ ;  /* 0x0000000500007224 */ /* 0x000fe200078e02ff */
[----:B------:R-:W-:-:S02]  /*1130*/  UIMAD UR18, UR8, UR18, UR21 ;  /* 0x00000012081272a4 */ /* 0x000fc4000f8e0215 */
[----:B------:R-:W-:Y:S01]  /*1140*/  USEL UR55, UR24, UR14, !UP1 ;  /* 0x0000000e18377287 */ /* 0x000fe2000c800000 */
[----:B------:R-:W-:Y:S01]  /*1150*/  IMAD.HI.U32 R0, R3, R0, R2 ;  /* 0x0000000003007227 */ /* 0x000fe200078e0002 */
[----:B------:R-:W-:Y:S01]  /*1160*/  MOV R2, R4 ;  /* 0x0000000400027202 */ /* 0x000fe20000000f00 */
[----:B------:R-:W-:Y:S01]  /*1170*/  ULDC.U8 UR13, c[0x0][0x3d8] ;  /* 0x0000f600000d7ab9 */ /* 0x000fe20000000000 */
[----:B------:R-:W-:Y:S02]  /*1180*/  UIADD3 UR14, UR20, -0x40, URZ ;  /* 0xffffffc0140e7890 */ /* 0x000fe4000fffe03f */
[----:B------:R-:W-:Y:S01]  /*1190*/  UISETP.NE.AND UP3, UPT, UR13, URZ, UPT ;  /* 0x0000003f0d00728c */ /* 0x000fe2000bf65270 */
[----:B------:R-:W-:Y:S01]  /*11a0*/  IMAD.HI.U32 R0, R0, R2, RZ ;  /* 0x0000000200007227 */ /* 0x000fe200078e00ff */
[----:B------:R-:W-:Y:S02]  /*11b0*/  USEL UR38, UR12, URZ, UP2 ;  /* 0x0000003f0c267287 */ /* 0x000fe40009000000 */
[----:B------:R-:W-:Y:S01]  /*11c0*/  UIMAD UR21, UR9, UR5, URZ ;  /* 0x00000005091572a4 */ /* 0x000fe2000f8e023f */
[----:B------:R-:W-:Y:S01]  /*11d0*/  IMAD.MOV R3, RZ, RZ, -R0 ;  /* 0x000000ffff037224 */ /* 0x000fe200078e0a00 */
[----:B------:R-:W-:-:S02]  /*11e0*/  UIADD3 UR47, UR25, UR18, URZ ;  /* 0x00000012192f7290 */ /* 0x000fc4000fffe03f */
[----:B------:R-:W-:Y:S01]  /*11f0*/  USHF.R.S32.HI UR31, URZ, 0x1f, UR14 ;  /* 0x0000001f3f1f7899 */ /* 0x000fe2000801140e */
[C---:B------:R-:W-:Y:S01]  /*1200*/  IMAD R2, R5.reuse, R3, R2 ;  /* 0x0000000305027224 */ /* 0x040fe200078e0202 */
[----:B------:R-:W-:Y:S02]  /*1210*/  UIADD3 UR18, UP2, UR14, UR36, URZ ;  /* 0x000000240e127290 */ /* 0x000fe4000ff5e03f */
[----:B------:R-:W-:Y:S02]  /*1220*/  @UP0 UIADD3 UR23, UR22, UR37, URZ ;  /* 0x0000002516170290 */ /* 0x000fe4000fffe03f */
[----:B------:R-:W-:Y:S01]  /*1230*/  ISETP.GT.U32.AND P1, PT, R5, R2, PT ;  /* 0x000000020500720c */ /* 0x000fe20003f24070 */
[----:B------:R-:W-:Y:S02]  /*1240*/  @UP1 UIADD3 UR47, UR15, UR21, URZ ;  /* 0x000000150f2f1290 */ /* 0x000fe4000fffe03f */
[----:B------:R-:W-:Y:S02]  /*1250*/  UIADD3.X UR15, UR31, UR38, URZ, UP2, !UPT ;  /* 0x000000261f0f7290 */ /* 0x000fe400097fe43f */
[----:B------:R-:W-:Y:S01]  /*1260*/  UIMAD UR9, UR9, UR18, URZ ;  /* 0x00000012090972a4 */ /* 0x000fe2000f8e023f */
[----:B------:R-:W-:Y:S01]  /*1270*/  @UP0 ULDC.64 UR12, c[0x0][0x248] ;  /* 0x00009200000c0ab9 */ /* 0x000fe20000000a00 */
[----:B------:R-:W-:-:S02]  /*1280*/  @!UP1 UIADD3 UR48, UR41, UR39, URZ ;  /* 0x0000002729309290 */ /* 0x000fc4000fffe03f */
[----:B------:R-:W-:Y:S02]  /*1290*/  @UP0 UIMAD.WIDE.U32 UR24, UR23, UR12, URZ ;  /* 0x0000000c171802a5 */ /* 0x000fe4000f8e003f */
[----:B------:R-:W-:Y:S02]  /*12a0*/  @UP0 UIMAD UR26, UR23, UR13, URZ ;  /* 0x0000000d171a02a4 */ /* 0x000fe4000f8e023f */
[----:B------:R-:W-:Y:S01]  /*12b0*/  @!P1 IMAD.IADD R2, R2, 0x1, -R5 ;  /* 0x0000000102029824 */ /* 0x000fe200078e0a05 */
[----:B------:R-:W-:Y:S01]  /*12c0*/  ULDC UR34, c[0x0][0x2c4] ;  /* 0x0000b10000227ab9 */ /* 0x000fe20000000800 */
[----:B------:R-:W-:Y:S01]  /*12d0*/  UIMAD UR23, UR8, UR15, UR9 ;  /* 0x0000000f081772a4 */ /* 0x000fe2000f8e0209 */
[----:B------:R-:W-:Y:S01]  /*12e0*/  @!P1 IADD3 R0, R0, 0x1, RZ ;  /* 0x0000000100009810 */ /* 0x000fe20007ffe0ff */
[----:B------:R-:W-:Y:S01]  /*12f0*/  UIMAD.WIDE.U32 UR38, UR8, UR18, URZ ;  /* 0x00000012082672a5 */ /* 0x000fe2000f8e003f */
[----:B------:R-:W-:Y:S01]  /*1300*/  ISETP.GE.U32.AND P0, PT, R2, R5, PT ;  /* 0x000000050200720c */ /* 0x000fe20003f06070 */
[----:B------:R-:W-:Y:S01]  /*1310*/  @UP3 UIMAD UR8, UR46, UR34, URZ ;  /* 0x000000222e0832a4 */ /* 0x000fe2000f8e023f */
[----:B------:R-:W-:Y:S01]  /*1320*/  LOP3.LUT R2, R6, UR56, RZ, 0x3c, !PT ;  /* 0x0000003806027c12 */ /* 0x000fe2000f8e3cff */
[----:B------:R-:W-:Y:S01]  /*1330*/  @UP0 UIADD3 UR27, UR22, UR37, URZ ;  /* 0x00000025161b0290 */ /* 0x000fe2000fffe03f */
[----:B------:R-:W-:Y:S01]  /*1340*/  PLOP3.LUT P1, PT, PT, PT, UP0, 0x80, 0x0 ;  /* 0x000000000000781c */ /* 0x000fe20003f2f008 */
[----:B------:R-:W-:Y:S01]  /*1350*/  @UP0 ULDC.64 UR16, c[0x0][0x250] ;  /* 0x0000940000100ab9 */ /* 0x000fe20000000a00 */
[----:B------:R-:W-:Y:S01]  /*1360*/  ISETP.GE.AND P2, PT, R2, RZ, PT ;  /* 0x000000ff0200720c */ /* 0x000fe20003f46270 */
[----:B------:R-:W-:-:S02]  /*1370*/  @UP3 USEL UR9, UR8, UR5, !UP1 ;  /* 0x0000000508093287 */ /* 0x000fc4000c800000 */
[----:B------:R-:W-:Y:S01]  /*1380*/  @UP0 UIMAD.WIDE.U32 UR20, UR27, UR16, URZ ;  /* 0x000000101b1402a5 */ /* 0x000fe2000f8e003f */
[----:B------:R-:W-:Y:S01]  /*1390*/  @UP3 ULDC UR8, c[0x0][0x2e4] ;  /* 0x0000b90000083ab9 */ /* 0x000fe20000000800 */
[----:B------:R-:W-:Y:S02]  /*13a0*/  UIMAD UR49, UR56, UR61, URZ ;  /* 0x0000003d383172a4 */ /* 0x000fe4000f8e023f */
[----:B------:R-:W-:Y:S01]  /*13b0*/  @P0 VIADD R0, R0, 0x1 ;  /* 0x0000000100000836 */ /* 0x000fe20000000000 */
[----:B------:R-:W-:Y:S01]  /*13c0*/  @UP3 UIMAD UR18, UR56, UR8, UR9 ;  /* 0x00000008381232a4 */ /* 0x000fe2000f8e0209 */
[----:B------:R-:W-:Y:S01]  /*13d0*/  PLOP3.LUT P0, PT, PT, PT, UP3, 0x80, 0x0 ;  /* 0x000000000000781c */ /* 0x000fe20003f0f038 */
[----:B------:R-:W-:Y:S01]  /*13e0*/  @UP0 UIMAD UR15, UR27, UR17, URZ ;  /* 0x000000111b0f02a4 */ /* 0x000fe2000f8e023f */
[----:B------:R-:W-:Y:S01]  /*13f0*/  IMAD.MOV.U32 R4, RZ, RZ, R0 ;  /* 0x000000ffff047224 */ /* 0x000fe200078e0000 */
[----:B------:R-:W-:Y:S02]  /*1400*/  @!UP3 UIMAD UR8, UR46, UR60, UR56 ;  /* 0x0000003c2e08b2a4 */ /* 0x000fe4000f8e0238 */
[----:B------:R-:W-:-:S02]  /*1410*/  USEL UR52, UR30, URZ, UP4 ;  /* 0x0000003f1e347287 */ /* 0x000fc4000a000000 */
[----:B------:R-:W-:Y:S01]  /*1420*/  USHF.R.S32.HI UR44, URZ, 0x6, UR29 ;  /* 0x000000063f2c7899 */ /* 0x000fe2000801141d */
[----:B------:R-:W-:Y:S01]  /*1430*/  @!P2 IADD3 R4, -R4, RZ, RZ ;  /* 0x000000ff0404a210 */ /* 0x000fe20007ffe1ff */
[----:B------:R-:W-:Y:S01]  /*1440*/  USEL UR51, UR50, URZ, UP4 ;  /* 0x0000003f32337287 */ /* 0x000fe2000a000000 */
[----:B------:R-:W-:Y:S01]  /*1450*/  @!P3 LOP3.LUT R4, RZ, R6, RZ, 0x33, !PT ;  /* 0x00000006ff04b212 */ /* 0x000fe200078e33ff */
[----:B------:R-:W-:Y:S02]  /*1460*/  @UP0 UIADD3 UR27, UR25, UR26, URZ ;  /* 0x0000001a191b0290 */ /* 0x000fe4000fffe03f */
[----:B------:R-:W-:Y:S02]  /*1470*/  USHF.R.S32.HI UR35, URZ, 0x1f, UR28 ;  /* 0x0000001f3f237899 */ /* 0x000fe4000801141c */
[----:B------:R-:W-:Y:S02]  /*1480*/  USHF.R.S32.HI UR53, URZ, 0x1f, UR49 ;  /* 0x0000001f3f357899 */ /* 0x000fe40008011431 */
[----:B------:R-:W-:-:S02]  /*1490*/  @UP0 UIADD3 UR30, UR21, UR15, URZ ;  /* 0x0000000f151e0290 */ /* 0x000fc4000fffe03f */
        /* <DEDUP_REMOVED lines=17> */
.L_x_840:
        /* <DEDUP_REMOVED lines=13> */
.L_x_841:
        /* <DEDUP_REMOVED lines=11> */
.L_x_842:
[----:B------:R-:W-:-:S04]  /*1730*/  UIMAD UR5, UR46, UR60, UR56 ;  /* 0x0000003c2e0572a4 */ /* 0x000fc8000f8e0238 */
[----:B------:R-:W-:-:S12]  /*1740*/  UIMAD UR5, UR5, UR58, URZ ;  /* 0x0000003a050572a4 */ /* 0x000fd8000f8e023f */
.L_x_843:
[----:B------:R-:W1:Y:S01]  /*1750*/  S2R R27, SR_TID.X ;  /* 0x00000000001b7919 */ /* 0x000e620000002100 */
[----:B------:R-:W2:Y:S01]  /*1760*/  LDC.64 R10, c[0x0][0x420] ;  /* 0x00010800ff0a7b82 */ /* 0x000ea20000000a00 */
[----:B------:R-:W-:Y:S01]  /*1770*/  UIADD3 UR36, UR14, UR18, URZ ;  /* 0x000000120e247290 */ /* 0x000fe2000fffe03f */
[----:B------:R-:W-:Y:S01]  /*1780*/  BSSY B1, `(.L_x_839) ;  /* 0x0000806000017945 */ /* 0x000fe20003800000 */
[----:B------:R-:W-:Y:S02]  /*1790*/  USHF.R.S32.HI UR18, URZ, 0x1f, UR56 ;  /* 0x0000001f3f127899 */ /* 0x000fe40008011438 */
[----:B------:R-:W-:Y:S01]  /*17a0*/  UIADD3 UR9, -UR10, UR19, UR28 ;  /* 0x000000130a097290 */ /* 0x000fe2000fffe11c */
[----:B------:R-:W-:Y:S01]  /*17b0*/  ULDC.64 UR20, c[0x0][0x428] ;  /* 0x00010a0000147ab9 */ /* 0x000fe20000000a00 */
[----:B------:R-:W-:Y:S02]  /*17c0*/  UIADD3 UR34, UR14, UR5, URZ ;  /* 0x000000050e227290 */ /* 0x000fe4000fffe03f */
[----:B------:R-:W-:Y:S01]  /*17d0*/  UIMAD UR15, UR61, UR60, URZ ;  /* 0x0000003c3d0f72a4 */ /* 0x000fe2000f8e023f */
[----:B------:R-:W-:Y:S01]  /*17e0*/  ULDC.64 UR24, c[0x0][0x258] ;  /* 0x0000960000187ab9 */ /* 0x000fe20000000a00 */
[----:B------:R-:W-:Y:S01]  /*17f0*/  ULDC.64 UR42, c[0x0][0x478] ;  /* 0x00011e00002a7ab9 */ /* 0x000fe20000000a00 */
[----:B------:R-:W-:Y:S01]  /*1800*/  ULDC.64 UR40, c[0x0][0x210] ;  /* 0x0000840000287ab9 */ /* 0x000fe20000000a00 */
[----:B------:R-:W-:Y:S01]  /*1810*/  UIADD3 UR5, UR44, -0x1, URZ ;  /* 0xffffffff2c057890 */ /* 0x000fe2000fffe03f */
[----:B-1----:R-:W-:-:S04]  /*1820*/  SHF.R.S32.HI R30, RZ, 0x1f, R27 ;  /* 0x0000001fff1e7819 */ /* 0x002fc8000001141b */
[CC--:B------:R-:W-:Y:S02]  /*1830*/  LEA.HI R0, R30.reuse, R27.reuse, RZ, 0x3 ;  /* 0x0000001b1e007211 */ /* 0x0c0fe400078f18ff */
[----:B------:R-:W-:Y:S02]  /*1840*/  LEA.HI R12, R30, R27, RZ, 0x5 ;  /* 0x0000001b1e0c7211 */ /* 0x000fe400078f28ff */
[----:B------:R-:W-:Y:S02]  /*1850*/  LOP3.LUT R2, R0, 0xfffffff8, RZ, 0xc0, !PT ;  /* 0xfffffff800027812 */ /* 0x000fe400078ec0ff */
[----:B------:R-:W-:-:S03]  /*1860*/  SHF.R.S32.HI R0, RZ, 0x3, R0 ;  /* 0x00000003ff007819 */ /* 0x000fc60000011400 */
[----:B------:R-:W-:Y:S01]  /*1870*/  IMAD.IADD R2, R27, 0x1, -R2 ;  /* 0x000000011b027824 */ /* 0x000fe200078e0a02 */
[----:B------:R-:W-:Y:S02]  /*1880*/  SHF.R.S32.HI R15, RZ, 0x1f, R0 ;  /* 0x0000001fff0f7819 */ /* 0x000fe40000011400 */
[----:B------:R-:W-:Y:S01]  /*1890*/  IADD3 R5, P0, R0, UR14, RZ ;  /* 0x0000000e00057c10 */ /* 0x000fe2000ff1e0ff */
[----:B------:R-:W-:Y:S02]  /*18a0*/  IMAD.SHL.U32 R2, R2, 0x8, RZ ;  /* 0x0000000802027824 */ /* 0x000fe400078e00ff */
[C---:B--2---:R-:W-:Y:S01]  /*18b0*/  IMAD R13, R15.reuse, R10, RZ ;  /* 0x0000000a0f0d7224 */ /* 0x044fe200078e02ff */
[----:B------:R-:W-:Y:S02]  /*18c0*/  IADD3.X R6, R15, UR31, RZ, P0, !PT ;  /* 0x0000001f0f067c10 */ /* 0x000fe400087fe4ff */
[----:B------:R-:W-:Y:S01]  /*18d0*/  SHF.R.S32.HI R3, RZ, 0x1f, R2 ;  /* 0x0000001fff037819 */ /* 0x000fe20000011402 */
[----:B------:R-:W-:-:S02]  /*18e0*/  IMAD R13, R0, R11, R13 ;  /* 0x0000000b000d7224 */ /* 0x000fc400078e020d */
[----:B------:R-:W-:Y:S02]  /*18f0*/  IMAD R8, R6, UR32, RZ ;  /* 0x0000002006087c24 */ /* 0x000fe4000f8e02ff */
[----:B------:R-:W-:-:S04]  /*1900*/  IMAD.WIDE.U32 R6, R5, UR32, R2 ;  /* 0x0000002005067c25 */ /* 0x000fc8000f8e0002 */
[----:B------:R-:W-:Y:S01]  /*1910*/  IMAD R5, R5, UR33, R8 ;  /* 0x0000002105057c24 */ /* 0x000fe2000f8e0208 */
[----:B------:R-:W-:-:S04]  /*1920*/  IADD3 R8, P0, R6, UR54, RZ ;  /* 0x0000003606087c10 */ /* 0x000fc8000ff1e0ff */
[----:B------:R-:W-:Y:S01]  /*1930*/  IADD3.X R9, R7, UR45, R5, P0, !PT ;  /* 0x0000002d07097c10 */ /* 0x000fe200087fe405 */
[----:B------:R-:W-:Y:S01]  /*1940*/  IMAD R5, R10, UR31, RZ ;  /* 0x0000001f0a057c24 */ /* 0x000fe2000f8e02ff */
[----:B------:R-:W-:Y:S01]  /*1950*/  IADD3 R6, P0, R2, UR8, RZ ;  /* 0x0000000802067c10 */ /* 0x000fe2000ff1e0ff */
[----:B------:R-:W-:Y:S02]  /*1960*/  ULDC UR8, c[0x0][0x398] ;  /* 0x0000e60000087ab9 */ /* 0x000fe40000000800 */
[----:B------:R-:W-:Y:S01]  /*1970*/  IMAD R5, R11, UR14, R5 ;  /* 0x0000000e0b057c24 */ /* 0x000fe2000f8e0205 */
[----:B------:R-:W-:Y:S01]  /*1980*/  IADD3.X R7, R3, UR48, RZ, P0, !PT ;  /* 0x0000003003077c10 */ /* 0x000fe200087fe4ff */
[----:B------:R-:W-:Y:S02]  /*1990*/  UIADD3 UR8, UR9, -UR8, URZ ;  /* 0x8000000809087290 */ /* 0x000fe4000fffe03f */
[----:B------:R-:W-:Y:S01]  /*19a0*/  USHF.L.U32 UR9, UR15, 0x6, URZ ;  /* 0x000000060f097899 */ /* 0x000fe2000800063f */
[----:B------:R-:W-:Y:S01]  /*19b0*/  IMAD.WIDE.U32 R6, R10, UR14, R6 ;  /* 0x0000000e0a067c25 */ /* 0x000fe2000f8e0006 */
[----:B------:R-:W-:-:S02]  /*19c0*/  UIMAD UR14, UR18, UR20, URZ ;  /* 0x00000014120e72a4 */ /* 0x000fc4000f8e023f */
[----:B------:R-:W-:Y:S01]  /*19d0*/  UIADD3 UR23, UP2, UP1, UR38, UR9, UR49 ;  /* 0x0000000926177290 */ /* 0x000fe2000f95e031 */
[----:B------:R-:W-:Y:S01]  /*19e0*/  IMAD.IADD R7, R7, 0x1, R5 ;  /* 0x0000000107077824 */ /* 0x000fe200078e0205 */
[----:B------:R-:W-:Y:S01]  /*19f0*/  UIMAD UR21, UR56, UR21, UR14 ;  /* 0x00000015381572a4 */ /* 0x000fe2000f8e020e */
[----:B------:R-:W-:Y:S01]  /*1a00*/  IMAD.U32 R5, RZ, RZ, UR20 ;  /* 0x00000014ff057e24 */ /* 0x000fe2000f8e00ff */
[----:B------:R-:W-:Y:S02]  /*1a10*/  UIMAD UR14, UR18, UR24, URZ ;  /* 0x00000018120e72a4 */ /* 0x000fe4000f8e023f */
[----:B------:R-:W-:Y:S01]  /*1a20*/  USHF.R.S32.HI UR18, URZ, 0x1f, UR8 ;  /* 0x0000001f3f127899 */ /* 0x000fe20008011408 */
[----:B------:R-:W-:Y:S01]  /*1a30*/  IMAD.WIDE.U32 R6, R5, UR56, R6 ;  /* 0x0000003805067c25 */ /* 0x000fe2000f8e0006 */
[----:B------:R-:W-:Y:S01]  /*1a40*/  USHF.R.S32.HI UR9, URZ, 0x1f, UR9 ;  /* 0x0000001f3f097899 */ /* 0x000fe20008011409 */
[----:B------:R-:W-:Y:S01]  /*1a50*/  LOP3.LUT R5, R12, 0xffffffe0, RZ, 0xc0, !PT ;  /* 0xffffffe00c057812 */ /* 0x000fe200078ec0ff */
[----:B------:R-:W-:Y:S01]  /*1a60*/  ULEA.HI UR18, UR18, UR8, URZ, 0x6 ;  /* 0x0000000812127291 */ /* 0x000fe2000f8f303f */
[----:B------:R-:W-:Y:S01]  /*1a70*/  SHF.R.S32.HI R12, RZ, 0x5, R12 ;  /* 0x00000005ff0c7819 */ /* 0x000fe2000001140c */
[----:B------:R-:W-:Y:S01]  /*1a80*/  UIADD3.X UR8, UR50, UR9, UR53, UP2, UP1 ;  /* 0x0000000932087290 */ /* 0x000fe200097e2435 */
[----:B------:R-:W-:Y:S01]  /*1a90*/  VIADD R7, R7, UR21 ;  /* 0x0000001507077c36 */ /* 0x000fe20008000000 */
[----:B------:R-:W-:Y:S01]  /*1aa0*/  UIADD3 UR9, UP2, UP1, UR52, UR23, UR55 ;  /* 0x0000001734097290 */ /* 0x000fe2000f95e037 */
[----:B------:R-:W-:Y:S01]  /*1ab0*/  IMAD.IADD R26, R27, 0x1, -R5 ;  /* 0x000000011b1a7824 */ /* 0x000fe200078e0a05 */
[----:B------:R-:W-:Y:S01]  /*1ac0*/  USHF.R.S32.HI UR18, URZ, 0x6, UR18 ;  /* 0x000000063f127899 */ /* 0x000fe20008011412 */
[----:B------:R-:W-:Y:S01]  /*1ad0*/  IMAD.U32 R5, RZ, RZ, UR24 ;  /* 0x00000018ff057e24 */ /* 0x000fe2000f8e00ff */
[----:B------:R-:W-:Y:S01]  /*1ae0*/  UIMAD UR25, UR56, UR25, UR14 ;  /* 0x00000019381972a4 */ /* 0x000fe2000f8e020e */
[----:B------:R-:W-:Y:S01]  /*1af0*/  IMAD R12, R12, UR15, R26 ;  /* 0x0000000f0c0c7c24 */ /* 0x000fe2000f8e021a */
[----:B------:R-:W-:Y:S01]  /*1b00*/  UIADD3.X UR14, UR51, UR8, UR47, UP2, UP1 ;  /* 0x00000008330e7290 */ /* 0x000fe200097e242f */
[----:B------:R-:W-:Y:S01]  /*1b10*/  IMAD.WIDE.U32 R8, R5, UR56, R8 ;  /* 0x0000003805087c25 */ /* 0x000fe2000f8e0008 */
[----:B------:R-:W-:-:S02]  /*1b20*/  UISETP.LT.AND UP1, UPT, URZ, UR18, UPT ;  /* 0x000000123f00728c */ /* 0x000fc4000bf21270 */
[----:B------:R-:W-:Y:S01]  /*1b30*/  IADD3 R5, P0, R12, UR9, RZ ;  /* 0x000000090c057c10 */ /* 0x000fe2000ff1e0ff */
[----:B------:R-:W-:Y:S01]  /*1b40*/  ULDC.64 UR8, c[0x0][0x400] ;  /* 0x0001000000087ab9 */ /* 0x000fe20000000a00 */
[----:B------:R-:W-:Y:S01]  /*1b50*/  USEL UR18, URZ, UR18, !UP1 ;  /* 0x000000123f127287 */ /* 0x000fe2000c800000 */
[----:B------:R-:W-:Y:S01]  /*1b60*/  IMAD.WIDE.U32 R6, R0, R10, R6 ;  /* 0x0000000a00067225 */ /* 0x000fe200078e0006 */
[----:B------:R-:W-:Y:S01]  /*1b70*/  LEA.HI.X.SX32 R12, R12, UR14, 0x1, P0 ;  /* 0x0000000e0c0c7c11 */ /* 0x000fe200080f0eff */
[----:B------:R-:W-:Y:S01]  /*1b80*/  UIMAD.WIDE UR20, UR34, 0x4, UR42 ;  /* 0x00000004221478a5 */ /* 0x000fe2000f8e022a */
[----:B------:R-:W-:Y:S01]  /*1b90*/  LEA R224, P0, R5, UR8, 0x2 ;  /* 0x0000000805e07c11 */ /* 0x000fe2000f8010ff */
[----:B------:R-:W-:Y:S01]  /*1ba0*/  UISETP.GT.AND UP1, UPT, UR44, UR18, UPT ;  /* 0x000000122c00728c */ /* 0x000fe2000bf24270 */
[----:B------:R-:W-:Y:S01]  /*1bb0*/  VIADD R9, R9, UR25 ;  /* 0x0000001909097c36 */ /* 0x000fe20008000000 */
[----:B------:R-:W-:Y:S01]  /*1bc0*/  ULDC.64 UR38, c[0x0][0x3e0] ;  /* 0x0000f80000267ab9 */ /* 0x000fe20000000a00 */
[----:B------:R-:W-:Y:S01]  /*1bd0*/  LEA.HI.X R225, R5, UR9, R12, 0x2, P0 ;  /* 0x0000000905e17c11 */ /* 0x000fe200080f140c */
[----:B------:R-:W-:Y:S01]  /*1be0*/  IMAD.IADD R5, R7, 0x1, R13 ;  /* 0x0000000107057824 */ /* 0x000fe200078e020d */
[----:B------:R-:W-:Y:S01]  /*1bf0*/  LEA R232, P3, R8, UR40, 0x1 ;  /* 0x0000002808e87c11 */ /* 0x000fe2000f8608ff */
[----:B------:R-:W-:Y:S01]  /*1c00*/  ULDC.64 UR48, c[0x0][0x2b0] ;  /* 0x0000ac0000307ab9 */ /* 0x000fe20000000a00 */
[----:B------:R-:W-:Y:S01]  /*1c10*/  PLOP3.LUT P0, PT, PT, PT, UP1, 0x80, 0x0 ;  /* 0x000000000000781c */ /* 0x000fe20003f0f018 */
[----:B------:R-:W-:Y:S01]  /*1c20*/  UIMAD.WIDE UR8, UR36, 0x4, UR48 ;  /* 0x00000004240878a5 */ /* 0x000fe2000f8e0230 */
[----:B------:R-:W-:Y:S01]  /*1c30*/  LEA R230, P2, R6, UR38, 0x1 ;  /* 0x0000002606e67c11 */ /* 0x000fe2000f8408ff */
[----:B------:R-:W-:Y:S01]  /*1c40*/  UMOV UR15, UR20 ;  /* 0x00000014000f7c82 */ /* 0x000fe20008000000 */
[----:B------:R-:W-:Y:S01]  /*1c50*/  LEA.HI.X R233, R8, UR41, R9, 0x1, P3 ;  /* 0x0000002908e97c11 */ /* 0x000fe200098f0c09 */
[----:B------:R-:W-:Y:S01]  /*1c60*/  UMOV UR14, UR21 ;  /* 0x00000015000e7c82 */ /* 0x000fe20008000000 */
        /* <DEDUP_REMOVED lines=21> */
.L_x_845:
        /* <DEDUP_REMOVED lines=19> */
.L_x_846:
        /* <DEDUP_REMOVED lines=33> */
.L_x_848:
[----:B------:R-:W-:Y:S05]  /*2100*/  BSYNC B0 ;  /* 0x0000000000007941 */ /* 0x000fea0003800000 */
.L_x_847:
        /* <DEDUP_REMOVED lines=16> */
.L_x_850:
[----:B------:R-:W-:Y:S05]  /*2210*/  BSYNC B0 ;  /* 0x0000000000007941 */ /* 0x000fea0003800000 */
.L_x_849:
        /* <DEDUP_REMOVED lines=29> */
.L_x_852:
[----:B------:R-:W-:Y:S05]  /*23f0*/  BSYNC B0 ;  /* 0x0000000000007941 */ /* 0x000fea0003800000 */
.L_x_851:
        /* <DEDUP_REMOVED lines=16> */
.L_x_844:
[----:B------:R-:W-:Y:S01]  /*2500*/  PLOP3.LUT P0, PT, PT, PT, UP4, 0x80, 0x0 ;  /* 0x000000000000781c */ /* 0x000fe20003f0f048 */
[----:B------:R-:W-:Y:S01]  /*2510*/  UIMAD UR20, UR5, -0x40, UR19 ;  /* 0xffffffc0051478a4 */ /* 0x000fe2000f8e0213 */
[----:B------:R-:W-:Y:S01]  /*2520*/  VIADD R8, R0, 0x20 ;  /* 0x0000002000087836 */ /* 0x000fe20000000000 */
[----:B------:R-:W-:Y:S01]  /*2530*/  LEA R228, R248, UR4, 0x1 ;  /* 0x00000004f8e47c11 */ /* 0x000fe2000f8e08ff */
[----:B------:R-:W-:Y:S01]  /*2540*/  IMAD.WIDE.U32 R6, R10, 0x40, RZ ;  /* 0x000000400a067825 */ /* 0x000fe200078e00ff */
[----:B------:R-:W-:Y:S01]  /*2550*/  ULEA.HI UR21, UR5, UR5, URZ, 0x1 ;  /* 0x0000000505157291 */ /* 0x000fe2000f8f083f */
[----:B------:R-:W-:Y:S07]  /*2560*/  BSSY B0, `(.L_x_854) ;  /* 0x000003d000007945 */ /* 0x000fee0003800000 */
[----:B------:R-:W-:Y:S01]  /*2570*/  @P0 BAR.SYNC.DEFER_BLOCKING 0x0 ;  /* 0x0000000000000b1d */ /* 0x000fe20000010000 */
[----:B------:R-:W-:Y:S01]  /*2580*/  ISETP.GE.AND P1, PT, R8, UR20, PT ;  /* 0x0000001408007c0c */ /* 0x000fe2000bf26270 */
[----:B------:R-:W-:Y:S01]  /*2590*/  IMAD.SHL.U32 R11, R11, 0x40, RZ ;  /* 0x000000400b0b7824 */ /* 0x000fe200078e00ff */
[----:B------:R-:W-:Y:S01]  /*25a0*/  ISETP.GE.AND P2, PT, R0, UR20, PT ;  /* 0x0000001400007c0c */ /* 0x000fe2000bf46270 */
[----:B------:R-:W-:Y:S01]  /*25b0*/  ULOP3.LUT UR21, UR21, 0xfffffffe, URZ, 0xc0, !UPT ;  /* 0xfffffffe15157892 */ /* 0x000fe2000f8ec03f */
[----:B------:R-:W-:-:S03]  /*25c0*/  VIADD R5, R248, 0x4000 ;  /* 0x00004000f8057836 */ /* 0x000fc60000000000 */
[----:B------:R-:W-:-:S04]  /*25d0*/  UIADD3 UR21, UR5, -UR21, URZ ;  /* 0x8000001505157290 */ /* 0x000fc8000fffe03f */
[----:B------:R-:W-:Y:S02]  /*25e0*/  UISETP.NE.AND UP0, UPT, UR21, 0x1, UPT ;  /* 0x000000011500788c */ /* 0x000fe4000bf05270 */
[----:B------:R-:W-:-:S04]  /*25f0*/  @!P1 IADD3 R6, P3, R230, R6, RZ ;  /* 0x00000006e6069210 */ /* 0x000fc80007f7e0ff */
[----:B------:R-:W-:Y:S02]  /*2600*/  @!P1 IADD3.X R7, R231, R7, R11, P3, !PT ;  /* 0x00000007e7079210 */ /* 0x000fe40001ffe40b */
[----:B------:R-:W-:Y:S01]  /*2610*/  PLOP3.LUT P0, PT, PT, PT, UP0, 0x80, 0x0 ;  /* 0x000000000000781c */ /* 0x000fe20003f0f008 */
[----:B------:R1:W-:Y:S03]  /*2620*/  @P2 STS.128 [R228+0x10000], RZ ;  /* 0x010000ffe4002388 */ /* 0x0003e60000000c00 */
[----:B------:R-:W-:Y:S01]  /*2630*/  SEL R5, R5, R248, !P0 ;  /* 0x000000f805057207 */ /* 0x000fe20004000000 */
[----:B------:R1:W-:Y:S03]  /*2640*/  @P2 STS.128 [R228+0x12000], RZ ;  /* 0x012000ffe4002388 */ /* 0x0003e60000000c00 */
[----:B------:R-:W-:Y:S01]  /*2650*/  LEA R227, R5, UR4, 0x1 ;  /* 0x0000000405e37c11 */ /* 0x000fe2000f8e08ff */
[----:B------:R1:W-:Y:S04]  /*2660*/  @P2 STS.128 [R228+0x14000], RZ ;  /* 0x014000ffe4002388 */ /* 0x0003e80000000c00 */
[----:B------:R1:W-:Y:S04]  /*2670*/  @P2 STS.128 [R228+0x16000], RZ ;  /* 0x016000ffe4002388 */ /* 0x0003e80000000c00 */
[----:B------:R-:W-:Y:S01]  /*2680*/  @!PT LDS RZ, [RZ] ;  /* 0x00000000fffff984 */ /* 0x000fe20000000800 */
[----:B------:R-:W-:Y:S01]  /*2690*/  @!PT LDS RZ, [RZ] ;  /* 0x00000000fffff984 */ /* 0x000fe20000000800 */
[----:B------:R-:W-:Y:S01]  /*26a0*/  @!PT LDS RZ, [RZ] ;  /* 0x00000000fffff984 */ /* 0x000fe20000000800 */
[----:B------:R1:W-:Y:S04]  /*26b0*/  @!P2 LDGSTS.E.BYPASS.LTC128B.128 [R228+0x10000], desc[UR6][R230.64] ;  /* 0x10000000e6e4afae */ /* 0x0003e8000b901d46 */
[----:B------:R1:W-:Y:S04]  /*26c0*/  @!P2 LDGSTS.E.BYPASS.LTC128B.128 [R228+0x12000], desc[UR6][R230.64+0x80] ;  /* 0x12000080e6e4afae */ /* 0x0003e8000b901d46 */
[----:B------:R1:W-:Y:S04]  /*26d0*/  @!P2 LDGSTS.E.BYPASS.LTC128B.128 [R228+0x14000], desc[UR6][R230.64+0x100] ;  /* 0x14000100e6e4afae */ /* 0x0003e8000b901d46 */
        /* <DEDUP_REMOVED lines=11> */
[----:B------:R1:W-:Y:S01]  /*2790*/  @!P1 LDGSTS.E.BYPASS.LTC128B.128 [R228+0x17000], desc[UR6][R6.64+0x180] ;  /* 0x1700018006e49fae */ /* 0x0003e2000b901d46 */
        /* <DEDUP_REMOVED lines=18> */
.L_x_855:
[----:B------:R-:W-:Y:S01]  /*28c0*/  @!PT LDS RZ, [RZ] ;  /* 0x00000000fffff984 */ /* 0x000fe20000000800 */
[----:B------:R-:W-:Y:S01]  /*28d0*/  @!PT LDS RZ, [RZ] ;  /* 0x00000000fffff984 */ /* 0x000fe20000000800 */
[----:B------:R-:W-:Y:S01]  /*28e0*/  @!PT LDS RZ, [RZ] ;  /* 0x00000000fffff984 */ /* 0x000fe20000000800 */
[----:B------:R2:W-:Y:S04]  /*28f0*/  LDGSTS.E.BYPASS.LTC128B.128 [R227], desc[UR6][R232.64] ;  /* 0x00000000e8e37fae */ /* 0x0005e8000b901d46 */
[----:B------:R2:W-:Y:S04]  /*2900*/  LDGSTS.E.BYPASS.LTC128B.128 [R227+0x2000], desc[UR6][R232.64+0x80] ;  /* 0x02000080e8e37fae */ /* 0x0005e8000b901d46 */
[----:B------:R2:W-:Y:S04]  /*2910*/  LDGSTS.E.BYPASS.LTC128B.128 [R227+0x4000], desc[UR6][R232.64+0x100] ;  /* 0x04000100e8e37fae */ /* 0x0005e8000b901d46 */
[----:B------:R2:W-:Y:S02]  /*2920*/  LDGSTS.E.BYPASS.LTC128B.128 [R227+0x6000], desc[UR6][R232.64+0x180] ;  /* 0x06000180e8e37fae */ /* 0x0005e4000b901d46 */
.L_x_856:
[----:B------:R-:W-:Y:S05]  /*2930*/  BSYNC B0 ;  /* 0x0000000000007941 */ /* 0x000fea0003800000 */
.L_x_854:
        /* <DEDUP_REMOVED lines=21> */
.L_x_858:
[----:B------:R-:W-:Y:S01]  /*2a90*/  IMAD.U32 R5, RZ, RZ, UR21 ;  /* 0x00000015ff057e24 */ /* 0x000fe2000f8e00ff */
[----:B-1----:R-:W-:-:S04]  /*2aa0*/  IADD3 R6, P1, R232, UR24, RZ ;  /* 0x00000018e8067c10 */ /* 0x002fc8000ff3e0ff */
        /* <DEDUP_REMOVED lines=8> */
.L_x_859:
[----:B------:R-:W-:Y:S05]  /*2b30*/  BSYNC B0 ;  /* 0x0000000000007941 */ /* 0x000fea0003800000 */
.L_x_857:
[----:B------:R-:W-:Y:S01]  /*2b40*/  UIMAD UR21, UR35, UR12, URZ ;  /* 0x0000000c231572a4 */ /* 0x000fe2000f8e023f */
[----:B-1----:R-:W-:Y:S01]  /*2b50*/  IMAD.U32 R6, RZ, RZ, UR12 ;  /* 0x0000000cff067e24 */ /* 0x002fe2000f8e00ff */
[----:B------:R-:W-:Y:S01]  /*2b60*/  UIMAD UR23, UR35, UR16, URZ ;  /* 0x00000010231772a4 */ /* 0x000fe2000f8e023f */
[----:B------:R-:W-:Y:S01]  /*2b70*/  IMAD.U32 R5, RZ, RZ, UR16 ;  /* 0x00000010ff057e24 */ /* 0x000fe2000f8e00ff */
[----:B------:R-:W-:Y:S01]  /*2b80*/  UIMAD UR24, UR28, UR13, UR21 ;  /* 0x0000000d1c1872a4 */ /* 0x000fe2000f8e0215 */
[--C-:B------:R-:W-:Y:S01]  /*2b90*/  IMAD.WIDE.U32 R6, R6, UR28, R2.reuse ;  /* 0x0000001c06067c25 */ /* 0x100fe2000f8e0002 */
[----:B------:R-:W-:Y:S01]  /*2ba0*/  UIMAD UR21, UR11, -0x40, UR10 ;  /* 0xffffffc00b1578a4 */ /* 0x000fe2000f8e020a */
[----:B------:R-:W1:Y:S01]  /*2bb0*/  LDC R246, c[0x0][0x270] ;  /* 0x00009c00fff67b82 */ /* 0x000e620000000800 */
[----:B------:R-:W-:Y:S01]  /*2bc0*/  UIMAD UR23, UR28, UR17, UR23 ;  /* 0x000000111c1772a4 */ /* 0x000fe2000f8e0217 */
[----:B------:R-:W-:Y:S01]  /*2bd0*/  IMAD.WIDE.U32 R2, R5, UR28, R2 ;  /* 0x0000001c05027c25 */ /* 0x000fe2000f8e0002 */
[----:B------:R-:W-:Y:S01]  /*2be0*/  IADD3 R6, P2, R6, UR26, RZ ;  /* 0x0000001a06067c10 */ /* 0x000fe2000ff5e0ff */
[----:B------:R-:W-:Y:S01]  /*2bf0*/  ULDC UR36, c[0x0][0x2dc] ;  /* 0x0000b70000247ab9 */ /* 0x000fe20000000800 */
[----:B------:R-:W-:Y:S01]  /*2c00*/  ISETP.GE.AND P1, PT, R8, UR21, PT ;  /* 0x0000001508007c0c */ /* 0x000fe2000bf26270 */
[----:B------:R-:W-:Y:S01]  /*2c10*/  IMAD.U32 R5, RZ, RZ, UR24 ;  /* 0x00000018ff057e24 */ /* 0x000fe2000f8e00ff */
[----:B------:R-:W-:Y:S01]  /*2c20*/  IADD3 R2, P3, R2, UR29, RZ ;  /* 0x0000001d02027c10 */ /* 0x000fe2000ff7e0ff */
[----:B------:R-:W-:-:S03]  /*2c30*/  ULDC.64 UR24, c[0x0][0x268] ;  /* 0x00009a0000187ab9 */ /* 0x000fc60000000a00 */
[----:B------:R-:W-:Y:S01]  /*2c40*/  IADD3.X R7, R7, UR27, R5, P2, !PT ;  /* 0x0000001b07077c10 */ /* 0x000fe200097fe405 */
[----:B------:R-:W-:Y:S01]  /*2c50*/  IMAD.U32 R5, RZ, RZ, UR23 ;  /* 0x00000017ff057e24 */ /* 0x000fe2000f8e00ff */
[----:B------:R-:W-:Y:S01]  /*2c60*/  ISETP.GE.AND P2, PT, R0, UR21, PT ;  /* 0x0000001500007c0c */ /* 0x000fe2000bf46270 */
[----:B------:R-:W-:Y:S02]  /*2c70*/  ULDC.64 UR26, c[0x0][0x260] ;  /* 0x00009800001a7ab9 */ /* 0x000fe40000000a00 */
[C---:B------:R-:W-:Y:S01]  /*2c80*/  IMAD R8, R14.reuse, UR26, RZ ;  /* 0x0000001a0e087c24 */ /* 0x040fe2000f8e02ff */
[----:B------:R-:W-:Y:S01]  /*2c90*/  IADD3.X R3, R3, UR30, R5, P3, !PT ;  /* 0x0000001e03037c10 */ /* 0x000fe20009ffe405 */
[----:B------:R-:W-:Y:S01]  /*2ca0*/  IMAD R5, R14, UR24, RZ ;  /* 0x000000180e057c24 */ /* 0x000fe2000f8e02ff */
[----:B------:R-:W2:Y:S01]  /*2cb0*/  @!P1 LDC.64 R20, c[0x0][0x218] ;  /* 0x00008600ff149b82 */ /* 0x000ea20000000a00 */
[C---:B------:R-:W-:Y:S02]  /*2cc0*/  IMAD R9, R4.reuse, UR27, R8 ;  /* 0x0000001b04097c24 */ /* 0x040fe4000f8e0208 */
[----:B------:R-:W-:-:S04]  /*2cd0*/  IMAD.WIDE.U32 R6, R4, UR26, R6 ;  /* 0x0000001a04067c25 */ /* 0x000fc8000f8e0006 */
[C---:B------:R-:W-:Y:S01]  /*2ce0*/  IMAD R8, R4.reuse, UR25, R5 ;  /* 0x0000001904087c24 */ /* 0x040fe2000f8e0205 */
[----:B------:R-:W3:Y:S01]  /*2cf0*/  @!P2 LDC.64 R22, c[0x0][0x218] ;  /* 0x00008600ff16ab82 */ /* 0x000ee20000000a00 */
[----:B------:R-:W-:Y:S01]  /*2d00*/  IMAD.WIDE.U32 R2, R4, UR24, R2 ;  /* 0x0000001804027c25 */ /* 0x000fe2000f8e0002 */
[----:B------:R1:W-:Y:S03]  /*2d10*/  @P2 STS.128 [R228+0x18000], RZ ;  /* 0x018000ffe4002388 */ /* 0x0003e60000000c00 */
[----:B------:R-:W-:Y:S01]  /*2d20*/  IMAD.IADD R5, R7, 0x1, R9 ;  /* 0x0000000107057824 */ /* 0x000fe200078e0209 */
[----:B------:R-:W-:Y:S01]  /*2d30*/  @!P1 IADD3 R7, P3, R0, 0x20, RZ ;  /* 0x0000002000079810 */ /* 0x000fe20007f7e0ff */
[----:B------:R-:W-:Y:S01]  /*2d40*/  IMAD.IADD R3, R3, 0x1, R8 ;  /* 0x0000000103037824 */ /* 0x000fe200078e0208 */
[----:B------:R-:W4:Y:S01]  /*2d50*/  @!P2 LDC.64 R28, c[0x0][0x220] ;  /* 0x00008800ff1cab82 */ /* 0x000f220000000a00 */
[--C-:B------:R-:W-:Y:S01]  /*2d60*/  @!P2 IMAD.MOV.U32 R4, RZ, RZ, R6.reuse ;  /* 0x000000ffff04a224 */ /* 0x100fe200078e0006 */
[----:B------:R1:W-:Y:S01]  /*2d70*/  @P2 STS.128 [R228+0x1a000], RZ ;  /* 0x01a000ffe4002388 */ /* 0x0003e20000000c00 */
[----:B------:R-:W-:-:S02]  /*2d80*/  @!P1 IMAD.MOV.U32 R8, RZ, RZ, R6 ;  /* 0x000000ffff089224 */ /* 0x000fc400078e0006 */
[----:B------:R-:W-:Y:S01]  /*2d90*/  @!P1 IMAD.X R6, RZ, RZ, R15, P3 ;  /* 0x000000ffff069224 */ /* 0x000fe200018e060f */
[C---:B------:R-:W-:Y:S01]  /*2da0*/  @!P1 IADD3 R10, P3, R0.reuse, 0x20, RZ ;  /* 0x00000020000a9810 */ /* 0x040fe20007f7e0ff */
[C---:B------:R-:W-:Y:S01]  /*2db0*/  @!P2 IMAD R11, R15.reuse, UR12, RZ ;  /* 0x0000000c0f0bac24 */ /* 0x040fe2000f8e02ff */
[----:B------:R1:W-:Y:S01]  /*2dc0*/  @P2 STS.128 [R228+0x1c000], RZ ;  /* 0x01c000ffe4002388 */ /* 0x0003e20000000c00 */
[----:B------:R-:W-:Y:S01]  /*2dd0*/  @!P2 IMAD R12, R15, UR16, RZ ;  /* 0x000000100f0cac24 */ /* 0x000fe2000f8e02ff */
[----:B------:R-:W1:Y:S01]  /*2de0*/  @!P1 LDC.64 R24, c[0x0][0x220] ;  /* 0x00008800ff189b82 */ /* 0x000e620000000a00 */
[----:B------:R-:W-:Y:S01]  /*2df0*/  @!P2 IMAD R18, R0, UR13, R11 ;  /* 0x0000000d0012ac24 */ /* 0x000fe2000f8e020b */
[----:B------:R1:W-:Y:S01]  /*2e00*/  @P2 STS.128 [R228+0x1e000], RZ ;  /* 0x01e000ffe4002388 */ /* 0x0003e20000000c00 */
[----:B------:R-:W-:Y:S02]  /*2e10*/  @!P1 IMAD.X R11, RZ, RZ, R15, P3 ;  /* 0x000000ffff0b9224 */ /* 0x000fe400018e060f */
[----:B------:R-:W-:-:S02]  /*2e20*/  @!P1 IMAD.MOV.U32 R9, RZ, RZ, R5 ;  /* 0x000000ffff099224 */ /* 0x000fc400078e0005 */
[----:B------:R-:W-:-:S04]  /*2e30*/  @!P2 IMAD.WIDE.U32 R14, R0, UR12, R4 ;  /* 0x0000000c000eac25 */ /* 0x000fc8000f8e0004 */
[C---:B------:R-:W-:Y:S02]  /*2e40*/  @!P2 IMAD R19, R0.reuse, UR17, R12 ;  /* 0x000000110013ac24 */ /* 0x040fe4000f8e020c */
[--C-:B------:R-:W-:Y:S02]  /*2e50*/  @!P1 IMAD.MOV.U32 R16, RZ, RZ, R2.reuse ;  /* 0x000000ffff109224 */ /* 0x100fe400078e0002 */
[----:B------:R-:W-:-:S04]  /*2e60*/  @!P2 IMAD.WIDE.U32 R12, R0, UR16, R2 ;  /* 0x00000010000cac25 */ /* 0x000fc8000f8e0002 */
[----:B------:R-:W-:Y:S01]  /*2e70*/  @!P1 IMAD.WIDE.U32 R4, R7, UR12, R8 ;  /* 0x0000000c07049c25 */ /* 0x000fe2000f8e0008 */
[----:B---3--:R-:W-:-:S03]  /*2e80*/  @!P2 LEA R8, P4, R14, R22, 0x1 ;  /* 0x000000160e08a211 */ /* 0x008fc600078808ff */
[----:B------:R-:W-:Y:S02]  /*2e90*/  @!P2 IMAD.IADD R2, R15, 0x1, R18 ;  /* 0x000000010f02a824 */ /* 0x000fe400078e0212 */
[----:B------:R-:W-:Y:S02]  /*2ea0*/  @!P1 IMAD R6, R6, UR12, RZ ;  /* 0x0000000c06069c24 */ /* 0x000fe4000f8e02ff */
[----:B------:R-:W-:Y:S01]  /*2eb0*/  @!P1 IMAD R0, R11, UR16, RZ ;  /* 0x000000100b009c24 */ /* 0x000fe2000f8e02ff */
[----:B------:R-:W-:Y:S01]  /*2ec0*/  @!P2 LEA.HI.X R9, R14, R23, R2, 0x1, P4 ;  /* 0x000000170e09a211 */ /* 0x000fe200020f0c02 */
[----:B------:R-:W-:Y:S02]  /*2ed0*/  @!P1 IMAD R6, R7, UR13, R6 ;  /* 0x0000000d07069c24 */ /* 0x000fe4000f8e0206 */
[----:B------:R-:W-:Y:S02]  /*2ee0*/  @!P1 IMAD.MOV.U32 R17, RZ, RZ, R3 ;  /* 0x000000ffff119224 */ /* 0x000fe400078e0003 */
[----:B------:R-:W-:Y:S01]  /*2ef0*/  @!PT LDS RZ, [RZ] ;  /* 0x00000000fffff984 */ /* 0x000fe20000000800 */
[----:B------:R-:W-:Y:S01]  /*2f00*/  @!PT LDS RZ, [RZ] ;  /* 0x00000000fffff984 */ /* 0x000fe20000000800 */
[----:B------:R-:W-:Y:S01]  /*2f10*/  @!PT LDS RZ, [RZ] ;  /* 0x00000000fffff984 */ /* 0x000fe20000000800 */
[----:B------:R-:W-:Y:S01]  /*2f20*/  @!P2 LDGSTS.E.BYPASS.LTC128B.128 [R228+0x18000], desc[UR6][R8.64] ;  /* 0x1800000008e4afae */ /* 0x000fe2000b901d46 */
[----:B------:R-:W-:Y:S01]  /*2f30*/  @!P1 IMAD.IADD R5, R5, 0x1, R6 ;  /* 0x0000000105059824 */ /* 0x000fe200078e0206 */
[----:B--2---:R-:W-:Y:S01]  /*2f40*/  @!P1 LEA R6, P3, R4, R20, 0x1 ;  /* 0x0000001404069211 */ /* 0x004fe200078608ff */
[----:B------:R-:W-:Y:S01]  /*2f50*/  @!P1 IMAD R3, R10, UR17, R0 ;  /* 0x000000110a039c24 */ /* 0x000fe2000f8e0200 */
[----:B------:R-:W-:Y:S01]  /*2f60*/  @!P2 LDGSTS.E.BYPASS.LTC128B.128 [R228+0x1a000], desc[UR6][R8.64+0x80] ;  /* 0x1a00008008e4afae */ /* 0x000fe2000b901d46 */
[----:B------:R-:W-:Y:S01]  /*2f70*/  @!P2 IMAD.IADD R0, R13, 0x1, R19 ;  /* 0x000000010d00a824 */ /* 0x000fe200078e0213 */
[----:B------:R-:W-:Y:S01]  /*2f80*/  @!P1 LEA.HI.X R7, R4, R21, R5, 0x1, P3 ;  /* 0x0000001504079211 */ /* 0x000fe200018f0c05 */
[----:B------:R-:W-:Y:S01]  /*2f90*/  @!P1 IMAD.WIDE.U32 R10, R10, UR16, R16 ;  /* 0x000000100a0a9c25 */ /* 0x000fe2000f8e0010 */
[----:B------:R-:W-:Y:S01]  /*2fa0*/  @!P2 LDGSTS.E.BYPASS.LTC128B.128 [R228+0x1c000], desc[UR6][R8.64+0x100] ;  /* 0x1c00010008e4afae */ /* 0x000fe2000b901d46 */
[----:B----4-:R-:W-:-:S02]  /*2fb0*/  @!P2 LEA R4, P4, R12, R28, 0x1 ;  /* 0x0000001c0c04a211 */ /* 0x010fc400078808ff */
[----:B------:R-:W-:Y:S01]  /*2fc0*/  IMAD.MOV.U32 R238, RZ, RZ, 0x7f800000 ;  /* 0x7f800000ffee7424 */ /* 0x000fe200078e00ff */
[----:B------:R2:W-:Y:S01]  /*2fd0*/  @!P2 LDGSTS.E.BYPASS.LTC128B.128 [R228+0x1e000], desc[UR6][R8.64+0x180] ;  /* 0x1e00018008e4afae */ /* 0x0005e2000b901d46 */
[----:B------:R-:W-:Y:S01]  /*2fe0*/  @!P2 LEA.HI.X R5, R12, R29, R0, 0x1, P4 ;  /* 0x0000001d0c05a211 */ /* 0x000fe200020f0c00 */
[----:B------:R-:W-:Y:S01]  /*2ff0*/  @!P1 IMAD.IADD R3, R11, 0x1, R3 ;  /* 0x000000010b039824 */ /* 0x000fe200078e0203 */
[C---:B-1----:R-:W-:Y:S01]  /*3000*/  @!P1 LEA R2, P3, R10.reuse, R24, 0x1 ;  /* 0x000000180a029211 */ /* 0x042fe200078608ff */
[----:B------:R1:W-:Y:S01]  /*3010*/  @P1 STS.128 [R228+0x19000], RZ ;  /* 0x019000ffe4001388 */ /* 0x0003e20000000c00 */
[----:B------:R-:W-:Y:S01]  /*3020*/  IMAD.MOV.U32 R239, RZ, RZ, 0x7f800000 ;  /* 0x7f800000ffef7424 */ /* 0x000fe200078e00ff */
[----:B------:R-:W-:Y:S01]  /*3030*/  UIMAD UR12, UR46, UR60, UR56 ;  /* 0x0000003c2e0c72a4 */ /* 0x000fe2000f8e0238 */
[----:B------:R-:W-:Y:S01]  /*3040*/  @!P1 LEA.HI.X R3, R10, R25, R3, 0x1, P3 ;  /* 0x000000190a039211 */ /* 0x000fe200018f0c03 */
[----:B------:R1:W-:Y:S01]  /*3050*/  @P1 STS.128 [R228+0x1b000], RZ ;  /* 0x01b000ffe4001388 */ /* 0x0003e20000000c00 */
[----:B------:R-:W-:-:S02]  /*3060*/  IMAD.MOV.U32 R217, RZ, RZ, 0x20 ;  /* 0x00000020ffd97424 */ /* 0x000fc400078e00ff */
[----:B------:R-:W-:Y:S01]  /*3070*/  IMAD.MOV.U32 R216, RZ, RZ, 0x40 ;  /* 0x00000040ffd87424 */ /* 0x000fe200078e00ff */
[----:B------:R1:W-:Y:S01]  /*3080*/  @P1 STS.128 [R228+0x1d000], RZ ;  /* 0x01d000ffe4001388 */ /* 0x0003e20000000c00 */
[----:B------:R-:W-:Y:S01]  /*3090*/  UIADD3 UR23, UR19, 0x40, UR28 ;  /* 0x0000004013177890 */ /* 0x000fe2000fffe01c */
[----:B------:R-:W-:Y:S01]  /*30a0*/  IMAD.SHL.U32 R249, R245, 0x20, RZ ;  /* 0x00000020f5f97824 */ /* 0x000fe200078e00ff */
[----:B------:R-:W-:Y:S01]  /*30b0*/  CS2R R190, SRZ ;  /* 0x0000000000be7805 */ /* 0x000fe2000001ff00 */
[----:B------:R1:W-:Y:S01]  /*30c0*/  @P1 STS.128 [R228+0x1f000], RZ ;  /* 0x01f000ffe4001388 */ /* 0x0003e20000000c00 */
[----:B------:R-:W-:Y:S01]  /*30d0*/  IMAD.MOV.U32 R252, RZ, RZ, 0x8 ;  /* 0x00000008fffc7424 */ /* 0x000fe200078e00ff */
[----:B------:R-:W-:Y:S01]  /*30e0*/  CS2R R188, SRZ ;  /* 0x0000000000bc7805 */ /* 0x000fe2000001ff00 */
[----:B------:R-:W-:Y:S01]  /*30f0*/  IMAD.MOV.U32 R251, RZ, RZ, 0x4 ;  /* 0x00000004fffb7424 */ /* 0x000fe200078e00ff */
[----:B------:R-:W-:Y:S01]  /*3100*/  @!PT LDS RZ, [RZ] ;  /* 0x00000000fffff984 */ /* 0x000fe20000000800 */
[----:B------:R-:W-:Y:S01]  /*3110*/  @!PT LDS RZ, [RZ] ;  /* 0x00000000fffff984 */ /* 0x000fe20000000800 */
[----:B------:R-:W-:Y:S01]  /*3120*/  @!PT LDS RZ, [RZ] ;  /* 0x00000000fffff984 */ /* 0x000fe20000000800 */
[----:B------:R-:W-:Y:S01]  /*3130*/  @!P1 LDGSTS.E.BYPASS.LTC128B.128 [R228+0x19000], desc[UR6][R6.64] ;  /* 0x1900000006e49fae */ /* 0x000fe2000b901d46 */
[----:B------:R-:W-:-:S02]  /*3140*/  CS2R R194, SRZ ;  /* 0x0000000000c27805 */ /* 0x000fc4000001ff00 */
[----:B------:R-:W-:Y:S02]  /*3150*/  CS2R R192, SRZ ;  /* 0x0000000000c07805 */ /* 0x000fe4000001ff00 */
[----:B------:R-:W-:Y:S01]  /*3160*/  CS2R R186, SRZ ;  /* 0x0000000000ba7805 */ /* 0x000fe2000001ff00 */
[----:B------:R-:W-:Y:S01]  /*3170*/  @!P1 LDGSTS.E.BYPASS.LTC128B.128 [R228+0x1b000], desc[UR6][R6.64+0x80] ;  /* 0x1b00008006e49fae */ /* 0x000fe2000b901d46 */
[----:B------:R-:W-:Y:S02]  /*3180*/  CS2R R184, SRZ ;  /* 0x0000000000b87805 */ /* 0x000fe4000001ff00 */
[----:B------:R-:W-:Y:S01]  /*3190*/  CS2R R182, SRZ ;  /* 0x0000000000b67805 */ /* 0x000fe2000001ff00 */
[----:B--2---:R-:W2:Y:S01]  /*31a0*/  LDC.64 R8, c[0x0][0x3b8] ;  /* 0x0000ee00ff087b82 */ /* 0x004ea20000000a00 */
        /* <DEDUP_REMOVED lines=67> */
[----:B------:R-:W-:Y:S02]  /*35e0*/  ISETP.GE.AND P2, PT, R229, UR20, PT ;  /* 0x00000014e5007c0c */ /* 0x000fe4000bf46270 */
        /* <DEDUP_REMOVED lines=10> */
[----:B------:R-:W0:Y:S01]  /*3690*/  LDGDEPBAR ;  /* 0x00000000000079af */ /* 0x000e220000000000 */
[----:B------:R-:W-:Y:S01]  /*36a0*/  ULDC.U8 UR17, c[0x0][0x388] ;  /* 0x0000e20000117ab9 */ /* 0x000fe20000000000 */
[----:B------:R-:W-:Y:S02]  /*36b0*/  ULDC UR16, c[0x0][0x2ec] ;  /* 0x0000bb0000107ab9 */ /* 0x000fe40000000800 */
[----:B--2---:R-:W2:Y:S04]  /*36c0*/  LDG.E.64 R4, desc[UR6][R8.64+0x8] ;  /* 0x0000080608047981 */ /* 0x004ea8000c1e1b00 */
[----:B------:R-:W4:Y:S01]  /*36d0*/  LDG.E.64 R6, desc[UR6][R8.64] ;  /* 0x0000000608067981 */ /* 0x000f22000c1e1b00 */
[----:B------:R-:W-:-:S05]  /*36e0*/  VIADD R0, R229, 0x8 ;  /* 0x00000008e5007836 */ /* 0x000fca0000000000 */
[----:B------:R-:W-:Y:S02]  /*36f0*/  ISETP.GE.AND P1, PT, R0, UR20, PT ;  /* 0x0000001400007c0c */ /* 0x000fe4000bf26270 */
[----:B------:R-:W-:-:S04]  /*3700*/  LEA.HI R0, R30, R27, RZ, 0x4 ;  /* 0x0000001b1e007211 */ /* 0x000fc800078f20ff */
[----:B------:R-:W-:Y:S01]  /*3710*/  LOP3.LUT R0, R0, 0xfffffff0, RZ, 0xc0, !PT ;  /* 0xfffffff000007812 */ /* 0x000fe200078ec0ff */
[----:B---3--:R-:W-:-:S04]  /*3720*/  IMAD.MOV.U32 R2, RZ, RZ, 0x4 ;  /* 0x00000004ff027424 */ /* 0x008fc800078e00ff */
[----:B------:R-:W-:Y:S02]  /*3730*/  IMAD.IADD R0, R27, 0x1, -R0 ;  /* 0x000000011b007824 */ /* 0x000fe400078e0a00 */
[----:B------:R-:W-:-:S05]  /*3740*/  IMAD.WIDE R2, R229, R2, UR8 ;  /* 0x00000008e5027e25 */ /* 0x000fca000f8e0202 */
[----:B------:R-:W5:Y:S04]  /*3750*/  @!P2 LDG.E R238, desc[UR6][R2.64] ;  /* 0x0000000602eea981 */ /* 0x000f68000c1e1900 */
[----:B------:R3:W5:Y:S01]  /*3760*/  @!P1 LDG.E R239, desc[UR6][R2.64+0x20] ;  /* 0x0000200602ef9981 */ /* 0x000762000c1e1900 */
[----:B------:R-:W-:Y:S01]  /*3770*/  USHF.L.U32 UR12, UR12, 0x5, URZ ;  /* 0x000000050c0c7899 */ /* 0x000fe2000800063f */
[----:B------:R-:W-:Y:S02]  /*3780*/  CS2R R30, SRZ ;  /* 0x00000000001e7805 */ /* 0x000fe4000001ff00 */
[----:B------:R-:W-:Y:S02]  /*3790*/  CS2R R28, SRZ ;  /* 0x00000000001c7805 */ /* 0x000fe4000001ff00 */
[----:B------:R-:W-:Y:S01]  /*37a0*/  CS2R R24, SRZ ;  /* 0x0000000000187805 */ /* 0x000fe2000001ff00 */
[----:B------:R-:W-:-:S02]  /*37b0*/  USHF.R.S32.HI UR13, URZ, 0x1f, UR12 ;  /* 0x0000001f3f0d7899 */ /* 0x000fc4000801140c */
[----:B------:R-:W-:Y:S01]  /*37c0*/  UIADD3 UR23, UR23, -UR10, URZ ;  /* 0x8000000a17177290 */ /* 0x000fe2000fffe03f */
[----:B---3--:R-:W-:-:S04]  /*37d0*/  SHF.R.S32.HI R2, RZ, 0x1f, R0 ;  /* 0x0000001fff027819 */ /* 0x008fc80000011400 */
[----:B------:R-:W-:-:S04]  /*37e0*/  LEA.HI R2, R2, R0, RZ, 0x3 ;  /* 0x0000000002027211 */ /* 0x000fc800078f18ff */
[----:B------:R-:W-:-:S05]  /*37f0*/  LOP3.LUT R2, R2, 0xfffffff8, RZ, 0xc0, !PT ;  /* 0xfffffff802027812 */ /* 0x000fca00078ec0ff */
[----:B------:R-:W-:Y:S01]  /*3800*/  IMAD.IADD R0, R0, 0x1, -R2 ;  /* 0x0000000100007824 */ /* 0x000fe200078e0a02 */
[--C-:B------:R-:W-:Y:S02]  /*3810*/  SHF.R.S32.HI R2, RZ, 0x1f, R26.reuse ;  /* 0x0000001fff027819 */ /* 0x100fe4000001141a */
[----:B--2---:R-:W-:Y:S02]  /*3820*/  IADD3 R240, P4, P3, R4, UR12, R26 ;  /* 0x0000000c04f07c10 */ /* 0x004fe4000fb9e01a */
[----:B------:R-:W-:Y:S02]  /*3830*/  CS2R R26, SRZ ;  /* 0x00000000001a7805 */ /* 0x000fe4000001ff00 */
[----:B------:R-:W-:Y:S01]  /*3840*/  R2P PR, R0, 0x6 ;  /* 0x0000000600007804 */ /* 0x000fe20000000000 */
[----:B------:R-:W-:Y:S01]  /*3850*/  VIADD R0, R222, 0x4000 ;  /* 0x00004000de007836 */ /* 0x000fe20000000000 */
[----:B------:R-:W-:Y:S01]  /*3860*/  IADD3.X R244, R5, UR13, R2, P4, P3 ;  /* 0x0000000d05f47c10 */ /* 0x000fe2000a7e6402 */
[----:B------:R-:W-:Y:S01]  /*3870*/  VIADD R2, R223, 0x4000 ;  /* 0x00004000df027836 */ /* 0x000fe20000000000 */
[----:B----4-:R-:W-:Y:S01]  /*3880*/  R2UR UR20, R7 ;  /* 0x00000000071472ca */ /* 0x010fe200000e0000 */
[----:B------:R-:W-:Y:S01]  /*3890*/  IMAD.WIDE.U32 R240, R240, -0x2daee0ad, RZ ;  /* 0xd2511f53f0f07825 */ /* 0x000fe200078e00ff */
[----:B------:R-:W-:-:S02]  /*38a0*/  R2UR UR21, R6 ;  /* 0x00000000061572ca */ /* 0x000fc400000e0000 */
[----:B------:R-:W-:Y:S02]  /*38b0*/  SEL R217, R217, 0xffffffe0, !P1 ;  /* 0xffffffe0d9d97807 */ /* 0x000fe40004800000 */
[----:B------:R-:W-:Y:S02]  /*38c0*/  SEL R216, R216, 0xffffffc0, !P2 ;  /* 0xffffffc0d8d87807 */ /* 0x000fe40005000000 */
[----:B------:R-:W-:Y:S01]  /*38d0*/  SEL R0, R0, R222, !P0 ;  /* 0x000000de00007207 */ /* 0x000fe20004000000 */
[----:B------:R-:W-:Y:S01]  /*38e0*/  IMAD.IADD R219, R218, 0x1, R217 ;  /* 0x00000001dadb7824 */ /* 0x000fe200078e02d9 */
[----:B------:R-:W-:Y:S01]  /*38f0*/  SEL R2, R2, R223, !P0 ;  /* 0x000000df02027207 */ /* 0x000fe20004000000 */
[----:B------:R-:W-:Y:S01]  /*3900*/  IMAD.IADD R220, R218, 0x1, R216 ;  /* 0x00000001dadc7824 */ /* 0x000fe200078e02d8 */
[----:B------:R-:W-:Y:S01]  /*3910*/  LEA R213, R0, UR4, 0x1 ;  /* 0x0000000400d57c11 */ /* 0x000fe2000f8e08ff */
[----:B------:R-:W-:Y:S01]  /*3920*/  IMAD.IADD R221, R216, 0x1, R219 ;  /* 0x00000001d8dd7824 */ /* 0x000fe200078e02db */
[----:B------:R-:W-:Y:S01]  /*3930*/  LEA R208, R2, UR4, 0x1 ;  /* 0x0000000402d07c11 */ /* 0x000fe2000f8e08ff */
[----:B------:R-:W-:-:S02]  /*3940*/  UIADD3 UR35, UR21, -0x61c88647, URZ ;  /* 0x9e3779b915237890 */ /* 0x000fc4000fffe03f */
[----:B------:R-:W-:Y:S02]  /*3950*/  UIADD3 UR34, UR20, -0x4498517b, URZ ;  /* 0xbb67ae8514227890 */ /* 0x000fe4000fffe03f */
[----:B------:R-:W-:Y:S02]  /*3960*/  UIADD3 UR33, UR21, 0x3c6ef372, URZ ;  /* 0x3c6ef37215217890 */ /* 0x000fe4000fffe03f */
[----:B------:R-:W-:Y:S02]  /*3970*/  UIADD3 UR32, UR20, 0x76cf5d0a, URZ ;  /* 0x76cf5d0a14207890 */ /* 0x000fe4000fffe03f */
[----:B------:R-:W-:Y:S02]  /*3980*/  UIADD3 UR31, UR21, -0x255992d5, URZ ;  /* 0xdaa66d2b151f7890 */ /* 0x000fe4000fffe03f */
[----:B------:R-:W-:Y:S02]  /*3990*/  UIADD3 UR30, UR20, 0x32370b8f, URZ ;  /* 0x32370b8f141e7890 */ /* 0x000fe4000fffe03f */
[----:B------:R-:W-:-:S02]  /*39a0*/  UIADD3 UR29, UR21, 0x78dde6e4, URZ ;  /* 0x78dde6e4151d7890 */ /* 0x000fc4000fffe03f */
[----:B------:R-:W-:Y:S02]  /*39b0*/  UIADD3 UR28, UR20, -0x126145ec, URZ ;  /* 0xed9eba14141c7890 */ /* 0x000fe4000fffe03f */
[----:B------:R-:W-:Y:S02]  /*39c0*/  UIADD3 UR27, UR21, 0x1715609d, URZ ;  /* 0x1715609d151b7890 */ /* 0x000fe4000fffe03f */
[----:B------:R-:W-:Y:S02]  /*39d0*/  UIADD3 UR26, UR20, -0x56f99767, URZ ;  /* 0xa9066899141a7890 */ /* 0x000fe4000fffe03f */
[----:B------:R-:W-:Y:S02]  /*39e0*/  UIADD3 UR25, UR21, -0x4ab325aa, URZ ;  /* 0xb54cda5615197890 */ /* 0x000fe4000fffe03f */
[----:B-1----:R-:W-:-:S12]  /*39f0*/  UIADD3 UR24, UR20, 0x646e171e, URZ ;  /* 0x646e171e14187890 */ /* 0x002fd8000fffe03f */
.L_x_862:
[----:B------:R-:W0:Y:S01]  /*3a00*/  LDGDEPBAR ;  /* 0x00000000000079af */ /* 0x000e220000000000 */
[C---:B------:R-:W-:Y:S01]  /*3a10*/  IMAD.IADD R3, R213.reuse, 0x1, R217 ;  /* 0x00000001d5037824 */ /* 0x040fe200078e02d9 */
[----:B------:R-:W-:Y:S01]  /*3a20*/  USHF.L.U32 UR12, UR5, 0x6, URZ ;  /* 0x00000006050c7899 */ /* 0x000fe2000800063f */
[--C-:B------:R-:W-:Y:S01]  /*3a30*/  IMAD.IADD R2, R213, 0x1, R216.reuse ;  /* 0x00000001d5027824 */ /* 0x100fe200078e02d8 */
[----:B-----5:R-:W-:Y:S01]  /*3a40*/  FSETP.NEU.FTZ.AND P0, PT, R239, -INF , PT ;  /* 0xff800000ef00780b */ /* 0x020fe20003f1d000 */
[----:B------:R-:W-:Y:S01]  /*3a50*/  IMAD.IADD R0, R3, 0x1, R216 ;  /* 0x0000000103007824 */ /* 0x000fe200078e02d8 */
[----:B------:R-:W-:Y:S01]  /*3a60*/  FSETP.NEU.FTZ.AND P5, PT, R238, -INF , PT ;  /* 0xff800000ee00780b */ /* 0x000fe20003fbd000 */
[----:B------:R-:W-:Y:S02]  /*3a70*/  UISETP.GE.AND UP0, UPT, UR12, UR23, UPT ;  /* 0x000000170c00728c */ /* 0x000fe4000bf06270 */
[----:B------:R-:W-:Y:S02]  /*3a80*/  USHF.L.U32 UR13, UR11, 0x6, URZ ;  /* 0x000000060b0d7899 */ /* 0x000fe4000800063f */
[----:B------:R-:W-:Y:S02]  /*3a90*/  UISETP.GT.AND UP2, UPT, UR5, UR18, UPT ;  /* 0x000000120500728c */ /* 0x000fe4000bf44270 */
[----:B------:R-:W-:Y:S04]  /*3aa0*/  UIADD3 UR13, UR13, 0x40, URZ ;  /* 0x000000400d0d7890 */ /* 0x000fe8000fffe03f */
[----:B------:R-:W-:Y:S06]  /*3ab0*/  UISETP.LT.AND UP0, UPT, UR13, UR10, UP0 ;  /* 0x0000000a0d00728c */ /* 0x000fec0008701270 */
[----:B------:R-:W-:Y:S01]  /*3ac0*/  PLOP3.LUT P4, PT, PT, PT, UP0, 0x80, 0x0 ;  /* 0x000000000000781c */ /* 0x000fe20003f8f008 */
[----:B------:R-:W-:Y:S04]  /*3ad0*/  DEPBAR.LE SB0, 0x0 ;  /* 0x000080000000791a */ /* 0x000fe80000000000 */
[----:B------:R-:W-:Y:S06]  /*3ae0*/  BAR.SYNC.DEFER_BLOCKING 0x0 ;  /* 0x0000000000007b1d */ /* 0x000fec0000010000 */
[----:B------:R-:W-:Y:S05]  /*3af0*/  LDSM.16.M88.4 R16, [R213] ;  /* 0x00000000d510783b */ /* 0x000fea0000000200 */
[----:B------:R-:W1:Y:S05]  /*3b00*/  LDSM.16.M88.4 R8, [R209+0x18000] ;  /* 0x01800000d108783b */ /* 0x000e6a0000000200 */
[----:B------:R-:W2:Y:S05]  /*3b10*/  LDSM.16.M88.4 R84, [R209+0x18800] ;  /* 0x01880000d154783b */ /* 0x000eaa0000000200 */
[----:B------:R-:W-:Y:S05]  /*3b20*/  LDSM.16.M88.4 R88, [R3] ;  /* 0x000000000358783b */ /* 0x000fea0000000200 */
[----:B------:R-:W3:Y:S05]  /*3b30*/  LDSM.16.M88.4 R92, [R210+0x18000] ;  /* 0x01800000d25c783b */ /* 0x000eea0000000200 */
[----:B------:R-:W4:Y:S05]  /*3b40*/  LDSM.16.M88.4 R96, [R210+0x18800] ;  /* 0x01880000d260783b */ /* 0x000f2a0000000200 */
[----:B------:R-:W-:Y:S05]  /*3b50*/  LDSM.16.M88.4 R100, [R2] ;  /* 0x000000000264783b */ /* 0x000fea0000000200 */
        /* <DEDUP_REMOVED lines=84> */
[----:B------:R4:W-:Y:S05]  /*40a0*/  LDSM.16.M88.4 R100, [R2+0x6000] ;  /* 0x006000000264783b */ /* 0x0009ea0000000200 */
[C---:B------:R-:W-:Y:S01]  /*40b0*/  HMMA.16816.F32 R8, R92.reuse, R106, R8 ;  /* 0x0000006a5c08723c */ /* 0x040fe20000001808 */
[----:B------:R-:W3:Y:S05]  /*40c0*/  LDSM.16.M88.4 R104, [R212+0x1e000] ;  /* 0x01e00000d468783b */ /* 0x000eea0000000200 */
[C---:B-1----:R-:W-:Y:S06]  /*40d0*/  HMMA.16816.F32 R12, R92.reuse, R84, R12 ;  /* 0x000000545c0c723c */ /* 0x042fec000000180c */
[----:B------:R-:W-:Y:S01]  /*40e0*/  HMMA.16816.F32 R16, R92, R86, R16 ;  /* 0x000000565c10723c */ /* 0x000fe20000001810 */
[----:B------:R-:W1:Y:S05]  /*40f0*/  LDSM.16.M88.4 R84, [R212+0x1e800] ;  /* 0x01e80000d454783b */ /* 0x000e6a0000000200 */
[C---:B--2---:R-:W-:Y:S01]  /*4100*/  HMMA.16816.F32 R4, R96.reuse, R108, R4 ;  /* 0x0000006c6004723c */ /* 0x044fe20000001804 */
[----:B------:R2:W-:Y:S01]  /*4110*/  LDSM.16.M88.4 R92, [R0+0x6000] ;  /* 0x00600000005c783b */ /* 0x0005e20000000200 */
[----:B----4-:R-:W-:Y:S04]  /*4120*/  IMAD.U32 R2, RZ, RZ, UR5 ;  /* 0x00000005ff027e24 */ /* 0x010fe8000f8e00ff */
[C---:B------:R-:W-:Y:S01]  /*4130*/  HMMA.16816.F32 R8, R96.reuse, R110, R8 ;  /* 0x0000006e6008723c */ /* 0x040fe20000001808 */
[----:B------:R-:W4:Y:S04]  /*4140*/  LDSM.16.M88.4 R108, [R211+0x1e000] ;  /* 0x01e00000d36c783b */ /* 0x000f280000000200 */
[----:B------:R-:W-:Y:S01]  /*4150*/  IMAD R2, R2, 0x4, R247 ;  /* 0x0000000402027824 */ /* 0x000fe200078e02f7 */
[C---:B---3--:R-:W-:Y:S01]  /*4160*/  HMMA.16816.F32 R12, R96.reuse, R88, R12 ;  /* 0x00000058600c723c */ /* 0x048fe2000000180c */
[----:B------:R-:W3:Y:S04]  /*4170*/  @!P4 S2R R89, SR_TID.X ;  /* 0x000000000059c919 */ /* 0x000ee80000002100 */
[----:B------:R-:W-:Y:S01]  /*4180*/  IMAD.WIDE.U32 R2, R2, -0x326172a9, RZ ;  /* 0xcd9e8d5702027825 */ /* 0x000fe200078e00ff */
[----:B------:R-:W-:Y:S05]  /*4190*/  HMMA.16816.F32 R16, R96, R90, R16 ;  /* 0x0000005a6010723c */ /* 0x000fea0000001810 */
[----:B------:R-:W-:Y:S01]  /*41a0*/  LOP3.LUT R3, R3, UR21, R244, 0x96, !PT ;  /* 0x0000001503037c12 */ /* 0x000fe2000f8e96f4 */
[C---:B------:R-:W-:Y:S01]  /*41b0*/  HMMA.16816.F32 R4, R100.reuse, R104, R4 ;  /* 0x000000686404723c */ /* 0x040fe20000001804 */
[----:B--2---:R-:W-:Y:S04]  /*41c0*/  IMAD.U32 R0, RZ, RZ, UR11 ;  /* 0x0000000bff007e24 */ /* 0x004fe8000f8e00ff */
[----:B------:R-:W-:Y:S01]  /*41d0*/  IMAD R0, R0, 0x2, R245 ;  /* 0x0000000200007824 */ /* 0x000fe200078e02f5 */
[C---:B------:R-:W-:Y:S05]  /*41e0*/  HMMA.16816.F32 R8, R100.reuse, R106, R8 ;  /* 0x0000006a6408723c */ /* 0x040fea0000001808 */
[----:B------:R-:W-:Y:S01]  /*41f0*/  LOP3.LUT R96, R241, UR20, R0, 0x96, !PT ;  /* 0x00000014f1607c12 */ /* 0x000fe2000f8e9600 */
[C---:B-1----:R-:W-:Y:S01]  /*4200*/  HMMA.16816.F32 R12, R100.reuse, R84, R12 ;  /* 0x00000054640c723c */ /* 0x042fe2000000180c */
[----:B------:R-:W-:Y:S04]  /*4210*/  IMAD.U32 R0, RZ, RZ, UR19 ;  /* 0x00000013ff007e24 */ /* 0x000fe8000f8e00ff */
[----:B------:R-:W-:Y:S01]  /*4220*/  IMAD.WIDE.U32 R96, R96, -0x326172a9, RZ ;  /* 0xcd9e8d5760607825 */ /* 0x000fe200078e00ff */
[----:B------:R-:W-:Y:S05]  /*4230*/  HMMA.16816.F32 R16, R100, R86, R16 ;  /* 0x000000566410723c */ /* 0x000fea0000001810 */
[----:B------:R-:W-:Y:S01]  /*4240*/  IMAD.U32 R84, RZ, RZ, UR12 ;  /* 0x0000000cff547e24 */ /* 0x000fe2000f8e00ff */
[C---:B----4-:R-:W-:Y:S05]  /*4250*/  HMMA.16816.F32 R4, R92.reuse, R108, R4 ;  /* 0x0000006c5c04723c */ /* 0x050fea0000001804 */
[----:B------:R-:W-:Y:S01]  /*4260*/  @!P4 IADD3 R88, -R0, 0x1, R229 ;  /* 0x000000010058c810 */ /* 0x000fe20007ffe1e5 */
[C---:B------:R-:W-:Y:S05]  /*4270*/  HMMA.16816.F32 R8, R92.reuse, R110, R8 ;  /* 0x0000006e5c08723c */ /* 0x040fea0000001808 */
[----:B------:R-:W-:Y:S01]  /*4280*/  @!P4 IADD3 R88, R84, UR10, R88 ;  /* 0x0000000a5458cc10 */ /* 0x000fe2000fffe058 */
[----:B---3--:R-:W-:Y:S01]  /*4290*/  @!P4 IMAD.SHL.U32 R0, R89, 0x2, RZ ;  /* 0x000000025900c824 */ /* 0x008fe200078e00ff */
[----:B------:R-:W-:Y:S01]  /*42a0*/  LOP3.LUT R104, R97, UR35, R2, 0x96, !PT ;  /* 0x0000002361687c12 */ /* 0x000fe2000f8e9602 */
[----:B------:R-:W1:Y:S03]  /*42b0*/  LDSM.16.M88.4 R84, [R211+0x1e800] ;  /* 0x01e80000d354783b */ /* 0x000e660000000200 */
[----:B------:R-:W-:Y:S01]  /*42c0*/  IMAD.WIDE.U32 R2, R3, -0x2daee0ad, RZ ;  /* 0xd2511f5303027825 */ /* 0x000fe200078e00ff */
[----:B------:R-:W-:Y:S02]  /*42d0*/  @!P4 LOP3.LUT R0, R249, 0x6, R0, 0xf8, !PT ;  /* 0x00000006f900c812 */ /* 0x000fe400078ef800 */
[----:B------:R-:W-:Y:S01]  /*42e0*/  @!P4 VIMNMX R89, R88, UR10, PT ;  /* 0x0000000a5859cc48 */ /* 0x000fe2000bfe0100 */
[----:B------:R-:W-:Y:S01]  /*42f0*/  IMAD.WIDE.U32 R104, R104, -0x2daee0ad, RZ ;  /* 0xd2511f5368687825 */ /* 0x000fe200078e00ff */
[----:B------:R-:W-:Y:S03]  /*4300*/  LOP3.LUT R90, R3, UR34, R240, 0x96, !PT ;  /* 0x00000022035a7c12 */ /* 0x000fe6000f8e96f0 */
[----:B------:R-:W-:Y:S01]  /*4310*/  FMUL.FTZ R3, R238, 1.4426950216293334961 ;  /* 0x3fb8aa3bee037820 */ /* 0x000fe20000410000 */
[----:B------:R-:W-:Y:S02]  /*4320*/  @!P4 VIADDMNMX R88, R88, R252, UR10, PT ;  /* 0x0000000a5858ce46 */ /* 0x000fe4000b8001fc */
[----:B------:R-:W-:Y:S01]  /*4330*/  LOP3.LUT R98, R105, UR32, R2, 0x96, !PT ;  /* 0x0000002069627c12 */ /* 0x000fe2000f8e9602 */
[----:B------:R-:W-:Y:S01]  /*4340*/  IMAD.U32 R2, RZ, RZ, UR11 ;  /* 0x0000000bff027e24 */ /* 0x000fe2000f8e00ff */
[----:B------:R-:W-:Y:S01]  /*4350*/  FSEL R3, R3, RZ, P5 ;  /* 0x000000ff03037208 */ /* 0x000fe20002800000 */
[----:B------:R-:W-:Y:S04]  /*4360*/  IMAD.WIDE.U32 R90, R90, -0x326172a9, RZ ;  /* 0xcd9e8d575a5a7825 */ /* 0x000fe800078e00ff */
[----:B------:R-:W-:Y:S01]  /*4370*/  @!P4 IMAD R0, R2, 0x40, R0 ;  /* 0x000000400200c824 */ /* 0x000fe200078e0200 */
[----:B------:R-:W-:Y:S01]  /*4380*/  LOP3.LUT R96, R91, UR33, R96, 0x96, !PT ;  /* 0x000000215b607c12 */ /* 0x000fe2000f8e9660 */
[----:B------:R-:W-:Y:S03]  /*4390*/  IMAD.WIDE.U32 R98, R98, -0x326172a9, RZ ;  /* 0xcd9e8d5762627825 */ /* 0x000fe600078e00ff */
[CC--:B------:R-:W-:Y:S01]  /*43a0*/  @!P4 ISETP.GE.AND P2, PT, R0.reuse, R89.reuse, PT ;  /* 0x000000590000c20c */ /* 0x0c0fe20003f46270 */
[----:B------:R-:W-:Y:S01]  /*43b0*/  @!P4 VIADD R2, R0, 0x1 ;  /* 0x000000010002c836 */ /* 0x000fe20000000000 */
[----:B------:R-:W-:Y:S01]  /*43c0*/  LOP3.LUT R99, R99, UR31, R90, 0x96, !PT ;  /* 0x0000001f63637c12 */ /* 0x000fe2000f8e965a */
[----:B------:R-:W-:Y:S01]  /*43d0*/  FMUL.FTZ R90, R239, 1.4426950216293334961 ;  /* 0x3fb8aa3bef5a7820 */ /* 0x000fe20000410000 */
[----:B------:R-:W-:Y:S01]  /*43e0*/  @!P4 FSEL R4, R4, -INF , !P2 ;  /* 0xff8000000404c808 */ /* 0x000fe20005000000 */
[----:B------:R-:W-:Y:S01]  /*43f0*/  IMAD.WIDE.U32 R96, R96, -0x2daee0ad, RZ ;  /* 0xd2511f5360607825 */ /* 0x000fe200078e00ff */
[CC--:B------:R-:W-:Y:S02]  /*4400*/  @!P4 ISETP.GE.AND P1, PT, R2.reuse, R89.reuse, PT ;  /* 0x000000590200c20c */ /* 0x0c0fe40003f26270 */
[-C--:B------:R-:W-:Y:S01]  /*4410*/  @!P4 ISETP.GE.AND P3, PT, R2, R88.reuse, PT ;  /* 0x000000580200c20c */ /* 0x080fe20003f66270 */
[----:B------:R-:W-:Y:S01]  /*4420*/  @!P4 VIADD R2, R0, 0x8 ;  /* 0x000000080002c836 */ /* 0x000fe20000000000 */
[----:B------:R-:W-:Y:S01]  /*4430*/  @!P4 FSEL R5, R5, -INF , !P1 ;  /* 0xff8000000505c808 */ /* 0x000fe20004800000 */
[--C-:B------:R-:W-:Y:S01]  /*4440*/  FFMA.FTZ R4, R4, UR16, -R3.reuse ;  /* 0x0000001004047c23 */ /* 0x100fe20008010803 */
[CC--:B------:R-:W-:Y:S01]  /*4450*/  @!P4 ISETP.GE.AND P2, PT, R0.reuse, R88.reuse, PT ;  /* 0x000000580000c20c */ /* 0x0c0fe20003f46270 */
[----:B------:R-:W-:Y:S01]  /*4460*/  @!P4 VIADD R91, R0, 0x9 ;  /* 0x00000009005bc836 */ /* 0x000fe20000000000 */
[CC--:B------:R-:W-:Y:S01]  /*4470*/  @!P4 ISETP.GE.AND P6, PT, R2.reuse, R89.reuse, PT ;  /* 0x000000590200c20c */ /* 0x0c0fe20003fc6270 */
[C---:B-1----:R-:W-:Y:S01]  /*4480*/  HMMA.16816.F32 R12, R92.reuse, R84, R12 ;  /* 0x000000545c0c723c */ /* 0x042fe2000000180c */
[----:B------:R-:W1:Y:S02]  /*4490*/  MUFU.EX2 R130, R4 ;  /* 0x0000000400827308 */ /* 0x000e640000000800 */
[--C-:B------:R-:W-:Y:S01]  /*44a0*/  FFMA.FTZ R5, R5, UR16, -R3.reuse ;  /* 0x0000001005057c23 */ /* 0x100fe20008010803 */
[-C--:B------:R-:W-:Y:S02]  /*44b0*/  @!P4 ISETP.GE.AND P5, PT, R2, R88.reuse, PT ;  /* 0x000000580200c20c */ /* 0x080fe40003fa6270 */
[----:B------:R-:W-:Y:S05]  /*44c0*/  HMMA.16816.F32 R16, R92, R86, R16 ;  /* 0x000000565c10723c */ /* 0x000fea0000001810 */
[----:B------:R2:W3:Y:S01]  /*44d0*/  MUFU.EX2 R129, R5 ;  /* 0x0000000500817308 */ /* 0x0004e20000000800 */
[-C--:B------:R-:W-:Y:S05]  /*44e0*/  @!P4 ISETP.GE.AND P1, PT, R91, R88.reuse, PT ;  /* 0x000000585b00c20c */ /* 0x080fea0003f26270 */
[----:B------:R-:W-:Y:S01]  /*44f0*/  IMAD.WIDE.U32 R84, R99, -0x2daee0ad, RZ ;  /* 0xd2511f5363547825 */ /* 0x000fe200078e00ff */
[----:B------:R-:W-:Y:S02]  /*4500*/  FSEL R2, R90, RZ, P0 ;  /* 0x000000ff5a027208 */ /* 0x000fe40000000000 */
[----:B------:R-:W-:Y:S02]  /*4510*/  @!P4 FSEL R6, R6, -INF , !P2 ;  /* 0xff8000000606c808 */ /* 0x000fe40005000000 */
[-C--:B------:R-:W-:Y:S01]  /*4520*/  @!P4 ISETP.GE.AND P0, PT, R91, R89.reuse, PT ;  /* 0x000000595b00c20c */ /* 0x080fe20003f06270 */
[----:B------:R-:W-:Y:S01]  /*4530*/  @!P4 VIADD R90, R0, 0x10 ;  /* 0x00000010005ac836 */ /* 0x000fe20000000000 */
[----:B------:R-:W-:Y:S01]  /*4540*/  @!P4 FSEL R7, R7, -INF , !P3 ;  /* 0xff8000000707c808 */ /* 0x000fe20005800000 */
[--C-:B------:R-:W-:Y:S01]  /*4550*/  FFMA.FTZ R6, R6, UR16, -R2.reuse ;  /* 0x0000001006067c23 */ /* 0x100fe20008010802 */
[----:B------:R-:W-:Y:S02]  /*4560*/  @!P4 FSEL R8, R8, -INF , !P6 ;  /* 0xff8000000808c808 */ /* 0x000fe40007000000 */
[CC--:B------:R-:W-:Y:S01]  /*4570*/  @!P4 ISETP.GE.AND P2, PT, R90.reuse, R89.reuse, PT ;  /* 0x000000595a00c20c */ /* 0x0c0fe20003f46270 */
[----:B------:R-:W-:Y:S01]  /*4580*/  FFMA.FTZ R7, R7, UR16, -R2 ;  /* 0x0000001007077c23 */ /* 0x000fe20008010802 */
[----:B------:R4:W-:Y:S01]  /*4590*/  MUFU.EX2 R196, R6 ;  /* 0x0000000600c47308 */ /* 0x0009e20000000800 */
[-C--:B------:R-:W-:Y:S01]  /*45a0*/  @!P4 ISETP.GE.AND P3, PT, R90, R88.reuse, PT ;  /* 0x000000585a00c20c */ /* 0x080fe20003f66270 */
[----:B------:R-:W-:Y:S01]  /*45b0*/  @!P4 VIADD R90, R0, 0x11 ;  /* 0x00000011005ac836 */ /* 0x000fe20000000000 */
[----:B------:R-:W-:Y:S01]  /*45c0*/  LOP3.LUT R104, R97, UR30, R104, 0x96, !PT ;  /* 0x0000001e61687c12 */ /* 0x000fe2000f8e9668 */
[--C-:B------:R-:W-:Y:S01]  /*45d0*/  FFMA.FTZ R8, R8, UR16, -R3.reuse ;  /* 0x0000001008087c23 */ /* 0x100fe20008010803 */
[----:B------:R-:W-:Y:S02]  /*45e0*/  @!P4 FSEL R9, R9, -INF , !P0 ;  /* 0xff8000000909c808 */ /* 0x000fe40004000000 */
[CC--:B------:R-:W-:Y:S03]  /*45f0*/  @!P4 ISETP.GE.AND P6, PT, R90.reuse, R89.reuse, PT ;  /* 0x000000595a00c20c */ /* 0x0c0fe60003fc6270 */
[----:B------:R1:W3:Y:S01]  /*4600*/  MUFU.EX2 R131, R7 ;  /* 0x0000000700837308 */ /* 0x0002e20000000800 */
[-C--:B------:R-:W-:Y:S01]  /*4610*/  @!P4 ISETP.GE.AND P0, PT, R90, R88.reuse, PT ;  /* 0x000000585a00c20c */ /* 0x080fe20003f06270 */
[----:B--2---:R-:W-:Y:S01]  /*4620*/  IMAD.WIDE.U32 R4, R104, -0x326172a9, RZ ;  /* 0xcd9e8d5768047825 */ /* 0x004fe200078e00ff */
[----:B------:R-:W-:Y:S02]  /*4630*/  LOP3.LUT R90, R85, UR28, R96, 0x96, !PT ;  /* 0x0000001c555a7c12 */ /* 0x000fe4000f8e9660 */
[----:B------:R-:W-:Y:S01]  /*4640*/  @!P4 FSEL R10, R10, -INF , !P5 ;  /* 0xff8000000a0ac808 */ /* 0x000fe20006800000 */
[--C-:B------:R-:W-:Y:S01]  /*4650*/  FFMA.FTZ R9, R9, UR16, -R3.reuse ;  /* 0x0000001009097c23 */ /* 0x100fe20008010803 */
[----:B------:R-:W-:Y:S03]  /*4660*/  LOP3.LUT R5, R5, UR29, R98, 0x96, !PT ;  /* 0x0000001d05057c12 */ /* 0x000fe6000f8e9662 */
[----:B------:R2:W-:Y:S01]  /*4670*/  MUFU.EX2 R126, R8 ;  /* 0x00000008007e7308 */ /* 0x0005e20000000800 */
[----:B------:R-:W-:Y:S04]  /*4680*/  IMAD.WIDE.U32 R90, R90, -0x326172a9, RZ ;  /* 0xcd9e8d575a5a7825 */ /* 0x000fe800078e00ff */
[----:B------:R-:W-:Y:S01]  /*4690*/  FFMA.FTZ R10, R10, UR16, -R2 ;  /* 0x000000100a0a7c23 */ /* 0x000fe20008010802 */
[----:B------:R-:W-:Y:S01]  /*46a0*/  @!P4 FSEL R12, R12, -INF , !P2 ;  /* 0xff8000000c0cc808 */ /* 0x000fe20005000000 */
[C---:B----4-:R-:W-:Y:S01]  /*46b0*/  @!P4 VIADD R6, R0.reuse, 0x18 ;  /* 0x000000180006c836 */ /* 0x050fe20000000000 */
[----:B------:R-:W-:Y:S01]  /*46c0*/  @!P4 FSEL R11, R11, -INF , !P1 ;  /* 0xff8000000b0bc808 */ /* 0x000fe20004800000 */
[----:B------:R-:W-:Y:S01]  /*46d0*/  @!P4 VIADD R0, R0, 0x19 ;  /* 0x000000190000c836 */ /* 0x000fe20000000000 */
[----:B------:R4:W-:Y:S01]  /*46e0*/  MUFU.EX2 R128, R10 ;  /* 0x0000000a00807308 */ /* 0x0009e20000000800 */
[----:B-1----:R-:W-:Y:S01]  /*46f0*/  LOP3.LUT R7, R91, UR27, R4, 0x96, !PT ;  /* 0x0000001b5b077c12 */ /* 0x002fe2000f8e9604 */
[----:B------:R-:W-:Y:S01]  /*4700*/  IMAD.WIDE.U32 R4, R5, -0x2daee0ad, RZ ;  /* 0xd2511f5305047825 */ /* 0x000fe200078e00ff */
[CC--:B------:R-:W-:Y:S02]  /*4710*/  @!P4 ISETP.GE.AND P5, PT, R6.reuse, R89.reuse, PT ;  /* 0x000000590600c20c */ /* 0x0c0fe40003fa6270 */
[-C--:B------:R-:W-:Y:S01]  /*4720*/  @!P4 ISETP.GE.AND P2, PT, R6, R88.reuse, PT ;  /* 0x000000580600c20c */ /* 0x080fe20003f46270 */
[----:B------:R-:W-:Y:S01]  /*4730*/  IMAD.WIDE.U32 R6, R7, -0x2daee0ad, RZ ;  /* 0xd2511f5307067825 */ /* 0x000fe200078e00ff */
[----:B------:R-:W-:Y:S03]  /*4740*/  LOP3.LUT R5, R5, UR26, R84, 0x96, !PT ;  /* 0x0000001a05057c12 */ /* 0x000fe6000f8e9654 */
[----:B------:R1:W3:Y:S01]  /*4750*/  MUFU.EX2 R125, R9 ;  /* 0x00000009007d7308 */ /* 0x0002e20000000800 */
[----:B------:R-:W-:Y:S01]  /*4760*/  @!P4 FSEL R13, R13, -INF , !P6 ;  /* 0xff8000000d0dc808 */ /* 0x000fe20007000000 */
[--C-:B------:R-:W-:Y:S01]  /*4770*/  FFMA.FTZ R12, R12, UR16, -R3.reuse ;  /* 0x000000100c0c7c23 */ /* 0x100fe20008010803 */
[----:B--2---:R-:W-:Y:S01]  /*4780*/  LOP3.LUT R8, R7, UR24, R4, 0x96, !PT ;  /* 0x0000001807087c12 */ /* 0x004fe2000f8e9604 */
[----:B------:R-:W-:Y:S01]  /*4790*/  IMAD.WIDE.U32 R4, R5, -0x326172a9, RZ ;  /* 0xcd9e8d5705047825 */ /* 0x000fe200078e00ff */
[C---:B------:R-:W-:Y:S02]  /*47a0*/  @!P4 ISETP.GE.AND P1, PT, R0.reuse, R89, PT ;  /* 0x000000590000c20c */ /* 0x040fe40003f26270 */
[----:B------:R-:W-:Y:S01]  /*47b0*/  @!P4 ISETP.GE.AND P6, PT, R0, R88, PT ;  /* 0x000000580000c20c */ /* 0x000fe20003fc6270 */
[--C-:B------:R-:W-:Y:S01]  /*47c0*/  FFMA.FTZ R13, R13, UR16, -R3.reuse ;  /* 0x000000100d0d7c23 */ /* 0x100fe20008010803 */
[----:B------:R-:W-:Y:S01]  /*47d0*/  LOP3.LUT R0, R5, UR25, R90, 0x96, !PT ;  /* 0x0000001905007c12 */ /* 0x000fe2000f8e965a */
[----:B------:R-:W-:Y:S01]  /*47e0*/  FFMA.FTZ R11, R11, UR16, -R2 ;  /* 0x000000100b0b7c23 */ /* 0x000fe20008010802 */
[----:B------:R-:W-:Y:S01]  /*47f0*/  LOP3.LUT R88, R6, 0xffff, RZ, 0xc0, !PT ;  /* 0x0000ffff06587812 */ /* 0x000fe200078ec0ff */
[----:B------:R-:W2:Y:S01]  /*4800*/  MUFU.EX2 R122, R12 ;  /* 0x0000000c007a7308 */ /* 0x000ea20000000800 */
[C---:B----4-:R-:W-:Y:S02]  /*4810*/  LOP3.LUT R10, R4.reuse, 0xff, RZ, 0xc0, !PT ;  /* 0x000000ff040a7812 */ /* 0x050fe400078ec0ff */
[--C-:B------:R-:W-:Y:S02]  /*4820*/  SHF.R.U32.HI R86, RZ, 0x18, R4.reuse ;  /* 0x00000018ff567819 */ /* 0x100fe40000011604 */
[----:B------:R-:W-:Y:S02]  /*4830*/  SHF.R.U32.HI R85, RZ, 0x10, R4 ;  /* 0x00000010ff557819 */ /* 0x000fe40000011604 */
[----:B------:R-:W-:Y:S03]  /*4840*/  LOP3.LUT R7, R4, 0xffff, RZ, 0xc0, !PT ;  /* 0x0000ffff04077812 */ /* 0x000fe600078ec0ff */
[----:B------:R-:W4:Y:S01]  /*4850*/  MUFU.EX2 R127, R11 ;  /* 0x0000000b007f7308 */ /* 0x000f220000000800 */
[----:B------:R-:W-:Y:S02]  /*4860*/  LOP3.LUT R4, R0, 0xffff, RZ, 0xc0, !PT ;  /* 0x0000ffff00047812 */ /* 0x000fe400078ec0ff */
[----:B------:R-:W-:Y:S02]  /*4870*/  LOP3.LUT R84, R6, 0xff, RZ, 0xc0, !PT ;  /* 0x000000ff06547812 */ /* 0x000fe400078ec0ff */
[----:B------:R-:W-:Y:S02]  /*4880*/  SHF.R.U32.HI R4, RZ, 0x8, R4 ;  /* 0x00000008ff047819 */ /* 0x000fe40000011604 */
[--C-:B-1----:R-:W-:Y:S03]  /*4890*/  SHF.R.U32.HI R9, RZ, 0x18, R6.reuse ;  /* 0x00000018ff097819 */ /* 0x102fe60000011606 */
[----:B------:R-:W1:Y:S01]  /*48a0*/  MUFU.EX2 R120, R13 ;  /* 0x0000000d00787308 */ /* 0x000e620000000800 */
[----:B------:R-:W-:Y:S02]  /*48b0*/  SHF.R.U32.HI R87, RZ, 0x10, R6 ;  /* 0x00000010ff577819 */ /* 0x000fe40000011606 */
[----:B------:R-:W-:Y:S02]  /*48c0*/  LOP3.LUT R5, R0, 0xff, RZ, 0xc0, !PT ;  /* 0x000000ff00057812 */ /* 0x000fe400078ec0ff */
[----:B------:R-:W-:Y:S02]  /*48d0*/  LOP3.LUT R4, R4, 0xffff, RZ, 0xc0, !PT ;  /* 0x0000ffff04047812 */ /* 0x000fe400078ec0ff */
[--C-:B------:R-:W-:Y:S02]  /*48e0*/  SHF.R.U32.HI R6, RZ, 0x10, R0.reuse ;  /* 0x00000010ff067819 */ /* 0x100fe40000011600 */
[----:B------:R-:W-:Y:S02]  /*48f0*/  @!P4 FSEL R17, R17, -INF , !P1 ;  /* 0xff8000001111c808 */ /* 0x000fe40004800000 */
[----:B------:R-:W-:Y:S02]  /*4900*/  @!P4 FSEL R16, R16, -INF , !P5 ;  /* 0xff8000001010c808 */ /* 0x000fe40006800000 */
[----:B------:R-:W-:Y:S02]  /*4910*/  ISETP.LE.U32.AND P5, PT, R5, UR17, PT ;  /* 0x0000001105007c0c */ /* 0x000fe4000bfa3070 */
[----:B------:R-:W-:Y:S01]  /*4920*/  ISETP.LE.U32.AND P1, PT, R4, UR17, PT ;  /* 0x0000001104007c0c */ /* 0x000fe2000bf23070 */
[--C-:B------:R-:W-:Y:S01]  /*4930*/  FFMA.FTZ R16, R16, UR16, -R3.reuse ;  /* 0x0000001010107c23 */ /* 0x100fe20008010803 */
[----:B------:R-:W-:Y:S01]  /*4940*/  SHF.R.U32.HI R0, RZ, 0x18, R0 ;  /* 0x00000018ff007819 */ /* 0x000fe20000011600 */
[----:B------:R-:W-:Y:S01]  /*4950*/  FFMA.FTZ R3, R17, UR16, -R3 ;  /* 0x0000001011037c23 */ /* 0x000fe20008010803 */
[----:B------:R-:W-:Y:S01]  /*4960*/  LOP3.LUT R5, R6, 0xff, RZ, 0xc0, !PT ;  /* 0x000000ff06057812 */ /* 0x000fe200078ec0ff */
[----:B------:R-:W-:Y:S01]  /*4970*/  MUFU.EX2 R118, R16 ;  /* 0x0000001000767308 */ /* 0x000fe20000000800 */
[----:B------:R-:W-:Y:S02]  /*4980*/  @!P4 FSEL R19, R19, -INF , !P6 ;  /* 0xff8000001313c808 */ /* 0x000fe40007000000 */
[----:B------:R-:W-:Y:S02]  /*4990*/  @!P4 FSEL R18, R18, -INF , !P2 ;  /* 0xff8000001212c808 */ /* 0x000fe40005000000 */
[----:B------:R-:W-:Y:S01]  /*49a0*/  ISETP.LE.U32.AND P6, PT, R0, UR17, PT ;  /* 0x0000001100007c0c */ /* 0x000fe2000bfc3070 */
[----:B------:R-:W-:Y:S01]  /*49b0*/  @!P5 FADD.FTZ R130, -R130, -RZ ;  /* 0x800000ff8282d221 */ /* 0x000fe20000010100 */
[----:B------:R-:W-:Y:S01]  /*49c0*/  ISETP.LE.U32.AND P2, PT, R5, UR17, PT ;  /* 0x0000001105007c0c */ /* 0x000fe2000bf43070 */
[--C-:B------:R-:W-:Y:S01]  /*49d0*/  FFMA.FTZ R18, R18, UR16, -R2.reuse ;  /* 0x0000001012127c23 */ /* 0x100fe20008010802 */
[----:B------:R-:W-:Y:S01]  /*49e0*/  SHF.R.U32.HI R4, RZ, 0x8, R7 ;  /* 0x00000008ff047819 */ /* 0x000fe20000011607 */
[----:B------:R2:W1:Y:S01]  /*49f0*/  MUFU.EX2 R115, R3 ;  /* 0x0000000300737308 */ /* 0x0004620000000800 */
[----:B------:R-:W-:Y:S01]  /*4a00*/  @!P4 FSEL R14, R14, -INF , !P3 ;  /* 0xff8000000e0ec808 */ /* 0x000fe20005800000 */
[----:B---3--:R-:W-:Y:S01]  /*4a10*/  @!P1 FADD.FTZ R129, -R129, -RZ ;  /* 0x800000ff81819221 */ /* 0x008fe20000010100 */
[----:B------:R-:W-:Y:S02]  /*4a20*/  @!P4 FSEL R15, R15, -INF , !P0 ;  /* 0xff8000000f0fc808 */ /* 0x000fe40004000000 */
[----:B------:R-:W-:Y:S01]  /*4a30*/  LOP3.LUT R0, R4, 0xffff, RZ, 0xc0, !PT ;  /* 0x0000ffff04007812 */ /* 0x000fe200078ec0ff */
[--C-:B------:R-:W-:Y:S01]  /*4a40*/  FFMA.FTZ R14, R14, UR16, -R2.reuse ;  /* 0x000000100e0e7c23 */ /* 0x100fe20008010802 */
[----:B------:R-:W-:Y:S01]  /*4a50*/  LOP3.LUT R4, R85, 0xff, RZ, 0xc0, !PT ;  /* 0x000000ff55047812 */ /* 0x000fe200078ec0ff */
[--C-:B------:R-:W-:Y:S01]  /*4a60*/  FFMA.FTZ R15, R15, UR16, -R2.reuse ;  /* 0x000000100f0f7c23 */ /* 0x100fe20008010802 */
[----:B------:R-:W-:Y:S01]  /*4a70*/  FFMA.FTZ R2, R19, UR16, -R2 ;  /* 0x0000001013027c23 */ /* 0x000fe20008010802 */
[----:B------:R-:W-:Y:S01]  /*4a80*/  ISETP.LE.U32.AND P1, PT, R0, UR17, PT ;  /* 0x0000001100007c0c */ /* 0x000fe2000bf23070 */
[----:B------:R-:W-:Y:S01]  /*4a90*/  @!P6 FADD.FTZ R131, -R131, -RZ ;  /* 0x800000ff8383e221 */ /* 0x000fe20000010100 */
[----:B------:R-:W-:Y:S01]  /*4aa0*/  LOP3.LUT R0, R8, 0xff, RZ, 0xc0, !PT ;  /* 0x000000ff08007812 */ /* 0x000fe200078ec0ff */
[----:B------:R3:W-:Y:S01]  /*4ab0*/  MUFU.EX2 R119, R2 ;  /* 0x0000000200777308 */ /* 0x0007e20000000800 */
[----:B------:R-:W-:Y:S01]  /*4ac0*/  @!P2 FADD.FTZ R196, -R196, -RZ ;  /* 0x800000ffc4c4a221 */ /* 0x000fe20000010100 */
[----:B------:R-:W-:Y:S02]  /*4ad0*/  ISETP.LE.U32.AND P6, PT, R4, UR17, PT ;  /* 0x0000001104007c0c */ /* 0x000fe4000bfc3070 */
[----:B------:R-:W-:Y:S02]  /*4ae0*/  ISETP.LE.U32.AND P2, PT, R0, UR17, PT ;  /* 0x0000001100007c0c */ /* 0x000fe4000bf43070 */
[----:B------:R-:W-:Y:S02]  /*4af0*/  ISETP.LE.U32.AND P4, PT, R10, UR17, PT ;  /* 0x000000110a007c0c */ /* 0x000fe4000bf83070 */
[----:B------:R-:W-:Y:S02]  /*4b00*/  LOP3.LUT R0, R8, 0xffff, RZ, 0xc0, !PT ;  /* 0x0000ffff08007812 */ /* 0x000fe400078ec0ff */
[----:B------:R-:W-:Y:S01]  /*4b10*/  MUFU.EX2 R124, R14 ;  /* 0x0000000e007c7308 */ /* 0x000fe20000000800 */
[----:B--2---:R-:W-:Y:S01]  /*4b20*/  SHF.R.U32.HI R3, RZ, 0x8, R88 ;  /* 0x00000008ff037819 */ /* 0x004fe20000011658 */
[----:B------:R-:W-:Y:S01]  /*4b30*/  @!P1 FADD.FTZ R125, -R125, -RZ ;  /* 0x800000ff7d7d9221 */ /* 0x000fe20000010100 */
[----:B------:R-:W-:Y:S02]  /*4b40*/  SHF.R.U32.HI R0, RZ, 0x8, R0 ;  /* 0x00000008ff007819 */ /* 0x000fe40000011600 */
[----:B------:R-:W-:Y:S01]  /*4b50*/  ISETP.LE.U32.AND P5, PT, R86, UR17, PT ;  /* 0x0000001156007c0c */ /* 0x000fe2000bfa3070 */
[----:B------:R-:W-:Y:S01]  /*4b60*/  @!P6 FADD.FTZ R128, -R128, -RZ ;  /* 0x800000ff8080e221 */ /* 0x000fe20000010100 */
[----:B------:R-:W-:Y:S01]  /*4b70*/  LOP3.LUT R0, R0, 0xffff, RZ, 0xc0, !PT ;  /* 0x0000ffff00007812 */ /* 0x000fe200078ec0ff */
[----:B------:R-:W-:Y:S01]  /*4b80*/  @!P2 FADD.FTZ R122, -R122, -RZ ;  /* 0x800000ff7a7aa221 */ /* 0x000fe20000010100 */
[----:B---3--:R-:W-:Y:S01]  /*4b90*/  F2FP.RELU.F16.F32.PACK_AB R2, R131, R196 ;  /* 0x000000c48302723e */ /* 0x008fe200000008ff */
[----:B------:R-:W-:Y:S01]  /*4ba0*/  @!P4 FADD.FTZ R126, -R126, -RZ ;  /* 0x800000ff7e7ec221 */ /* 0x000fe20000010100 */
[----:B------:R-:W-:Y:S01]  /*4bb0*/  ISETP.LE.U32.AND P6, PT, R0, UR17, PT ;  /* 0x0000001100007c0c */ /* 0x000fe2000bfc3070 */
[----:B------:R-:W2:Y:S01]  /*4bc0*/  MUFU.EX2 R123, R15 ;  /* 0x0000000f007b7308 */ /* 0x000ea20000000800 */
[----:B------:R-:W-:Y:S01]  /*4bd0*/  LOP3.LUT R0, R3, 0xffff, RZ, 0xc0, !PT ;  /* 0x0000ffff03007812 */ /* 0x000fe200078ec0ff */
[----:B------:R-:W-:Y:S01]  /*4be0*/  STS [R234+0x2a400], R2 ;  /* 0x02a40002ea007388 */ /* 0x000fe20000000800 */
[----:B------:R-:W-:Y:S02]  /*4bf0*/  F2FP.RELU.F16.F32.PACK_AB R3, R129, R130 ;  /* 0x000000828103723e */ /* 0x000fe400000008ff */
[----:B------:R-:W-:Y:S01]  /*4c00*/  ISETP.LE.U32.AND P2, PT, R0, UR17, PT ;  /* 0x0000001100007c0c */ /* 0x000fe2000bf43070 */
[----:B----4-:R-:W-:Y:S01]  /*4c10*/  @!P5 FADD.FTZ R127, -R127, -RZ ;  /* 0x800000ff7f7fd221 */ /* 0x010fe20000010100 */
[----:B------:R-:W-:Y:S01]  /*4c20*/  F2FP.RELU.F16.F32.PACK_AB R0, R125, R126 ;  /* 0x0000007e7d00723e */ /* 0x000fe200000008ff */
[----:B------:R-:W-:Y:S01]  /*4c30*/  STS [R234+0x2a000], R3 ;  /* 0x02a00003ea007388 */ /* 0x000fe20000000800 */
[--C-:B------:R-:W-:Y:S01]  /*4c40*/  SHF.R.U32.HI R4, RZ, 0x18, R8.reuse ;  /* 0x00000018ff047819 */ /* 0x100fe20000011608 */
[----:B------:R-:W3:Y:S01]  /*4c50*/  MUFU.EX2 R121, R18 ;  /* 0x0000001200797308 */ /* 0x000ee20000000800 */
[----:B------:R-:W-:Y:S02]  /*4c60*/  SHF.R.U32.HI R8, RZ, 0x10, R8 ;  /* 0x00000010ff087819 */ /* 0x000fe40000011608 */
[----:B------:R4:W-:Y:S01]  /*4c70*/  STS [R237+0x2a000], R0 ;  /* 0x02a00000ed007388 */ /* 0x0009e20000000800 */
[----:B------:R-:W-:Y:S01]  /*4c80*/  ISETP.LE.U32.AND P4, PT, R4, UR17, PT ;  /* 0x0000001104007c0c */ /* 0x000fe2000bf83070 */
[----:B-1----:R-:W-:Y:S01]  /*4c90*/  @!P6 FADD.FTZ R120, -R120, -RZ ;  /* 0x800000ff7878e221 */ /* 0x002fe20000010100 */
[----:B------:R-:W-:Y:S02]  /*4ca0*/  LOP3.LUT R8, R8, 0xff, RZ, 0xc0, !PT ;  /* 0x000000ff08087812 */ /* 0x000fe400078ec0ff */
[----:B------:R-:W-:Y:S01]  /*4cb0*/  LOP3.LUT R4, R87, 0xff, RZ, 0xc0, !PT ;  /* 0x000000ff57047812 */ /* 0x000fe200078ec0ff */
[----:B------:R-:W-:Y:S01]  /*4cc0*/  @!P2 FADD.FTZ R115, -R115, -RZ ;  /* 0x800000ff7373a221 */ /* 0x000fe20000010100 */
[----:B------:R-:W-:Y:S02]  /*4cd0*/  ISETP.LE.U32.AND P5, PT, R8, UR17, PT ;  /* 0x0000001108007c0c */ /* 0x000fe4000bfa3070 */
[----:B------:R-:W-:Y:S02]  /*4ce0*/  ISETP.LE.U32.AND P0, PT, R9, UR17, PT ;  /* 0x0000001109007c0c */ /* 0x000fe4000bf03070 */
[----:B------:R-:W-:Y:S02]  /*4cf0*/  ISETP.LE.U32.AND P1, PT, R4, UR17, PT ;  /* 0x0000001104007c0c */ /* 0x000fe4000bf23070 */
[----:B------:R-:W-:Y:S01]  /*4d00*/  ISETP.LE.U32.AND P3, PT, R84, UR17, PT ;  /* 0x0000001154007c0c */ /* 0x000fe2000bf63070 */
[----:B--2---:R-:W-:Y:S01]  /*4d10*/  @!P4 FADD.FTZ R123, -R123, -RZ ;  /* 0x800000ff7b7bc221 */ /* 0x004fe20000010100 */
[----:B------:R-:W-:Y:S02]  /*4d20*/  F2FP.RELU.F16.F32.PACK_AB R5, R120, R122 ;  /* 0x0000007a7805723e */ /* 0x000fe400000008ff */
[----:B------:R-:W-:Y:S03]  /*4d30*/  FSETP.GE.FTZ.AND P2, PT, R130, RZ, PT ;  /* 0x000000ff8200720b */ /* 0x000fe60003f56000 */
[----:B------:R-:W-:Y:S02]  /*4d40*/  @!P5 FADD.FTZ R124, -R124, -RZ ;  /* 0x800000ff7c7cd221 */ /* 0x000fe40000010100 */
[----:B------:R-:W-:Y:S02]  /*4d50*/  @!P0 FADD.FTZ R119, -R119, -RZ ;  /* 0x800000ff77778221 */ /* 0x000fe40000010100 */
[----:B---3--:R-:W-:Y:S01]  /*4d60*/  @!P1 FADD.FTZ R121, -R121, -RZ ;  /* 0x800000ff79799221 */ /* 0x008fe20000010100 */
[----:B----4-:R-:W-:Y:S01]  /*4d70*/  F2FP.RELU.F16.F32.PACK_AB R0, R127, R128 ;  /* 0x000000807f00723e */ /* 0x010fe200000008ff */
[----:B------:R-:W-:Y:S01]  /*4d80*/  @!P3 FADD.FTZ R118, -R118, -RZ ;  /* 0x800000ff7676b221 */ /* 0x000fe20000010100 */
[----:B------:R-:W-:Y:S02]  /*4d90*/  F2FP.RELU.F16.F32.PACK_AB R4, R123, R124 ;  /* 0x0000007c7b04723e */ /* 0x000fe400000008ff */
[----:B------:R-:W-:Y:S01]  /*4da0*/  F2FP.RELU.F16.F32.PACK_AB R2, R119, R121 ;  /* 0x000000797702723e */ /* 0x000fe200000008ff */
[----:B------:R1:W-:Y:S01]  /*4db0*/  STS [R237+0x2a400], R0 ;  /* 0x02a40000ed007388 */ /* 0x0003e20000000800 */
[----:B------:R-:W-:Y:S02]  /*4dc0*/  F2FP.RELU.F16.F32.PACK_AB R3, R115, R118 ;  /* 0x000000767303723e */ /* 0x000fe400000008ff */
[----:B------:R-:W-:Y:S02]  /*4dd0*/  FSETP.GE.FTZ.AND P1, PT, R129, RZ, PT ;  /* 0x000000ff8100720b */ /* 0x000fe40003f36000 */
[----:B------:R-:W-:Y:S01]  /*4de0*/  STS [R235+0x2a000], R5 ;  /* 0x02a00005eb007388 */ /* 0x000fe20000000800 */
[----:B------:R-:W-:Y:S04]  /*4df0*/  FSETP.GE.FTZ.AND P3, PT, R196, RZ, PT ;  /* 0x000000ffc400720b */ /* 0x000fe80003f76000 */
[----:B------:R-:W-:Y:S05]  /*4e00*/  STS [R235+0x2a400], R4 ;  /* 0x02a40004eb007388 */ /* 0x000fea0000000800 */
[----:B------:R2:W-:Y:S05]  /*4e10*/  STS [R236+0x2a400], R2 ;  /* 0x02a40002ec007388 */ /* 0x0005ea0000000800 */
[----:B------:R3:W-:Y:S05]  /*4e20*/  STS [R236+0x2a000], R3 ;  /* 0x02a00003ec007388 */ /* 0x0007ea0000000800 */
[----:B------:R-:W-:Y:S01]  /*4e30*/  LDSM.16.M88.4 R8, [R209+0x20000] ;  /* 0x02000000d108783b */ /* 0x000fe20000000200 */
[----:B-1----:R-:W-:Y:S04]  /*4e40*/  LEA R0, R222, UR4, 0x1 ;  /* 0x00000004de007c11 */ /* 0x002fe8000f8e08ff */
[----:B------:R-:W-:Y:S05]  /*4e50*/  LDSM.16.M88.4 R84, [R209+0x20800] ;  /* 0x02080000d154783b */ /* 0x000fea0000000200 */
[----:B------:R-:W1:Y:S05]  /*4e60*/  LDSM.16.M88.4 R16, [R0+0x10000] ;  /* 0x010000000010783b */ /* 0x000e6a0000000200 */
[----:B------:R-:W-:Y:S01]  /*4e70*/  LDSM.16.M88.4 R92, [R210+0x20000] ;  /* 0x02000000d25c783b */ /* 0x000fe20000000200 */
[--C-:B--2---:R-:W-:Y:S04]  /*4e80*/  IMAD.IADD R2, R217, 0x1, R0.reuse ;  /* 0x00000001d9027824 */ /* 0x104fe800078e0200 */
[----:B------:R-:W-:Y:S01]  /*4e90*/  LDSM.16.M88.4 R96, [R210+0x20800] ;  /* 0x02080000d260783b */ /* 0x000fe20000000200 */
[C---:B---3--:R-:W-:Y:S02]  /*4ea0*/  IMAD.IADD R3, R216.reuse, 0x1, R0 ;  /* 0x00000001d8037824 */ /* 0x048fe400078e0200 */
[----:B------:R-:W-:Y:S02]  /*4eb0*/  IMAD.IADD R112, R216, 0x1, R2 ;  /* 0x00000001d8707824 */ /* 0x000fe400078e0202 */
[----:B------:R-:W2:Y:S05]  /*4ec0*/  LDSM.16.M88.4 R88, [R2+0x10000] ;  /* 0x010000000258783b */ /* 0x000eaa0000000200 */
[----:B------:R-:W-:Y:S05]  /*4ed0*/  LDSM.16.M88.4 R100, [R3+0x10000] ;  /* 0x010000000364783b */ /* 0x000fea0000000200 */
[----:B------:R-:W3:Y:S05]  /*4ee0*/  LDSM.16.M88.4 R104, [R212+0x20000] ;  /* 0x02000000d468783b */ /* 0x000eea0000000200 */
[----:B------:R-:W-:Y:S01]  /*4ef0*/  LDSM.16.M88.4 R108, [R211+0x20000] ;  /* 0x02000000d36c783b */ /* 0x000fe20000000200 */
[C---:B-1----:R-:W-:Y:S06]  /*4f00*/  HMMA.16816.F32 R4, R16.reuse, R8, RZ ;  /* 0x000000081004723c */ /* 0x042fec00000018ff */
[C---:B------:R-:W-:Y:S06]  /*4f10*/  HMMA.16816.F32 R8, R16.reuse, R10, RZ ;  /* 0x0000000a1008723c */ /* 0x040fec00000018ff */
[C---:B------:R-:W-:Y:S06]  /*4f20*/  HMMA.16816.F32 R12, R16.reuse, R84, RZ ;  /* 0x00000054100c723c */ /* 0x040fec00000018ff */
[----:B------:R-:W-:Y:S01]  /*4f30*/  HMMA.16816.F32 R16, R16, R86, RZ ;  /* 0x000000561010723c */ /* 0x000fe200000018ff */
[----:B------:R-:W1:Y:S05]  /*4f40*/  LDSM.16.M88.4 R84, [R212+0x20800] ;  /* 0x02080000d454783b */ /* 0x000e6a0000000200 */
[C---:B--2---:R-:W-:Y:S06]  /*4f50*/  HMMA.16816.F32 R4, R88.reuse, R92, R4 ;  /* 0x0000005c5804723c */ /* 0x044fec0000001804 */
[C---:B------:R-:W-:Y:S01]  /*4f60*/  HMMA.16816.F32 R8, R88.reuse, R94, R8 ;  /* 0x0000005e5808723c */ /* 0x040fe20000001808 */
[----:B------:R-:W2:Y:S05]  /*4f70*/  LDSM.16.M88.4 R92, [R112+0x10000] ;  /* 0x01000000705c783b */ /* 0x000eaa0000000200 */
[C---:B------:R-:W-:Y:S06]  /*4f80*/  HMMA.16816.F32 R12, R88.reuse, R96, R12 ;  /* 0x00000060580c723c */ /* 0x040fec000000180c */
[----:B------:R-:W-:Y:S01]  /*4f90*/  HMMA.16816.F32 R16, R88, R98, R16 ;  /* 0x000000625810723c */ /* 0x000fe20000001810 */
[----:B------:R-:W4:Y:S05]  /*4fa0*/  LDSM.16.M88.4 R88, [R211+0x20800] ;  /* 0x02080000d358783b */ /* 0x000f2a0000000200 */
[C---:B---3--:R-:W-:Y:S01]  /*4fb0*/  HMMA.16816.F32 R4, R100.reuse, R104, R4 ;  /* 0x000000686404723c */ /* 0x048fe20000001804 */
[----:B------:R-:W-:Y:S05]  /*4fc0*/  LDSM.16.M88.4 R96, [R0+0x12000] ;  /* 0x012000000060783b */ /* 0x000fea0000000200 */
[C---:B------:R-:W-:Y:S01]  /*4fd0*/  HMMA.16816.F32 R8, R100.reuse, R106, R8 ;  /* 0x0000006a6408723c */ /* 0x040fe20000001808 */
[----:B------:R-:W3:Y:S05]  /*4fe0*/  LDSM.16.M88.4 R104, [R209+0x22000] ;  /* 0x02200000d168783b */ /* 0x000eea0000000200 */
        /* <DEDUP_REMOVED lines=9> */
[C---:B----4-:R-:W-:Y:S05]  /*5080*/  HMMA.16816.F32 R12, R92.reuse, R88, R12 ;  /* 0x000000585c0c723c */ /* 0x050fea000000180c */
[----:B------:R-:W-:Y:S01]  /*5090*/  LEA.HI.X.SX32 R117, R229, R101, 0x2, P0 ;  /* 0x00000065e5757211 */ /* 0x000fe200000f16ff */
[----:B------:R-:W-:Y:S01]  /*50a0*/  HMMA.16816.F32 R16, R92, R90, R16 ;  /* 0x0000005a5c10723c */ /* 0x000fe20000001810 */
[----:B------:R-:W2:Y:S02]  /*50b0*/  LDSM.16.M88.4 R100, [R2+0x12000] ;  /* 0x012000000264783b */ /* 0x000ea40000000200 */
[----:B------:R-:W-:Y:S03]  /*50c0*/  FSETP.GE.FTZ.AND P0, PT, R126, RZ, PT ;  /* 0x000000ff7e00720b */ /* 0x000fe60003f16000 */
[C---:B---3--:R-:W-:Y:S01]  /*50d0*/  HMMA.16816.F32 R4, R96.reuse, R104, R4 ;  /* 0x000000686004723c */ /* 0x048fe20000001804 */
        /* <DEDUP_REMOVED lines=87> */
[C---:B------:R-:W-:Y:S01]  /*5650*/  FADD.FTZ R13, -R114.reuse, R13 ;  /* 0x0000000d720d7221 */ /* 0x040fe20000010100 */
[----:B------:R-:W-:Y:S01]  /*5660*/  FSETP.GE.FTZ.AND P0, PT, R125, RZ, PT ;  /* 0x000000ff7d00720b */ /* 0x000fe20003f16000 */
[----:B------:R-:W-:Y:S01]  /*5670*/  FADD.FTZ R12, -R114, R12 ;  /* 0x0000000c720c7221 */ /* 0x000fe20000010100 */
[----:B------:R-:W-:Y:S01]  /*5680*/  FSEL R0, R0, R114, P2 ;  /* 0x0000007200007208 */ /* 0x000fe20001000000 */
[----:B------:R-:W-:Y:S01]  /*5690*/  FMUL.FTZ R3, R126, R8 ;  /* 0x000000087e037220 */ /* 0x000fe20000410000 */
[----:B------:R-:W-:Y:S01]  /*56a0*/  FSEL R9, R9, R114, P0 ;  /* 0x0000007209097208 */ /* 0x000fe20000000000 */
[----:B------:R-:W-:Y:S01]  /*56b0*/  FADD.FTZ R16, -R114, R16 ;  /* 0x0000001072107221 */ /* 0x000fe20000010100 */
[----:B------:R-:W-:Y:S01]  /*56c0*/  FSETP.GE.FTZ.AND P0, PT, R115, RZ, PT ;  /* 0x000000ff7300720b */ /* 0x000fe20003f16000 */
[----:B------:R-:W-:Y:S01]  /*56d0*/  FMUL.FTZ R2, R130, R0 ;  /* 0x0000000082027220 */ /* 0x000fe20000410000 */
[-C--:B------:R-:W-:Y:S01]  /*56e0*/  FSEL R13, R13, R114.reuse, P1 ;  /* 0x000000720d0d7208 */ /* 0x080fe20000800000 */
[----:B------:R-:W-:Y:S01]  /*56f0*/  FMUL.FTZ R0, R129, R5 ;  /* 0x0000000581007220 */ /* 0x000fe20000410000 */
        /* <DEDUP_REMOVED lines=9> */
[----:B------:R-:W-:Y:S01]  /*5790*/  @P0 FADD.FTZ R114, -R114, R17 ;  /* 0x0000001172720221 */ /* 0x000fe20000010100 */
[----:B------:R-:W-:Y:S01]  /*57a0*/  PLOP3.LUT P0, PT, PT, PT, UP2, 0x80, 0x0 ;  /* 0x000000000000781c */ /* 0x000fe20003f0f028 */
[----:B------:R-:W-:Y:S01]  /*57b0*/  FMUL.FTZ R12, R122, R12 ;  /* 0x0000000c7a0c7220 */ /* 0x000fe20000410000 */
[----:B------:R-:W-:Y:S01]  /*57c0*/  FSETP.GE.FTZ.AND P2, PT, R131, RZ, PT ;  /* 0x000000ff8300720b */ /* 0x000fe20003f56000 */
[----:B------:R-:W-:Y:S01]  /*57d0*/  FMUL.FTZ R16, R118, R16 ;  /* 0x0000001076107220 */ /* 0x000fe20000410000 */
[----:B------:R-:W-:Y:S01]  /*57e0*/  F2FP.F16.F32.PACK_AB R8, R8, R3 ;  /* 0x000000030808723e */ /* 0x000fe200000000ff */
[----:B------:R-:W-:Y:S01]  /*57f0*/  FMUL.FTZ R114, R115, R114 ;  /* 0x0000007273727220 */ /* 0x000fe20000410000 */
[----:B------:R-:W-:Y:S07]  /*5800*/  F2FP.F16.F32.PACK_AB R5, R5, R12 ;  /* 0x0000000c0505723e */ /* 0x000fee00000000ff */
[----:B------:R-:W-:Y:S05]  /*5810*/  @!P0 BRA `(.L_x_860) ;  /* 0x0000000000688947 */ /* 0x000fea0003800000 */
        /* <DEDUP_REMOVED lines=26> */
.L_x_860:
[----:B------:R2:W-:Y:S01]  /*59c0*/  STS [R234+0x28000], R0 ;  /* 0x02800000ea007388 */ /* 0x0005e20000000800 */
[-C--:B-1----:R-:W-:Y:S01]  /*59d0*/  FSEL R3, R6, R113.reuse, P3 ;  /* 0x0000007106037208 */ /* 0x082fe20001800000 */
[----:B------:R-:W-:Y:S01]  /*59e0*/  FADD.FTZ R11, -R113, R11 ;  /* 0x0000000b710b7221 */ /* 0x000fe20000010100 */
[----:B------:R-:W-:Y:S01]  /*59f0*/  FSEL R2, R7, R113, P2 ;  /* 0x0000007107027208 */ /* 0x000fe20001000000 */
[----:B------:R-:W-:Y:S01]  /*5a00*/  FADD.FTZ R14, -R113, R14 ;  /* 0x0000000e710e7221 */ /* 0x000fe20000010100 */
[----:B------:R-:W-:Y:S01]  /*5a10*/  FSETP.GE.FTZ.AND P1, PT, R128, RZ, PT ;  /* 0x000000ff8000720b */ /* 0x000fe20003f36000 */
[----:B------:R-:W-:Y:S01]  /*5a20*/  FMUL.FTZ R4, R196, R3 ;  /* 0x00000003c4047220 */ /* 0x000fe20000410000 */
[----:B------:R-:W-:Y:S01]  /*5a30*/  FSETP.GE.FTZ.AND P2, PT, R127, RZ, PT ;  /* 0x000000ff7f00720b */ /* 0x000fe20003f56000 */
[----:B------:R-:W-:Y:S01]  /*5a40*/  FMUL.FTZ R3, R131, R2 ;  /* 0x0000000283037220 */ /* 0x000fe20000410000 */
[C---:B------:R-:W-:Y:S01]  /*5a50*/  FADD.FTZ R15, -R113.reuse, R15 ;  /* 0x0000000f710f7221 */ /* 0x040fe20000010100 */
[----:B------:R-:W-:Y:S01]  /*5a60*/  FSETP.GE.FTZ.AND P4, PT, R124, RZ, PT ;  /* 0x000000ff7c00720b */ /* 0x000fe20003f96000 */
[----:B------:R-:W-:Y:S01]  /*5a70*/  FADD.FTZ R18, -R113, R18 ;  /* 0x0000001271127221 */ /* 0x000fe20000010100 */
[----:B------:R-:W-:Y:S01]  /*5a80*/  FSETP.GE.FTZ.AND P3, PT, R123, RZ, PT ;  /* 0x000000ff7b00720b */ /* 0x000fe20003f76000 */
[----:B------:R-:W-:Y:S01]  /*5a90*/  IMAD R226, R246, UR36, RZ ;  /* 0x00000024f6e27c24 */ /* 0x000fe2000f8e02ff */
[----:B------:R-:W-:Y:S02]  /*5aa0*/  F2FP.F16.F32.PACK_AB R3, R3, R4 ;  /* 0x000000040303723e */ /* 0x000fe400000000ff */
[-C--:B------:R-:W-:Y:S02]  /*5ab0*/  FSEL R15, R15, R113.reuse, P3 ;  /* 0x000000710f0f7208 */ /* 0x080fe40001800000 */
[----:B------:R-:W-:Y:S01]  /*5ac0*/  F2FP.F16.F32.PACK_AB R4, R114, R16 ;  /* 0x000000107204723e */ /* 0x000fe200000000ff */
[----:B------:R1:W-:Y:S04]  /*5ad0*/  STS [R234+0x28400], R3 ;  /* 0x02840003ea007388 */ /* 0x0003e80000000800 */
[----:B------:R-:W-:Y:S01]  /*5ae0*/  STS [R237+0x28000], R8 ;  /* 0x02800008ed007388 */ /* 0x000fe20000000800 */
[----:B--2---:R-:W-:Y:S05]  /*5af0*/  FADD.FTZ R0, -R113, R10 ;  /* 0x0000000a71007221 */ /* 0x004fea0000010100 */
[-C--:B------:R-:W-:Y:S02]  /*5b00*/  FSEL R0, R0, R113.reuse, P1 ;  /* 0x0000007100007208 */ /* 0x080fe40000800000 */
[----:B------:R-:W-:Y:S03]  /*5b10*/  FSETP.GE.FTZ.AND P1, PT, R119, RZ, PT ;  /* 0x000000ff7700720b */ /* 0x000fe60003f36000 */
[----:B------:R-:W-:Y:S01]  /*5b20*/  FMUL.FTZ R7, R128, R0 ;  /* 0x0000000080077220 */ /* 0x000fe20000410000 */
[-C--:B------:R-:W-:Y:S02]  /*5b30*/  FSEL R0, R11, R113.reuse, P2 ;  /* 0x000000710b007208 */ /* 0x080fe40001000000 */
[----:B------:R-:W-:Y:S03]  /*5b40*/  FSETP.GE.FTZ.AND P2, PT, R121, RZ, PT ;  /* 0x000000ff7900720b */ /* 0x000fe60003f56000 */
[----:B------:R-:W-:Y:S01]  /*5b50*/  FMUL.FTZ R2, R127, R0 ;  /* 0x000000007f027220 */ /* 0x000fe20000410000 */
[-C--:B------:R-:W-:Y:S02]  /*5b60*/  FSEL R0, R14, R113.reuse, P4 ;  /* 0x000000710e007208 */ /* 0x080fe40002000000 */
[----:B------:R-:W-:Y:S01]  /*5b70*/  FSEL R18, R18, R113, P2 ;  /* 0x0000007112127208 */ /* 0x000fe20001000000 */
[----:B------:R-:W-:Y:S01]  /*5b80*/  @P1 FADD.FTZ R113, -R113, R19 ;  /* 0x0000001371711221 */ /* 0x000fe20000010100 */
[----:B------:R-:W-:Y:S01]  /*5b90*/  F2FP.F16.F32.PACK_AB R2, R2, R7 ;  /* 0x000000070202723e */ /* 0x000fe200000000ff */
[----:B------:R-:W-:Y:S01]  /*5ba0*/  FMUL.FTZ R6, R124, R0 ;  /* 0x000000007c067220 */ /* 0x000fe20000410000 */
[----:B------:R-:W-:Y:S01]  /*5bb0*/  FMUL.FTZ R0, R123, R15 ;  /* 0x0000000f7b007220 */ /* 0x000fe20000410000 */
[----:B------:R-:W-:Y:S01]  /*5bc0*/  FMUL.FTZ R18, R121, R18 ;  /* 0x0000001279127220 */ /* 0x000fe20000410000 */
[----:B------:R-:W-:Y:S01]  /*5bd0*/  FMUL.FTZ R113, R119, R113 ;  /* 0x0000007177717220 */ /* 0x000fe20000410000 */
[----:B------:R2:W-:Y:S02]  /*5be0*/  STS [R237+0x28400], R2 ;  /* 0x02840002ed007388 */ /* 0x0005e40000000800 */
[----:B------:R-:W-:Y:S02]  /*5bf0*/  F2FP.F16.F32.PACK_AB R0, R0, R6 ;  /* 0x000000060000723e */ /* 0x000fe400000000ff */
[----:B-1----:R-:W-:Y:S01]  /*5c00*/  F2FP.F16.F32.PACK_AB R3, R113, R18 ;  /* 0x000000127103723e */ /* 0x002fe200000000ff */
[----:B------:R-:W-:Y:S04]  /*5c10*/  STS [R235+0x28000], R5 ;  /* 0x02800005eb007388 */ /* 0x000fe80000000800 */
[----:B------:R1:W-:Y:S04]  /*5c20*/  STS [R235+0x28400], R0 ;  /* 0x02840000eb007388 */ /* 0x0003e80000000800 */
[----:B------:R-:W-:Y:S04]  /*5c30*/  STS [R236+0x28000], R4 ;  /* 0x02800004ec007388 */ /* 0x000fe80000000800 */
[----:B------:R-:W-:Y:S01]  /*5c40*/  STS [R236+0x28400], R3 ;  /* 0x02840003ec007388 */ /* 0x000fe20000000800 */
[----:B------:R-:W-:Y:S01]  /*5c50*/  BAR.SYNC.DEFER_BLOCKING 0x0 ;  /* 0x0000000000007b1d */ /* 0x000fe20000010000 */
[----:B--2---:R-:W-:Y:S05]  /*5c60*/  IMAD.U32 R2, R226, -0x40, RZ ;  /* 0xffffffc0e2027824 */ /* 0x004fea00078e00ff */
[C---:B------:R-:W-:Y:S02]  /*5c70*/  LEA R224, P1, R2.reuse, R224, 0x2 ;  /* 0x000000e002e07211 */ /* 0x040fe400078210ff */
[----:B-1----:R-:W-:Y:S02]  /*5c80*/  LEA R0, R223, UR4, 0x1 ;  /* 0x00000004df007c11 */ /* 0x002fe4000f8e08ff */
[----:B------:R-:W-:Y:S01]  /*5c90*/  LEA.HI.X.SX32 R225, R2, R225, 0x2, P1 ;  /* 0x000000e102e17211 */ /* 0x000fe200008f16ff */
[----:B------:R-:W-:Y:S04]  /*5ca0*/  LDSM.16.MT88.4 R4, [R214+0x2a000] ;  /* 0x02a00000d604783b */ /* 0x000fe80000004200 */
[----:B------:R-:W1:Y:S04]  /*5cb0*/  LDSM.16.MT88.4 R8, [R0+0x10000] ;  /* 0x010000000008783b */ /* 0x000e680000004200 */
[----:B------:R-:W2:Y:S04]  /*5cc0*/  LDSM.16.MT88.4 R12, [R215+0x2a000] ;  /* 0x02a00000d70c783b */ /* 0x000ea80000004200 */
[----:B------:R-:W3:Y:S04]  /*5cd0*/  LDSM.16.MT88.4 R16, [R0+0x12000] ;  /* 0x012000000010783b */ /* 0x000ee80000004200 */
[----:B------:R-:W4:Y:S04]  /*5ce0*/  LDSM.16.MT88.4 R84, [R0+0x14000] ;  /* 0x014000000054783b */ /* 0x000f280000004200 */
[----:B------:R-:W5:Y:S04]  /*5cf0*/  LDSM.16.MT88.4 R88, [R0+0x16000] ;  /* 0x016000000058783b */ /* 0x000f680000004200 */
[----:B------:R-:W-:Y:S04]  /*5d00*/  LDSM.16.MT88.4 R92, [R214+0x2a800] ;  /* 0x02a80000d65c783b */ /* 0x000fe80000004200 */
[----:B------:R-:W5:Y:S04]  /*5d10*/  LDSM.16.MT88.4 R96, [R0+0x10800] ;  /* 0x010800000060783b */ /* 0x000f680000004200 */
[----:B------:R-:W5:Y:S04]  /*5d20*/  LDSM.16.MT88.4 R100, [R215+0x2a800] ;  /* 0x02a80000d764783b */ /* 0x000f680000004200 */
[----:B------:R-:W-:Y:S04]  /*5d30*/  LDSM.16.MT88.4 R104, [R0+0x17000] ;  /* 0x017000000068783b */ /* 0x000fe80000004200 */
[----:B------:R-:W-:Y:S01]  /*5d40*/  LDSM.16.MT88.4 R108, [R0+0x15800] ;  /* 0x01580000006c783b */ /* 0x000fe20000004200 */
[-C--:B-1----:R-:W-:Y:S03]  /*5d50*/  HMMA.16816.F32 R20, R4, R8.reuse, R20 ;  /* 0x000000080414723c */ /* 0x082fe60000001814 */
[----:B------:R-:W-:Y:S03]  /*5d60*/  LDSM.16.MT88.4 R112, [R0+0x17800] ;  /* 0x017800000070783b */ /* 0x000fe60000004200 */
        /* <DEDUP_REMOVED lines=19> */
[----:B------:R-:W4:Y:S04]  /*5ea0*/  LDSM.16.MT88.4 R4, [R214+0x2b000] ;  /* 0x02b00000d604783b */ /* 0x000f280000004200 */
[----:B------:R-:W5:Y:S01]  /*5eb0*/  LDSM.16.MT88.4 R88, [R215+0x2b000] ;  /* 0x02b00000d758783b */ /* 0x000f620000004200 */
        /* <DEDUP_REMOVED lines=24> */
[C---:B-----5:R-:W-:Y:S06]  /*6040*/  HMMA.16816.F32 R24, R88.reuse, R12, R24 ;  /* 0x0000000c5818723c */ /* 0x060fec0000001818 */
        /* <DEDUP_REMOVED lines=54> */
.L_x_861:
[----:B------:R-:W-:Y:S01]  /*63b0*/  LDSM.16.M88.4 R128, [R218] ;  /* 0x00000000da80783b */ /* 0x000fe20000000200 */
[----:B------:R-:W-:Y:S02]  /*63c0*/  @UP2 UIADD3 UR13, UP0, UR8, -0x100, URZ ;  /* 0xffffff00080d2890 */ /* 0x000fe4000ff1e03f */
[----:B------:R-:W-:Y:S01]  /*63d0*/  UISETP.GT.AND UP1, UPT, UR5, UR18, UPT ;  /* 0x000000120500728c */ /* 0x000fe2000bf24270 */
[----:B------:R-:W2:Y:S01]  /*63e0*/  LDSM.16.MT88.4 R16, [R0+0x18000] ;  /* 0x018000000010783b */ /* 0x000ea20000004200 */
[----:B------:R-:W-:Y:S03]  /*63f0*/  @UP2 UIADD3.X UR12, UR9, -0x1, URZ, UP0, !UPT ;  /* 0xffffffff090c2890 */ /* 0x000fe600087fe43f */
[----:B------:R-:W3:Y:S01]  /*6400*/  LDSM.16.M88.4 R124, [R218+0x1000] ;  /* 0x00100000da7c783b */ /* 0x000ee20000000200 */
[----:B------:R-:W-:Y:S03]  /*6410*/  @UP2 UMOV UR8, UR13 ;  /* 0x0000000d00082c82 */ /* 0x000fe60008000000 */
[----:B------:R-:W4:Y:S01]  /*6420*/  LDSM.16.MT88.4 R96, [R0+0x1a000] ;  /* 0x01a000000060783b */ /* 0x000f220000004200 */
[----:B------:R-:W-:Y:S01]  /*6430*/  @UP2 UMOV UR9, UR12 ;  /* 0x0000000c00092c82 */ /* 0x000fe20008000000 */
[----:B------:R-:W-:Y:S01]  /*6440*/  ULOP3.LUT UR12, UR5, 0x1, URZ, 0xc0, !UPT ;  /* 0x00000001050c7892 */ /* 0x000fe2000f8ec03f */
[----:B-1----:R-:W-:Y:S01]  /*6450*/  @P0 IMAD.WIDE R2, R229, R251, UR8 ;  /* 0x00000008e5020e25 */ /* 0x002fe2000f8e02fb */
[----:B------:R-:W1:Y:S01]  /*6460*/  LDSM.16.MT88.4 R112, [R0+0x1c000] ;  /* 0x01c000000070783b */ /* 0x000e620000004200 */
[----:B------:R-:W-:Y:S02]  /*6470*/  UIADD3 UR5, UR5, -0x1, URZ ;  /* 0xffffffff05057890 */ /* 0x000fe4000fffe03f */
[----:B------:R-:W-:Y:S01]  /*6480*/  UISETP.NE.U32.AND UP0, UPT, UR12, 0x1, UPT ;  /* 0x000000010c00788c */ /* 0x000fe2000bf05070 */
[----:B------:R-:W1:Y:S04]  /*6490*/  LDSM.16.MT88.4 R196, [R0+0x1e000] ;  /* 0x01e0000000c4783b */ /* 0x000e680000004200 */
[----:B------:R-:W-:Y:S04]  /*64a0*/  LDSM.16.M88.4 R200, [R219] ;  /* 0x00000000dbc8783b */ /* 0x000fe80000000200 */
[----:B------:R-:W1:Y:S04]  /*64b0*/  LDSM.16.MT88.4 R204, [R0+0x18800] ;  /* 0x0188000000cc783b */ /* 0x000e680000004200 */
[----:B------:R-:W5:Y:S04]  /*64c0*/  @P0 LDG.E R238, desc[UR6][R2.64] ;  /* 0x0000000602ee0981 */ /* 0x000f68000c1e1900 */
[----:B------:R1:W5:Y:S01]  /*64d0*/  @P0 LDG.E R239, desc[UR6][R2.64+0x20] ;  /* 0x0000200602ef0981 */ /* 0x000362000c1e1900 */
[-C--:B--2---:R-:W-:Y:S06]  /*64e0*/  HMMA.16816.F32 R4, R128, R16.reuse, RZ ;  /* 0x000000108004723c */ /* 0x084fec00000018ff */
[C---:B---3--:R-:W-:Y:S06]  /*64f0*/  HMMA.16816.F32 R8, R124.reuse, R16, RZ ;  /* 0x000000107c08723c */ /* 0x048fec00000018ff */
[-C--:B------:R-:W-:Y:S06]  /*6500*/  HMMA.16816.F32 R12, R124, R18.reuse, RZ ;  /* 0x000000127c0c723c */ /* 0x080fec00000018ff */
[C---:B------:R-:W-:Y:S06]  /*6510*/  HMMA.16816.F32 R16, R128.reuse, R18, RZ ;  /* 0x000000128010723c */ /* 0x040fec00000018ff */
[-C--:B----4-:R-:W-:Y:S06]  /*6520*/  HMMA.16816.F32 R84, R128, R96.reuse, RZ ;  /* 0x000000608054723c */ /* 0x090fec00000018ff */
[C---:B------:R-:W-:Y:S06]  /*6530*/  HMMA.16816.F32 R88, R124.reuse, R96, RZ ;  /* 0x000000607c58723c */ /* 0x040fec00000018ff */
[-C--:B------:R-:W-:Y:S06]  /*6540*/  HMMA.16816.F32 R92, R124, R98.reuse, RZ ;  /* 0x000000627c5c723c */ /* 0x080fec00000018ff */
[C---:B------:R-:W-:Y:S06]  /*6550*/  HMMA.16816.F32 R96, R128.reuse, R98, RZ ;  /* 0x000000628060723c */ /* 0x040fec00000018ff */
[-C--:B-1----:R-:W-:Y:S06]  /*6560*/  HMMA.16816.F32 R100, R128, R112.reuse, RZ ;  /* 0x000000708064723c */ /* 0x082fec00000018ff */
[C---:B------:R-:W-:Y:S06]  /*6570*/  HMMA.16816.F32 R104, R124.reuse, R112, RZ ;  /* 0x000000707c68723c */ /* 0x040fec00000018ff */
[-C--:B------:R-:W-:Y:S06]  /*6580*/  HMMA.16816.F32 R108, R124, R114.reuse, RZ ;  /* 0x000000727c6c723c */ /* 0x080fec00000018ff */
[C---:B------:R-:W-:Y:S06]  /*6590*/  HMMA.16816.F32 R112, R128.reuse, R114, RZ ;  /* 0x000000728070723c */ /* 0x040fec00000018ff */
[-C--:B------:R-:W-:Y:S06]  /*65a0*/  HMMA.16816.F32 R116, R128, R196.reuse, RZ ;  /* 0x000000c48074723c */ /* 0x080fec00000018ff */
[C---:B------:R-:W-:Y:S06]  /*65b0*/  HMMA.16816.F32 R120, R124.reuse, R196, RZ ;  /* 0x000000c47c78723c */ /* 0x040fec00000018ff */
[-C--:B------:R-:W-:Y:S06]  /*65c0*/  HMMA.16816.F32 R124, R124, R198.reuse, RZ ;  /* 0x000000c67c7c723c */ /* 0x080fec00000018ff */
[----:B------:R-:W-:Y:S01]  /*65d0*/  HMMA.16816.F32 R128, R128, R198, RZ ;  /* 0x000000c68080723c */ /* 0x000fe200000018ff */
[----:B------:R-:W1:Y:S05]  /*65e0*/  LDSM.16.M88.4 R196, [R219+0x1000] ;  /* 0x00100000dbc4783b */ /* 0x000e6a0000000200 */
[-C--:B------:R-:W-:Y:S06]  /*65f0*/  HMMA.16816.F32 R4, R200, R204.reuse, R4 ;  /* 0x000000ccc804723c */ /* 0x080fec0000001804 */
[C---:B-1----:R-:W-:Y:S06]  /*6600*/  HMMA.16816.F32 R8, R196.reuse, R204, R8 ;  /* 0x000000ccc408723c */ /* 0x042fec0000001808 */
        /* <DEDUP_REMOVED lines=46> */
[----:B------:R-:W1:Y:S04]  /*68f0*/  LDSM.16.MT88.4 R196, [R0+0x1b800] ;  /* 0x01b8000000c4783b */ /* 0x000e680000004200 */
[----:B------:R-:W-:Y:S01]  /*6900*/  REDG.E.ADD.F32.FTZ.RN.STRONG.GPU desc[UR6][R224.64], R4 ;  /* 0x00000004e00079a6 */ /* 0x000fe2000c10f386 */
        /* <DEDUP_REMOVED lines=9> */
[----:B------:R1:W2:Y:S04]  /*69a0*/  LDSM.16.MT88.4 R196, [R0+0x1f800] ;  /* 0x01f8000000c4783b */ /* 0x0002a80000004200 */
[C---:B-1----:R-:W-:Y:S01]  /*69b0*/  IMAD R0, R226.reuse, 0x18, RZ ;  /* 0x00000018e2007824 */ /* 0x042fe200078e02ff */
[-C--:B--2---:R-:W-:Y:S06]  /*69c0*/  HMMA.16816.F32 R116, R204, R196.reuse, R116 ;  /* 0x000000c4cc74723c */ /* 0x084fec0000001874 */
[C---:B------:R-:W-:Y:S06]  /*69d0*/  HMMA.16816.F32 R120, R200.reuse, R196, R120 ;  /* 0x000000c4c878723c */ /* 0x040fec0000001878 */
[-C--:B------:R-:W-:Y:S05]  /*69e0*/  HMMA.16816.F32 R124, R200, R198.reuse, R124 ;  /* 0x000000c6c87c723c */ /* 0x080fea000000187c */
[C---:B------:R-:W-:Y:S01]  /*69f0*/  IMAD.SHL.U32 R197, R226.reuse, 0x20, RZ ;  /* 0x00000020e2c57824 */ /* 0x040fe200078e00ff */
[----:B------:R-:W-:Y:S05]  /*6a00*/  HMMA.16816.F32 R128, R204, R198, R128 ;  /* 0x000000c6cc80723c */ /* 0x000fea0000001880 */
[C---:B------:R-:W-:Y:S02]  /*6a10*/  IMAD.SHL.U32 R201, R226.reuse, 0x8, RZ ;  /* 0x00000008e2c97824 */ /* 0x040fe400078e00ff */
[C---:B------:R-:W-:Y:S04]  /*6a20*/  IMAD.SHL.U32 R200, R226.reuse, 0x10, RZ ;  /* 0x00000010e2c87824 */ /* 0x040fe800078e00ff */
[CC--:B------:R-:W-:Y:S01]  /*6a30*/  LEA R2, P0, R201.reuse, R224.reuse, 0x2 ;  /* 0x000000e0c9027211 */ /* 0x0c0fe200078010ff */
[----:B------:R-:W-:Y:S01]  /*6a40*/  IMAD R202, R226, 0x28, RZ ;  /* 0x00000028e2ca7824 */ /* 0x000fe200078e02ff */
[-C--:B------:R-:W-:Y:S02]  /*6a50*/  LEA R198, P1, R200, R224.reuse, 0x2 ;  /* 0x000000e0c8c67211 */ /* 0x080fe400078210ff */
[-C--:B------:R-:W-:Y:S02]  /*6a60*/  LEA.HI.X.SX32 R3, R201, R225.reuse, 0x2, P0 ;  /* 0x000000e1c9037211 */ /* 0x080fe400000f16ff */
[-C--:B------:R-:W-:Y:S02]  /*6a70*/  LEA R4, P0, R0, R224.reuse, 0x2 ;  /* 0x000000e000047211 */ /* 0x080fe400078010ff */
[-C--:B------:R-:W-:Y:S01]  /*6a80*/  LEA.HI.X.SX32 R199, R200, R225.reuse, 0x2, P1 ;  /* 0x000000e1c8c77211 */ /* 0x080fe200008f16ff */
[----:B------:R1:W-:Y:S01]  /*6a90*/  REDG.E.ADD.F32.FTZ.RN.STRONG.GPU desc[UR6][R2.64], R5 ;  /* 0x00000005020079a6 */ /* 0x0003e2000c10f386 */
[CC--:B------:R-:W-:Y:S03]  /*6aa0*/  LEA R196, P1, R197.reuse, R224.reuse, 0x2 ;  /* 0x000000e0c5c47211 */ /* 0x0c0fe600078210ff */
[----:B------:R2:W-:Y:S01]  /*6ab0*/  REDG.E.ADD.F32.FTZ.RN.STRONG.GPU desc[UR6][R198.64], R6 ;  /* 0x00000006c60079a6 */ /* 0x0005e2000c10f386 */
[-C--:B------:R-:W-:Y:S02]  /*6ac0*/  LEA.HI.X.SX32 R197, R197, R225.reuse, 0x2, P1 ;  /* 0x000000e1c5c57211 */ /* 0x080fe400008f16ff */
[-C--:B-1----:R-:W-:Y:S01]  /*6ad0*/  LEA.HI.X.SX32 R5, R0, R225.reuse, 0x2, P0 ;  /* 0x000000e100057211 */ /* 0x082fe200000f16ff */
[C---:B------:R-:W-:Y:S02]  /*6ae0*/  IMAD R0, R226.reuse, 0x30, RZ ;  /* 0x00000030e2007824 */ /* 0x040fe400078e02ff */
[----:B------:R-:W-:Y:S01]  /*6af0*/  IMAD R226, R226, 0x38, RZ ;  /* 0x00000038e2e27824 */ /* 0x000fe200078e02ff */
[CC--:B--2---:R-:W-:Y:S01]  /*6b00*/  LEA R6, P0, R202.reuse, R224.reuse, 0x2 ;  /* 0x000000e0ca067211 */ /* 0x0c4fe200078010ff */
[----:B------:R1:W-:Y:S04]  /*6b10*/  REDG.E.ADD.F32.FTZ.RN.STRONG.GPU desc[UR6][R4.64], R7 ;  /* 0x00000007040079a6 */ /* 0x0003e8000c10f386 */
        /* <DEDUP_REMOVED lines=290> */
[----:B------:R-:W-:-:S05]  /*7d40*/  UISETP.NE.AND UP0, UPT, UR37, -0x1, UPT ;  /* 0xffffffff2500788c */ /* 0x000fca000bf05270 */
        /* <DEDUP_REMOVED lines=237> */
[----:B------:R-:W-:Y:S01]  /*8c20*/  PLOP3.LUT P0, PT, PT, PT, UP0, 0x80, 0x0 ;  /* 0x000000000000781c */ /* 0x000fe20003f0f008 */
        /* <DEDUP_REMOVED lines=27> */
[----:B------:R2:W-:Y:S01]  /*8de0*/  STS [R243+0xf400], R0 ;  /* 0x00f40000f3007388 */ /* 0x0005e20000000800 */
[----:B-1----:R-:W-:-:S04]  /*8df0*/  SHF.R.S32.HI R6, RZ, 0x1f, R19 ;  /* 0x0000001fff067819 */ /* 0x002fc80000011413 */
[----:B------:R-:W-:Y:S01]  /*8e00*/  LEA.HI R6, R6, R19, RZ, 0x3 ;  /* 0x0000001306067211 */ /* 0x000fe200078f18ff */
        /* <DEDUP_REMOVED lines=14> */
.L_x_863:
[----:B------:R-:W-:Y:S01]  /*8ef0*/  @UP0 UIADD3 UR16, UR22, UR37, URZ ;  /* 0x0000002516100290 */ /* 0x000fe2000fffe03f */
[----:B--2---:R-:W-:Y:S01]  /*8f00*/  LOP3.LUT R2, R6, 0xfffffff8, RZ, 0xc0, !PT ;  /* 0xfffffff806027812 */ /* 0x004fe200078ec0ff */
[----:B------:R-:W-:Y:S01]  /*8f10*/  @UP0 ULDC.64 UR12, c[0x0][0x458] ;  /* 0x00011600000c0ab9 */ /* 0x000fe20000000a00 */
[----:B------:R-:W-:Y:S01]  /*8f20*/  USHF.L.U32 UR5, UR11, 0x6, URZ ;  /* 0x000000060b057899 */ /* 0x000fe2000800063f */
[----:B------:R-:W-:Y:S01]  /*8f30*/  LEA R0, R248, UR4, 0x1 ;  /* 0x00000004f8007c11 */ /* 0x000fe2000f8e08ff */
[----:B------:R-:W-:Y:S01]  /*8f40*/  @UP0 UIMAD.WIDE.U32 UR14, UR16, UR12, URZ ;  /* 0x0000000c100e02a5 */ /* 0x000fe2000f8e003f */
[----:B------:R-:W-:Y:S01]  /*8f50*/  IMAD.IADD R2, R19, 0x1, -R2 ;  /* 0x0000000113027824 */ /* 0x000fe200078e0a02 */
        /* <DEDUP_REMOVED lines=17> */
.L_x_864:
        /* <DEDUP_REMOVED lines=13> */
[----:B------:R-:W-:Y:S01]  /*9140*/  ISETP.GE.AND P1, PT, R7, UR10, PT ;  /* 0x0000000a07007c0c */ /* 0x000fe2000bf26270 */
[----:B------:R-:W-:Y:S01]  /*9150*/  BSSY B0, `(.L_x_865) ;  /* 0x0000025000007945 */ /* 0x000fe20003800000 */
[----:B------:R-:W-:Y:S01]  /*9160*/  SHF.R.S32.HI R45, RZ, 0x1f, R10 ;  /* 0x0000001fff2d7819 */ /* 0x000fe2000001140a */
[----:B------:R-:W-:Y:S01]  /*9170*/  IMAD.U32 R6, RZ, RZ, UR16 ;  /* 0x00000010ff067e24 */ /* 0x000fe2000f8e00ff */
[----:B------:R-:W-:Y:S01]  /*9180*/  IADD3 R2, P0, R2, UR20, RZ ;  /* 0x0000001402027c10 */ /* 0x000fe2000ff1e0ff */
[----:B------:R-:W-:-:S02]  /*9190*/  ULDC.64 UR16, c[0x0][0x468] ;  /* 0x00011a0000107ab9 */ /* 0x000fc40000000a00 */
[----:B------:R-:W-:Y:S01]  /*91a0*/  UIMAD UR18, UR18, UR16, URZ ;  /* 0x00000010121272a4 */ /* 0x000fe2000f8e023f */
[----:B------:R-:W-:Y:S01]  /*91b0*/  IADD3.X R3, R3, UR21, R6, P0, !PT ;  /* 0x0000001503037c10 */ /* 0x000fe200087fe406 */
[----:B------:R-:W-:Y:S01]  /*91c0*/  IMAD.U32 R6, RZ, RZ, UR16 ;  /* 0x00000010ff067e24 */ /* 0x000fe2000f8e00ff */
[----:B------:R1:W2:Y:S01]  /*91d0*/  LDS.128 R40, [R0+0x19000] ;  /* 0x0190000000287984 */ /* 0x0002a20000000c00 */
[----:B------:R-:W-:Y:S02]  /*91e0*/  UIMAD UR17, UR56, UR17, UR18 ;  /* 0x00000011381172a4 */ /* 0x000fe4000f8e0212 */
[----:B------:R-:W-:Y:S01]  /*91f0*/  IMAD.WIDE.U32 R6, R6, UR56, R2 ;  /* 0x0000003806067c25 */ /* 0x000fe2000f8e0002 */
[----:B------:R1:W3:Y:S04]  /*9200*/  LDS.128 R36, [R0+0x1b000] ;  /* 0x01b0000000247984 */ /* 0x0002e80000000c00 */
        /* <DEDUP_REMOVED lines=25> */
.L_x_866:
[----:B------:R-:W-:Y:S05]  /*93a0*/  BSYNC B0 ;  /* 0x0000000000007941 */ /* 0x000fea0003800000 */
.L_x_865:
        /* <DEDUP_REMOVED lines=16> */
.L_x_868:
[----:B------:R-:W-:Y:S05]  /*94b0*/  BSYNC B0 ;  /* 0x0000000000007941 */ /* 0x000fea0003800000 */
.L_x_867:
        /* <DEDUP_REMOVED lines=33> */
.L_x_870:
[----:B------:R-:W-:Y:S05]  /*96d0*/  BSYNC B0 ;  /* 0x0000000000007941 */ /* 0x000fea0003800000 */
.L_x_869:
        /* <DEDUP_REMOVED lines=16> */
.L_x_853:
[----:B------:R-:W-:Y:S05]  /*97e0*/  BSYNC B1 ;  /* 0x0000000000017941 */ /* 0x000fea0003800000 */
.L_x_839:
[----:B------:R-:W-:Y:S01]  /*97f0*/  R2UR UR8, R250 ;  /* 0x00000000fa0872ca */ /* 0x000fe200000e0000 */
[----:B------:R-:W-:Y:S02]  /*9800*/  ULDC UR5, c[0x0][0xc] ;  /* 0x0000030000057ab9 */ /* 0x000fe40000000800 */
[----:B------:R-:W-:-:S10]  /*9810*/  UIADD3 UR11, UR5, UR11, URZ ;  /* 0x0000000b050b7290 */ /* 0x000fd4000fffe03f */
[----:B------:R-:W-:-:S06]  /*9820*/  UISETP.GE.AND UP0, UPT, UR11, UR8, UPT ;  /* 0x000000080b00728c */ /* 0x000fcc000bf06270 */
[----:B------:R-:W-:-:S13]  /*9830*/  PLOP3.LUT P0, PT, PT, PT, UP0, 0x80, 0x0 ;  /* 0x000000000000781c */ /* 0x000fda0003f0f008 */
[----:B------:R-:W-:Y:S05]  /*9840*/  @P0 BRA `(.L_x_871) ;  /* 0x0000000000040947 */ /* 0x000fea0003800000 */
[----:B------:R-:W-:Y:S05]  /*9850*/  BRA `(.L_x_872) ;  /* 0xffffff7000347947 */ /* 0x000fea000383ffff */
.L_x_871:
[----:B------:R-:W-:Y:S05]  /*9860*/  EXIT ;  /* 0x000000000000794d */ /* 0x000fea0003800000 */
.L_x_873:
        /* <DEDUP_REMOVED lines=9> */
.L_x_1056:


//--------------------- .text._ZN5flash44flash_bwd_dq_dk_dv_loop_seqk_parallel_kernelI23Flash_bwd_kernel_traitsILi256ELi64ELi64ELi8ELi4ELi2ELi2ELb0ELb0EN7cutlass6half_tE19Flash_kernel_traitsILi256ELi64ELi64ELi8ES3_EELb0ELb1ELb0ELb0ELb0ELb1ELb1EEEvNS_16Flash_bwd_paramsE --------------------------
	.section	.text._ZN5flash44flash_bwd_dq_dk_dv_loop_seqk_parallel_kernelI23Flash_bwd_kernel_traitsILi256ELi64ELi64ELi8ELi4ELi2ELi2ELb0ELb0EN7cutlass6half_tE19Flash_kernel_traitsILi256ELi64ELi64ELi8ES3_EELb0ELb1ELb0ELb0ELb0ELb1ELb1EEEvNS_16Flash_bwd_paramsE,"ax",@progbits
	.align	128
        .global         _ZN5flash44flash_bwd_dq_dk_dv_loop_seqk_parallel_kernelI23Flash_bwd_kernel_traitsILi256ELi64ELi64ELi8ELi4ELi2ELi2ELb0ELb0EN7cutlass6half_tE19Flash_kernel_traitsILi256ELi64ELi64ELi8ES3_EELb0ELb1ELb0ELb0ELb0ELb1ELb1EEEvNS_16Flash_bwd_paramsE
        .type           _ZN5flash44flash_bwd_dq_dk_dv_loop_seqk_parallel_kernelI23Flash_bwd_kernel_traitsILi256ELi64ELi64ELi8ELi4ELi2ELi2ELb0ELb0EN7cutlass6half_tE19Flash_kernel_traitsILi256ELi64ELi64ELi8ES3_EELb0ELb1ELb0ELb0ELb0ELb1ELb1EEEvNS_16Flash_bwd_paramsE,@function
        .size           _ZN5flash44flash_bwd_dq_dk_dv_loop_seqk_parallel_kernelI23Flash_bwd_kernel_traitsILi256ELi64ELi64ELi8ELi4ELi2ELi2ELb0ELb0EN7cutlass6half_tE19Flash_kernel_traitsILi256ELi64ELi64ELi8ES3_EELb0ELb1ELb0ELb0ELb0ELb1ELb1EEEvNS_16Flash_bwd_paramsE,(.L_x_1057 - _ZN5flash44flash_bwd_dq_dk_dv_loop_seqk_parallel_kernelI23Flash_bwd_kernel_traitsILi256ELi64ELi64ELi8ELi4ELi2ELi2ELb0ELb0EN7cutlass6half_tE19Flash_kernel_traitsILi256ELi64ELi64ELi8ES3_EELb0ELb1ELb0ELb0ELb0ELb1ELb1EEEvNS_16Flash_bwd_paramsE)
        .other          _ZN5flash44flash_bwd_dq_dk_dv_loop_seqk_parallel_kernelI23Flash_bwd_kernel_traitsILi256ELi64ELi64ELi8ELi4ELi2ELi2ELb0ELb0EN7cutlass6half_tE19Flash_kernel_traitsILi256ELi64ELi64ELi8ES3_EELb0ELb1ELb0ELb0ELb0ELb1ELb1EEEvNS_16Flash_bwd_paramsE,@"STO_CUDA_ENTRY STV_DEFAULT"
_ZN5flash44flash_bwd_dq_dk_dv_loop_seqk_parallel_kernelI23Flash_bwd_kernel_traitsILi256ELi64ELi64ELi8ELi4ELi2ELi2ELb0ELb0EN7cutlass6half_tE19Flash_kernel_traitsILi256ELi64ELi64ELi8ES3_EELb0ELb1ELb0ELb0ELb0ELb1ELb1EEEvNS_16Flash_bwd_paramsE:
.text._ZN5flash44flash_bwd_dq_dk_dv_loop_seqk_parallel_kernelI23Flash_bwd_kernel_traitsILi256ELi64ELi64ELi8ELi4ELi2ELi2ELb0ELb0EN7cutlass6half_tE19Flash_kernel_traitsILi256ELi64ELi64ELi8ES3_EELb0ELb1ELb0ELb0ELb0ELb1ELb1EEEvNS_16Flash_bwd_paramsE:
        /* <DEDUP_REMOVED lines=144> */
.L_x_908:
        /* <DEDUP_REMOVED lines=67> */
.L_x_874:
        /* <DEDUP_REMOVED lines=16> */
[----:B------:R-:W-:Y:S01]  /*0e30*/  UIMAD UR36, UR45, UR9, UR8 ;  /* 0x000000092d2472a4 */ /* 0x000fe2000f8e0208 */
[----:B------:R-:W-:Y:S02]  /*0e40*/  ULDC.64 UR34, c[0x0][0x240] ;  /* 0x0000900000227ab9 */ /* 0x000fe40000000a00 */
[----:B------:R-:W-:Y:S01]  /*0e50*/  @!UP0 ULDC.64 UR8, c[0x0][0x418] ;  /* 0x0001060000088ab9 */ /* 0x000fe20000000a00 */
[----:B------:R-:W-:Y:S01]  /*0e60*/  ULDC UR61, c[0x0][0x2dc] ;  /* 0x0000b700003d7ab9 */ /* 0x000fe20000000800 */
[----:B------:R-:W-:Y:S01]  /*0e70*/  ULDC UR60, c[0x0][0x270] ;  /* 0x00009c00003c7ab9 */ /* 0x000fe20000000800 */
[----:B------:R-:W-:Y:S02]  /*0e80*/  USEL UR37, UR14, URZ, UP2 ;  /* 0x0000003f0e257287 */ /* 0x000fe40009000000 */
[----:B------:R-:W-:Y:S02]  /*0e90*/  @!UP0 UIMAD.WIDE.U32 UR40, UR45, UR8, URZ ;  /* 0x000000082d2882a5 */ /* 0x000fe4000f8e003f */
[----:B------:R-:W-:Y:S01]  /*0ea0*/  UIMAD.WIDE.U32 UR14, UR5, UR34, URZ ;  /* 0x00000022050e72a5 */ /* 0x000fe2000f8e003f */
[----:B-1----:R-:W-:Y:S01]  /*0eb0*/  IABS R5, R6 ;  /* 0x0000000600057213 */ /* 0x002fe20000000000 */
[----:B------:R-:W-:Y:S01]  /*0ec0*/  UIMAD UR23, UR5, UR35, URZ ;  /* 0x00000023051772a4 */ /* 0x000fe2000f8e023f */
[----:B------:R-:W-:Y:S01]  /*0ed0*/  ISETP.NE.AND P3, PT, R6, RZ, PT ;  /* 0x000000ff0600720c */ /* 0x000fe20003f65270 */
[----:B------:R-:W-:Y:S01]  /*0ee0*/  UIADD3 UR46, UR17, UR36, URZ ;  /* 0x00000024112e7290 */ /* 0x000fe2000fffe03f */
[----:B------:R-:W1:Y:S01]  /*0ef0*/  I2F.RP R2, R5 ;  /* 0x0000000500027306 */ /* 0x000e620000209400 */
[----:B------:R-:W-:-:S02]  /*0f00*/  USEL UR54, UR16, UR14, !UP0 ;  /* 0x0000000e10367287 */ /* 0x000fc4000c000000 */
[----:B------:R-:W-:Y:S02]  /*0f10*/  @UP0 UIADD3 UR46, UR15, UR23, URZ ;  /* 0x000000170f2e0290 */ /* 0x000fe4000fffe03f */
[----:B--2---:R-:W-:Y:S02]  /*0f20*/  UIMAD.WIDE.U32 UR32, UR10, UR12, URZ ;  /* 0x0000000c0a2072a5 */ /* 0x004fe4000f8e003f */
[----:B------:R-:W-:Y:S02]  /*0f30*/  USHF.L.U64.HI UR20, UR45, 0x7, UR57 ;  /* 0x000000072d147899 */ /* 0x000fe40008010239 */
[----:B------:R-:W-:Y:S02]  /*0f40*/  UIMAD UR49, UR10, UR13, UR33 ;  /* 0x0000000d0a3172a4 */ /* 0x000fe4000f8e0221 */
[----:B------:R-:W-:Y:S02]  /*0f50*/  @!UP0 UIMAD UR10, UR57, UR8, URZ ;  /* 0x00000008390a82a4 */ /* 0x000fe4000f8e023f */
[----:B------:R-:W-:Y:S01]  /*0f60*/  USHF.R.S32.HI UR33, URZ, 0x1f, UR58 ;  /* 0x0000001f3f217899 */ /* 0x000fe2000801143a */
[----:B-1----:R-:W1:Y:S01]  /*0f70*/  MUFU.RCP R2, R2 ;  /* 0x0000000200027308 */ /* 0x002e620000001000 */
[----:B------:R-:W-:-:S02]  /*0f80*/  @!UP0 UIMAD UR39, UR45, UR9, UR10 ;  /* 0x000000092d2782a4 */ /* 0x000fc4000f8e020a */
[----:B------:R-:W-:Y:S01]  /*0f90*/  UIADD3 UR10, UR29, 0x3f, URZ ;  /* 0x0000003f1d0a7890 */ /* 0x000fe2000fffe03f */
[----:B------:R-:W-:Y:S01]  /*0fa0*/  @UP0 ULDC.64 UR12, c[0x0][0x420] ;  /* 0x00010800000c0ab9 */ /* 0x000fe20000000a00 */
[----:B------:R-:W-:Y:S02]  /*0fb0*/  UIMAD.WIDE UR8, UR61, UR60, URZ ;  /* 0x0000003c3d0872a5 */ /* 0x000fe4000f8e023f */
[----:B------:R-:W-:Y:S02]  /*0fc0*/  USHF.R.S32.HI UR21, URZ, 0x1f, UR10 ;  /* 0x0000001f3f157899 */ /* 0x000fe4000801140a */
[----:B------:R-:W-:Y:S02]  /*0fd0*/  @UP0 UIMAD.WIDE.U32 UR42, UR5, UR12, URZ ;  /* 0x0000000c052a02a5 */ /* 0x000fe4000f8e003f */
[----:B------:R-:W-:Y:S02]  /*0fe0*/  ULEA.HI UR21, UR21, UR10, URZ, 0x6 ;  /* 0x0000000a15157291 */ /* 0x000fe4000f8f303f */
[----:B------:R-:W-:-:S02]  /*0ff0*/  UIMAD UR10, UR33, UR45, URZ ;  /* 0x0000002d210a72a4 */ /* 0x000fc4000f8e023f */
[----:B------:R-:W-:Y:S01]  /*1000*/  @UP0 UIMAD UR48, UR5, UR13, UR43 ;  /* 0x0000000d053002a4 */ /* 0x000fe2000f8e022b */
[----:B-1----:R-:W-:Y:S01]  /*1010*/  VIADD R2, R2, 0xffffffe ;  /* 0x0ffffffe02027836 */ /* 0x002fe20000000000 */
[----:B------:R-:W-:Y:S02]  /*1020*/  UIMAD.WIDE.U32 UR12, UR45, UR58, URZ ;  /* 0x0000003a2d0c72a5 */ /* 0x000fe4000f8e003f */
[----:B------:R-:W-:Y:S01]  /*1030*/  UIMAD UR10, UR57, UR58, UR10 ;  /* 0x0000003a390a72a4 */ /* 0x000fe2000f8e020a */
[----:B------:R-:W1:Y:S01]  /*1040*/  F2I.FTZ.U32.TRUNC.NTZ R3, R2 ;  /* 0x0000000200037305 */ /* 0x000e62000021f000 */
[----:B------:R-:W-:Y:S02]  /*1050*/  UIMAD.WIDE.U32 UR16, UR8, UR12, URZ ;  /* 0x0000000c081072a5 */ /* 0x000fe4000f8e003f */
[----:B------:R-:W-:Y:S02]  /*1060*/  UIMAD UR15, UR9, UR12, URZ ;  /* 0x0000000c090f72a4 */ /* 0x000fe4000f8e023f */
[----:B------:R-:W-:-:S02]  /*1070*/  UIADD3 UR10, UR13, UR10, URZ ;  /* 0x0000000a0d0a7290 */ /* 0x000fc4000fffe03f */
[----:B------:R-:W-:Y:S02]  /*1080*/  UIMAD.WIDE.U32 UR12, UR8, UR5, URZ ;  /* 0x00000005080c72a5 */ /* 0x000fe4000f8e003f */
[----:B------:R-:W-:Y:S02]  /*1090*/  ULOP3.LUT UR14, UR21, 0xffffffc0, URZ, 0xc0, !UPT ;  /* 0xffffffc0150e7892 */ /* 0x000fe4000f8ec03f */
[----:B------:R-:W-:Y:S02]  /*10a0*/  UIMAD UR10, UR8, UR10, UR15 ;  /* 0x0000000a080a72a4 */ /* 0x000fe4000f8e020f */
[----:B------:R-:W-:Y:S01]  /*10b0*/  USEL UR56, UR16, UR12, !UP0 ;  /* 0x0000000c10387287 */ /* 0x000fe2000c000000 */
[----:B-1----:R-:W-:Y:S01]  /*10c0*/  IMAD.MOV R0, RZ, RZ, -R3 ;  /* 0x000000ffff007224 */ /* 0x002fe200078e0a03 */
[----:B------:R-:W-:Y:S01]  /*10d0*/  ULDC.U8 UR24, c[0x0][0x3d8] ;  /* 0x0000f60000187ab9 */ /* 0x000fe20000000000 */
[----:B------:R-:W-:Y:S01]  /*10e0*/  IMAD.MOV.U32 R2, RZ, RZ, RZ ;  /* 0x000000ffff027224 */ /* 0x000fe200078e00ff */
[----:B------:R-:W-:Y:S01]  /*10f0*/  UIADD3 UR16, UR14, -0x40, URZ ;  /* 0xffffffc00e107890 */ /* 0x000fe2000fffe03f */
[----:B------:R-:W-:Y:S01]  /*1100*/  IMAD R0, R0, R5, RZ ;  /* 0x0000000500007224 */ /* 0x000fe200078e02ff */
[----:B------:R-:W-:-:S02]  /*1110*/  UISETP.NE.AND UP3, UPT, UR24, URZ, UPT ;  /* 0x0000003f1800728c */ /* 0x000fc4000bf65270 */
[----:B------:R-:W-:Y:S01]  /*1120*/  USEL UR20, UR20, URZ, UP2 ;  /* 0x0000003f14147287 */ /* 0x000fe20009000000 */
[----:B------:R-:W-:Y:S01]  /*1130*/  IMAD.HI.U32 R0, R3, R0, R2 ;  /* 0x0000000003007227 */ /* 0x000fe200078e0002 */
[----:B------:R-:W-:Y:S01]  /*1140*/  MOV R2, R4 ;  /* 0x0000000400027202 */ /* 0x000fe20000000f00 */
[----:B------:R-:W-:Y:S02]  /*1150*/  UIADD3 UR47, UR17, UR10, URZ ;  /* 0x0000000a112f7290 */ /* 0x000fe4000fffe03f */
[----:B------:R-:W-:Y:S02]  /*1160*/  USHF.R.S32.HI UR33, URZ, 0x1f, UR16 ;  /* 0x0000001f3f217899 */ /* 0x000fe40008011410 */
[----:B------:R-:W-:Y:S01]  /*1170*/  IMAD.HI.U32 R0, R0, R2, RZ ;  /* 0x0000000200007227 */ /* 0x000fe200078e00ff */
[----:B------:R-:W-:Y:S02]  /*1180*/  UIADD3 UR10, UP2, UR16, UR37, URZ ;  /* 0x00000025100a7290 */ /* 0x000fe4000ff5e03f */
[----:B------:R-:W-:Y:S01]  /*1190*/  UISETP.NE.AND UP1, UPT, UR30, -0x1, UPT ;  /* 0xffffffff1e00788c */ /* 0x000fe2000bf25270 */
[----:B------:R-:W-:Y:S01]  /*11a0*/  IMAD.MOV R3, RZ, RZ, -R0 ;  /* 0x000000ffff037224 */ /* 0x000fe200078e0a00 */
[----:B------:R-:W-:-:S02]  /*11b0*/  UIMAD UR15, UR9, UR5, URZ ;  /* 0x00000005090f72a4 */ /* 0x000fc4000f8e023f */
        /* <DEDUP_REMOVED lines=15> */
[----:B------:R-:W-:Y:S01]  /*12b0*/  @UP3 USEL UR9, UR8, UR5, !UP0 ;  /* 0x0000000508093287 */ /* 0x000fe2000c000000 */
[----:B------:R-:W-:Y:S01]  /*12c0*/  PLOP3.LUT P1, PT, PT, PT, UP3, 0x80, 0x0 ;  /* 0x000000000000781c */ /* 0x000fe20003f2f038 */
[----:B------:R-:W-:Y:S01]  /*12d0*/  @UP1 ULDC.64 UR24, c[0x0][0x250] ;  /* 0x0000940000181ab9 */ /* 0x000fe20000000a00 */
[----:B------:R-:W-:Y:S01]  /*12e0*/  ISETP.GE.U32.AND P0, PT, R2, R5, PT ;  /* 0x000000050200720c */ /* 0x000fe20003f06070 */
[----:B------:R-:W-:Y:S01]  /*12f0*/  @UP0 UIADD3 UR47, UR13, UR15, URZ ;  /* 0x0000000f0d2f0290 */ /* 0x000fe2000fffe03f */
[----:B------:R-:W-:Y:S01]  /*1300*/  LOP3.LUT R2, R6, UR55, RZ, 0x3c, !PT ;  /* 0x0000003706027c12 */ /* 0x000fe2000f8e3cff */
[----:B------:R-:W-:Y:S01]  /*1310*/  @UP1 UIMAD.WIDE.U32 UR14, UR22, UR26, URZ ;  /* 0x0000001a160e12a5 */ /* 0x000fe2000f8e003f */
[----:B------:R-:W-:Y:S02]  /*1320*/  @UP3 ULDC UR8, c[0x0][0x2e4] ;  /* 0x0000b90000083ab9 */ /* 0x000fe40000000800 */
[----:B------:R-:W-:Y:S01]  /*1330*/  ISETP.GE.AND P2, PT, R2, RZ, PT ;  /* 0x000000ff0200720c */ /* 0x000fe20003f46270 */
[----:B------:R-:W-:-:S02]  /*1340*/  @UP1 UIMAD UR22, UR22, UR27, URZ ;  /* 0x0000001b161612a4 */ /* 0x000fc4000f8e023f */
[----:B------:R-:W-:Y:S02]  /*1350*/  @UP1 UIMAD.WIDE.U32 UR12, UR31, UR24, URZ ;  /* 0x000000181f0c12a5 */ /* 0x000fe4000f8e003f */
[----:B------:R-:W-:Y:S02]  /*1360*/  @UP3 UIMAD UR20, UR55, UR8, UR9 ;  /* 0x00000008371432a4 */ /* 0x000fe4000f8e0209 */
[----:B------:R-:W-:Y:S01]  /*1370*/  @P0 VIADD R0, R0, 0x1 ;  /* 0x0000000100000836 */ /* 0x000fe20000000000 */
[----:B------:R-:W-:Y:S01]  /*1380*/  PLOP3.LUT P0, PT, PT, PT, UP1, 0x80, 0x0 ;  /* 0x000000000000781c */ /* 0x000fe20003f0f018 */
[----:B------:R-:W-:Y:S02]  /*1390*/  @!UP3 UIMAD UR8, UR45, UR60, UR55 ;  /* 0x0000003c2d08b2a4 */ /* 0x000fe4000f8e0237 */
[----:B------:R-:W-:Y:S01]  /*13a0*/  UIMAD UR50, UR55, UR61, URZ ;  /* 0x0000003d373272a4 */ /* 0x000fe2000f8e023f */
[----:B------:R-:W-:Y:S01]  /*13b0*/  IMAD.MOV.U32 R4, RZ, RZ, R0 ;  /* 0x000000ffff047224 */ /* 0x000fe200078e0000 */
[----:B------:R-:W-:-:S02]  /*13c0*/  @UP1 UIMAD UR10, UR31, UR25, URZ ;  /* 0x000000191f0a12a4 */ /* 0x000fc4000f8e023f */
[----:B------:R-:W-:Y:S02]  /*13d0*/  USEL UR52, UR32, URZ, UP4 ;  /* 0x0000003f20347287 */ /* 0x000fe4000a000000 */
[----:B------:R-:W-:Y:S01]  /*13e0*/  USEL UR51, UR49, URZ, UP4 ;  /* 0x0000003f31337287 */ /* 0x000fe2000a000000 */
[----:B------:R-:W-:Y:S01]  /*13f0*/  @!P2 IADD3 R4, -R4, RZ, RZ ;  /* 0x000000ff0404a210 */ /* 0x000fe20007ffe1ff */
[----:B------:R-:W-:Y:S01]  /*1400*/  @!UP3 UIMAD UR20, UR8, UR23, URZ ;  /* 0x000000170814b2a4 */ /* 0x000fe2000f8e023f */
[----:B------:R-:W-:Y:S01]  /*1410*/  @!P3 LOP3.LUT R4, RZ, R6, RZ, 0x33, !PT ;  /* 0x00000006ff04b212 */ /* 0x000fe200078e33ff */
[----:B------:R-:W-:Y:S02]  /*1420*/  @UP1 UIADD3 UR31, UR15, UR22, URZ ;  /* 0x000000160f1f1290 */ /* 0x000fe4000fffe03f */
[----:B------:R-:W-:Y:S02]  /*1430*/  USHF.R.S32.HI UR38, URZ, 0x1f, UR28 ;  /* 0x0000001f3f267899 */ /* 0x000fe4000801141c */
[----:B------:R-:W-:-:S02]  /*1440*/  @!UP0 UIADD3 UR48, UR41, UR39, URZ ;  /* 0x0000002729308290 */ /* 0x000fc4000fffe03f */
[----:B------:R-:W-:Y:S02]  /*1450*/  USHF.R.S32.HI UR53, URZ, 0x1f, UR50 ;  /* 0x0000001f3f357899 */ /* 0x000fe40008011432 */
[----:B------:R-:W-:Y:S02]  /*1460*/  USHF.R.S32.HI UR44, URZ, 0x6, UR21 ;  /* 0x000000063f2c7899 */ /* 0x000fe40008011415 */
[----:B------:R-:W-:Y:S02]  /*1470*/  @UP1 UIADD3 UR32, UR13, UR10, URZ ;  /* 0x0000000a0d201290 */ /* 0x000fe4000fffe03f */
        /* <DEDUP_REMOVED lines=16> */
.L_x_876:
        /* <DEDUP_REMOVED lines=13> */
.L_x_877:
        /* <DEDUP_REMOVED lines=11> */
.L_x_878:
[----:B------:R-:W-:-:S04]  /*1700*/  UIMAD UR5, UR45, UR60, UR55 ;  /* 0x0000003c2d0572a4 */ /* 0x000fc8000f8e0237 */
[----:B------:R-:W-:-:S12]  /*1710*/  UIMAD UR5, UR5, UR58, URZ ;  /* 0x0000003a050572a4 */ /* 0x000fd8000f8e023f */
.L_x_879:
[----:B------:R-:W1:Y:S01]  /*1720*/  S2R R21, SR_TID.X ;  /* 0x0000000000157919 */ /* 0x000e620000002100 */
[----:B------:R-:W2:Y:S01]  /*1730*/  LDC.64 R10, c[0x0][0x420] ;  /* 0x00010800ff0a7b82 */ /* 0x000ea20000000a00 */
[----:B------:R-:W-:Y:S01]  /*1740*/  UIADD3 UR39, UR16, UR5, URZ ;  /* 0x0000000510277290 */ /* 0x000fe2000fffe03f */
[----:B------:R-:W-:Y:S01]  /*1750*/  BSSY B1, `(.L_x_875) ;  /* 0x0000799000017945 */ /* 0x000fe20003800000 */
[----:B------:R-:W-:Y:S02]  /*1760*/  UIADD3 UR5, -UR11, UR29, UR28 ;  /* 0x0000001d0b057290 */ /* 0x000fe4000fffe11c */
[----:B------:R-:W-:Y:S01]  /*1770*/  USHF.R.S32.HI UR17, URZ, 0x1f, UR55 ;  /* 0x0000001f3f117899 */ /* 0x000fe20008011437 */
[----:B------:R-:W-:Y:S01]  /*1780*/  ULDC UR9, c[0x0][0x398] ;  /* 0x0000e60000097ab9 */ /* 0x000fe20000000800 */
[----:B------:R-:W-:Y:S01]  /*1790*/  ULDC.64 UR12, c[0x0][0x428] ;  /* 0x00010a00000c7ab9 */ /* 0x000fe20000000a00 */
[----:B------:R-:W-:Y:S02]  /*17a0*/  UIADD3 UR5, UR5, -UR9, URZ ;  /* 0x8000000905057290 */ /* 0x000fe4000fffe03f */
[----:B------:R-:W-:-:S02]  /*17b0*/  UIMAD UR9, UR17, UR12, URZ ;  /* 0x0000000c110972a4 */ /* 0x000fc4000f8e023f */
[----:B------:R-:W-:Y:S02]  /*17c0*/  UIADD3 UR21, UR16, UR20, URZ ;  /* 0x0000001410157290 */ /* 0x000fe4000fffe03f */
[----:B------:R-:W-:Y:S01]  /*17d0*/  UIMAD UR20, UR61, UR60, URZ ;  /* 0x0000003c3d1472a4 */ /* 0x000fe2000f8e023f */
[----:B------:R-:W-:Y:S01]  /*17e0*/  ULDC.64 UR14, c[0x0][0x258] ;  /* 0x00009600000e7ab9 */ /* 0x000fe20000000a00 */
[----:B------:R-:W-:Y:S01]  /*17f0*/  UIMAD UR13, UR55, UR13, UR9 ;  /* 0x0000000d370d72a4 */ /* 0x000fe2000f8e0209 */
[----:B------:R-:W-:Y:S01]  /*1800*/  IMAD.U32 R12, RZ, RZ, UR14 ;  /* 0x0000000eff0c7e24 */ /* 0x000fe2000f8e00ff */
[----:B------:R-:W-:Y:S02]  /*1810*/  UIMAD UR9, UR17, UR14, URZ ;  /* 0x0000000e110972a4 */ /* 0x000fe4000f8e023f */
[----:B------:R-:W-:Y:S01]  /*1820*/  USHF.R.S32.HI UR17, URZ, 0x1f, UR5 ;  /* 0x0000001f3f117899 */ /* 0x000fe20008011405 */
[----:B------:R-:W-:Y:S01]  /*1830*/  ULDC.64 UR60, c[0x0][0x2b0] ;  /* 0x0000ac00003c7ab9 */ /* 0x000fe20000000a00 */
[----:B------:R-:W-:-:S02]  /*1840*/  UIMAD UR15, UR55, UR15, UR9 ;  /* 0x0000000f370f72a4 */ /* 0x000fc4000f8e0209 */
[----:B------:R-:W-:Y:S01]  /*1850*/  ULEA.HI UR17, UR17, UR5, URZ, 0x6 ;  /* 0x0000000511117291 */ /* 0x000fe2000f8f303f */
[----:B------:R-:W-:Y:S01]  /*1860*/  ULDC.64 UR42, c[0x0][0x210] ;  /* 0x00008400002a7ab9 */ /* 0x000fe20000000a00 */
[----:B------:R-:W-:Y:S01]  /*1870*/  ULDC.64 UR40, c[0x0][0x3e0] ;  /* 0x0000f80000287ab9 */ /* 0x000fe20000000a00 */
[----:B-1----:R-:W-:Y:S01]  /*1880*/  SHF.R.S32.HI R28, RZ, 0x1f, R21 ;  /* 0x0000001fff1c7819 */ /* 0x002fe20000011415 */
[----:B------:R-:W-:-:S03]  /*1890*/  USHF.R.S32.HI UR17, URZ, 0x6, UR17 ;  /* 0x000000063f117899 */ /* 0x000fc60008011411 */
        /* <DEDUP_REMOVED lines=16> */
[----:B------:R-:W-:-:S04]  /*19a0*/  IADD3 R8, P1, R6, UR54, RZ ;  /* 0x0000003606087c10 */ /* 0x000fc8000ff3e0ff */
        /* <DEDUP_REMOVED lines=8> */
[----:B------:R-:W-:Y:S01]  /*1a30*/  USHF.R.S32.HI UR8, URZ, 0x1f, UR8 ;  /* 0x0000001f3f087899 */ /* 0x000fe20008011408 */
[----:B------:R-:W-:-:S02]  /*1a40*/  ULDC.64 UR36, c[0x0][0x400] ;  /* 0x0001000000247ab9 */ /* 0x000fc40000000a00 */
[----:B------:R-:W-:Y:S01]  /*1a50*/  IMAD.WIDE.U32 R6, R10, UR16, R6 ;  /* 0x000000100a067c25 */ /* 0x000fe2000f8e0006 */
[----:B------:R-:W-:Y:S01]  /*1a60*/  UIADD3.X UR8, UR49, UR8, UR53, UP2, UP0 ;  /* 0x0000000831087290 */ /* 0x000fe200097e0435 */
[----:B------:R-:W-:Y:S01]  /*1a70*/  LEA R236, P3, R8, UR42, 0x1 ;  /* 0x0000002a08ec7c11 */ /* 0x000fe2000f8608ff */
[----:B------:R-:W-:Y:S01]  /*1a80*/  UIADD3 UR10, UP3, UP2, UR52, UR10, UR56 ;  /* 0x0000000a340a7290 */ /* 0x000fe2000fa7e038 */
[----:B------:R-:W-:Y:S01]  /*1a90*/  IMAD.IADD R7, R7, 0x1, R5 ;  /* 0x0000000107077824 */ /* 0x000fe200078e0205 */
[----:B------:R-:W-:Y:S01]  /*1aa0*/  UISETP.LT.AND UP0, UPT, URZ, UR17, UPT ;  /* 0x000000113f00728c */ /* 0x000fe2000bf01270 */
[----:B------:R-:W-:Y:S01]  /*1ab0*/  IMAD.U32 R5, RZ, RZ, UR12 ;  /* 0x0000000cff057e24 */ /* 0x000fe2000f8e00ff */
[----:B------:R-:W-:Y:S01]  /*1ac0*/  UIADD3.X UR5, UR51, UR8, UR47, UP3, UP2 ;  /* 0x0000000833057290 */ /* 0x000fe20009fe442f */
[----:B------:R-:W-:Y:S01]  /*1ad0*/  VIADD R9, R9, UR15 ;  /* 0x0000000f09097c36 */ /* 0x000fe20008000000 */
[----:B------:R-:W-:Y:S01]  /*1ae0*/  USEL UR17, URZ, UR17, !UP0 ;  /* 0x000000113f117287 */ /* 0x000fe2000c000000 */
[----:B------:R-:W-:Y:S01]  /*1af0*/  IMAD.WIDE.U32 R6, R5, UR55, R6 ;  /* 0x0000003705067c25 */ /* 0x000fe2000f8e0006 */
[----:B------:R-:W-:Y:S01]  /*1b00*/  LOP3.LUT R5, R16, 0xffffffe0, RZ, 0xc0, !PT ;  /* 0xffffffe010057812 */ /* 0x000fe200078ec0ff */
[----:B------:R-:W-:Y:S01]  /*1b10*/  UIMAD.WIDE UR8, UR21, 0x4, UR60 ;  /* 0x00000004150878a5 */ /* 0x000fe2000f8e023c */
[----:B------:R-:W-:Y:S01]  /*1b20*/  LEA.HI.X R237, R8, UR43, R9, 0x1, P3 ;  /* 0x0000002b08ed7c11 */ /* 0x000fe200098f0c09 */
[----:B------:R-:W-:Y:S01]  /*1b30*/  UISETP.GT.AND UP0, UPT, UR44, UR17, UPT ;  /* 0x000000112c00728c */ /* 0x000fe2000bf04270 */
[----:B------:R-:W-:Y:S01]  /*1b40*/  VIADD R7, R7, UR13 ;  /* 0x0000000d07077c36 */ /* 0x000fe20008000000 */
[----:B------:R-:W-:Y:S01]  /*1b50*/  ULDC.64 UR60, c[0x0][0x478] ;  /* 0x00011e00003c7ab9 */ /* 0x000fe20000000a00 */
[----:B------:R-:W-:-:S02]  /*1b60*/  IMAD.IADD R5, R21, 0x1, -R5 ;  /* 0x0000000115057824 */ /* 0x000fc400078e0a05 */
[----:B------:R-:W-:Y:S01]  /*1b70*/  IMAD.WIDE.U32 R6, R0, R10, R6 ;  /* 0x0000000a00067225 */ /* 0x000fe200078e0006 */
[----:B------:R-:W-:Y:S01]  /*1b80*/  UMOV UR13, UR8 ;  /* 0x00000008000d7c82 */ /* 0x000fe20008000000 */
[----:B------:R-:W-:Y:S02]  /*1b90*/  UMOV UR12, UR9 ;  /* 0x00000009000c7c82 */ /* 0x000fe40008000000 */
[----:B------:R-:W-:Y:S01]  /*1ba0*/  IMAD R13, R17, UR20, R5 ;  /* 0x00000014110d7c24 */ /* 0x000fe2000f8e0205 */
[----:B------:R-:W-:Y:S01]  /*1bb0*/  UIMAD.WIDE UR20, UR39, 0x4, UR60 ;  /* 0x00000004271478a5 */ /* 0x000fe2000f8e023c */
[----:B------:R-:W-:Y:S01]  /*1bc0*/  IMAD.IADD R7, R7, 0x1, R14 ;  /* 0x0000000107077824 */ /* 0x000fe200078e020e */
[C---:B------:R-:W-:Y:S02]  /*1bd0*/  LEA R234, P2, R6.reuse, UR40, 0x1 ;  /* 0x0000002806ea7c11 */ /* 0x040fe4000f8408ff */
[C---:B------:R-:W-:Y:S02]  /*1be0*/  IADD3 R12, P1, R13.reuse, UR10, RZ ;  /* 0x0000000a0d0c7c10 */ /* 0x040fe4000ff3e0ff */
[----:B------:R-:W-:Y:S01]  /*1bf0*/  LEA.HI.X R235, R6, UR41, R7, 0x1, P2 ;  /* 0x0000002906eb7c11 */ /* 0x000fe200090f0c07 */
[----:B------:R-:W-:Y:S01]  /*1c00*/  UMOV UR15, UR20 ;  /* 0x00000014000f7c82 */ /* 0x000fe20008000000 */
[----:B------:R-:W-:Y:S01]  /*1c10*/  LEA.HI.X.SX32 R13, R13, UR5, 0x1, P1 ;  /* 0x000000050d0d7c11 */ /* 0x000fe200088f0eff */
[----:B------:R-:W-:Y:S01]  /*1c20*/  UIADD3 UR5, UR44, -0x1, URZ ;  /* 0xffffffff2c057890 */ /* 0x000fe2000fffe03f */
[----:B------:R-:W-:Y:S01]  /*1c30*/  LEA R228, P1, R12, UR36, 0x2 ;  /* 0x000000240ce47c11 */ /* 0x000fe2000f8210ff */
[----:B------:R-:W-:-:S03]  /*1c40*/  UMOV UR14, UR21 ;  /* 0x00000015000e7c82 */ /* 0x000fc60008000000 */
[----:B------:R-:W-:Y:S02]  /*1c50*/  LEA.HI.X R229, R12, UR37, R13, 0x2, P1 ;  /* 0x000000250ce57c11 */ /* 0x000fe400088f140d */
[----:B------:R-:W-:-:S13]  /*1c60*/  PLOP3.LUT P1, PT, PT, PT, UP0, 0x80, 0x0 ;  /* 0x000000000000781c */ /* 0x000fda0003f2f008 */
        /* <DEDUP_REMOVED lines=20> */
.L_x_881:
        /* <DEDUP_REMOVED lines=19> */
.L_x_882:
        /* <DEDUP_REMOVED lines=33> */
.L_x_884:
[----:B------:R-:W-:Y:S05]  /*20f0*/  BSYNC B0 ;  /* 0x0000000000007941 */ /* 0x000fea0003800000 */
.L_x_883:
        /* <DEDUP_REMOVED lines=16> */
.L_x_886:
[----:B------:R-:W-:Y:S05]  /*2200*/  BSYNC B0 ;  /* 0x0000000000007941 */ /* 0x000fea0003800000 */
.L_x_885:
        /* <DEDUP_REMOVED lines=29> */
.L_x_888:
[----:B------:R-:W-:Y:S05]  /*23e0*/  BSYNC B0 ;  /* 0x0000000000007941 */ /* 0x000fea0003800000 */
.L_x_887:
        /* <DEDUP_REMOVED lines=16> */
.L_x_880:
        /* <DEDUP_REMOVED lines=60> */
.L_x_891:
[----:B------:R-:W-:Y:S01]  /*28b0*/  @!PT LDS RZ, [RZ] ;  /* 0x00000000fffff984 */ /* 0x000fe20000000800 */
[----:B------:R-:W-:Y:S01]  /*28c0*/  @!PT LDS RZ, [RZ] ;  /* 0x00000000fffff984 */ /* 0x000fe20000000800 */
[----:B------:R-:W-:Y:S01]  /*28d0*/  @!PT LDS RZ, [RZ] ;  /* 0x00000000fffff984 */ /* 0x000fe20000000800 */
[----:B------:R1:W-:Y:S04]  /*28e0*/  LDGSTS.E.BYPASS.LTC128B.128 [R231], desc[UR6][R236.64] ;  /* 0x00000000ece77fae */ /* 0x0003e8000b901d46 */
[----:B------:R1:W-:Y:S04]  /*28f0*/  LDGSTS.E.BYPASS.LTC128B.128 [R231+0x2000], desc[UR6][R236.64+0x80] ;  /* 0x02000080ece77fae */ /* 0x0003e8000b901d46 */
[----:B------:R1:W-:Y:S04]  /*2900*/  LDGSTS.E.BYPASS.LTC128B.128 [R231+0x4000], desc[UR6][R236.64+0x100] ;  /* 0x04000100ece77fae */ /* 0x0003e8000b901d46 */
[----:B------:R1:W-:Y:S02]  /*2910*/  LDGSTS.E.BYPASS.LTC128B.128 [R231+0x6000], desc[UR6][R236.64+0x180] ;  /* 0x06000180ece77fae */ /* 0x0003e4000b901d46 */
.L_x_892:
[----:B------:R-:W-:Y:S05]  /*2920*/  BSYNC B0 ;  /* 0x0000000000007941 */ /* 0x000fea0003800000 */
.L_x_890:
        /* <DEDUP_REMOVED lines=21> */
.L_x_894:
        /* <DEDUP_REMOVED lines=10> */
.L_x_895:
[----:B------:R-:W-:Y:S05]  /*2b20*/  BSYNC B0 ;  /* 0x0000000000007941 */ /* 0x000fea0003800000 */
.L_x_893:
        /* <DEDUP_REMOVED lines=39> */
[----:B------:R-:W-:Y:S01]  /*2da0*/  CS2R R188, SRZ ;  /* 0x0000000000bc7805 */ /* 0x000fe2000001ff00 */
        /* <DEDUP_REMOVED lines=70> */
[----:B------:R-:W-:Y:S01]  /*3210*/  UIADD3 UR20, UR29, 0x40, UR28 ;  /* 0x000000401d147890 */ /* 0x000fe2000fffe01c */
[----:B------:R-:W-:Y:S01]  /*3220*/  SHF.R.S32.HI R0, RZ, 0x1f, R14 ;  /* 0x0000001fff007819 */ /* 0x000fe2000001140e */
[----:B------:R-:W-:Y:S01]  /*3230*/  @!P2 LDGSTS.E.BYPASS.LTC128B.128 [R232+0x1c000], desc[UR6][R2.64+0x100] ;  /* 0x1c00010002e8afae */ /* 0x000fe2000b901d46 */
[----:B------:R-:W-:Y:S01]  /*3240*/  IMAD.MOV.U32 R252, RZ, RZ, 0x8 ;  /* 0x00000008fffc7424 */ /* 0x000fe200078e00ff */
        /* <DEDUP_REMOVED lines=55> */
[----:B------:R-:W-:Y:S01]  /*35c0*/  LEA.HI R0, R28, R21, RZ, 0x4 ;  /* 0x000000151c007211 */ /* 0x000fe200078f20ff */
[----:B------:R-:W-:Y:S01]  /*35d0*/  VIADD R14, R14, 0x1 ;  /* 0x000000010e0e7836 */ /* 0x000fe20000000000 */
[----:B------:R-:W-:Y:S01]  /*35e0*/  CS2R R26, SRZ ;  /* 0x00000000001a7805 */ /* 0x000fe2000001ff00 */
[----:B------:R-:W-:Y:S01]  /*35f0*/  @!PT LDS RZ, [RZ] ;  /* 0x00000000fffff984 */ /* 0x000fe20000000800 */
[----:B------:R-:W-:Y:S01]  /*3600*/  @!PT LDS RZ, [RZ] ;  /* 0x00000000fffff984 */ /* 0x000fe20000000800 */
[----:B------:R-:W-:Y:S01]  /*3610*/  @!PT LDS RZ, [RZ] ;  /* 0x00000000fffff984 */ /* 0x000fe20000000800 */
[----:B------:R-:W-:Y:S01]  /*3620*/  @!P2 LDGSTS.E.BYPASS.LTC128B.128 [R232+0x20000], desc[UR6][R4.64] ;  /* 0x2000000004e8afae */ /* 0x000fe2000b901d46 */
[----:B------:R-:W-:-:S02]  /*3630*/  CS2R R24, SRZ ;  /* 0x0000000000187805 */ /* 0x000fc4000001ff00 */
[----:B------:R-:W-:Y:S01]  /*3640*/  CS2R R22, SRZ ;  /* 0x0000000000167805 */ /* 0x000fe2000001ff00 */
[----:B------:R-:W-:Y:S01]  /*3650*/  ULDC UR21, c[0x0][0x2dc] ;  /* 0x0000b70000157ab9 */ /* 0x000fe20000000800 */
[----:B------:R-:W-:Y:S01]  /*3660*/  @!P2 LDGSTS.E.BYPASS.LTC128B.128 [R232+0x22000], desc[UR6][R4.64+0x80] ;  /* 0x2200008004e8afae */ /* 0x000fe2000b901d46 */
[----:B------:R-:W-:Y:S01]  /*3670*/  UIADD3 UR20, UR20, -UR11, URZ ;  /* 0x8000000b14147290 */ /* 0x000fe2000fffe03f */
[----:B------:R-:W-:Y:S02]  /*3680*/  ULDC UR8, c[0x0][0x39c] ;  /* 0x0000e70000087ab9 */ /* 0x000fe40000000800 */
[----:B------:R-:W-:Y:S01]  /*3690*/  @!P2 LDGSTS.E.BYPASS.LTC128B.128 [R232+0x24000], desc[UR6][R4.64+0x100] ;  /* 0x2400010004e8afae */ /* 0x000fe2000b901d46 */
[----:B------:R-:W-:-:S03]  /*36a0*/  ULDC UR16, c[0x0][0x2ec] ;  /* 0x0000bb0000107ab9 */ /* 0x000fc60000000800 */
[----:B------:R1:W-:Y:S01]  /*36b0*/  @!P2 LDGSTS.E.BYPASS.LTC128B.128 [R232+0x26000], desc[UR6][R4.64+0x180] ;  /* 0x2600018004e8afae */ /* 0x0003e2000b901d46 */
[----:B------:R-:W-:-:S03]  /*36c0*/  LOP3.LUT R0, R0, 0xfffffff0, RZ, 0xc0, !PT ;  /* 0xfffffff000007812 */ /* 0x000fc600078ec0ff */
[----:B------:R4:W-:Y:S01]  /*36d0*/  @P1 STS.128 [R232+0x21000], RZ ;  /* 0x021000ffe8001388 */ /* 0x0009e20000000c00 */
[----:B-1----:R-:W-:-:S03]  /*36e0*/  IADD3 R4, P2, R244, UR13, RZ ;  /* 0x0000000df4047c10 */ /* 0x002fc6000ff5e0ff */
[----:B------:R4:W-:Y:S01]  /*36f0*/  @P1 STS.128 [R232+0x23000], RZ ;  /* 0x023000ffe8001388 */ /* 0x0009e20000000c00 */
[----:B------:R-:W-:-:S03]  /*3700*/  IADD3.X R5, R243, UR12, RZ, P2, !PT ;  /* 0x0000000cf3057c10 */ /* 0x000fc600097fe4ff */
[----:B------:R4:W-:Y:S04]  /*3710*/  @P1 STS.128 [R232+0x25000], RZ ;  /* 0x025000ffe8001388 */ /* 0x0009e80000000c00 */
[----:B------:R-:W5:Y:S04]  /*3720*/  @!P3 LDG.E R241, desc[UR6][R4.64] ;  /* 0x0000000604f1b981 */ /* 0x000f68000c1e1900 */
[----:B------:R-:W5:Y:S01]  /*3730*/  @!P5 LDG.E R242, desc[UR6][R4.64+0x20] ;  /* 0x0000200604f2d981 */ /* 0x000f62000c1e1900 */
[----:B------:R-:W-:-:S03]  /*3740*/  IMAD.IADD R0, R21, 0x1, -R0 ;  /* 0x0000000115007824 */ /* 0x000fc600078e0a00 */
        /* <DEDUP_REMOVED lines=18> */
[----:B------:R-:W-:Y:S02]  /*3870*/  SEL R220, R220, 0xffffffc0, !P2 ;  /* 0xffffffc0dcdc7807 */ /* 0x000fe40005000000 */
[----:B------:R-:W-:Y:S01]  /*3880*/  SEL R0, R0, R226, !P0 ;  /* 0x000000e200007207 */ /* 0x000fe20004000000 */
[----:B------:R-:W-:Y:S01]  /*3890*/  IMAD.IADD R223, R222, 0x1, R221 ;  /* 0x00000001dedf7824 */ /* 0x000fe200078e02dd */
[----:B------:R-:W-:-:S02]  /*38a0*/  SEL R2, R2, R227, !P0 ;  /* 0x000000e302027207 */ /* 0x000fc40004000000 */
[----:B------:R-:W-:Y:S02]  /*38b0*/  CS2R R28, SRZ ;  /* 0x00000000001c7805 */ /* 0x000fe4000001ff00 */
[----:B------:R-:W-:Y:S02]  /*38c0*/  IADD3 R247, R14, UR11, -R3 ;  /* 0x0000000b0ef77c10 */ /* 0x000fe4000fffe803 */
[----:B------:R-:W-:Y:S02]  /*38d0*/  CS2R R20, SRZ ;  /* 0x0000000000147805 */ /* 0x000fe4000001ff00 */
[----:B------:R-:W-:Y:S01]  /*38e0*/  LEA R217, R0, UR4, 0x1 ;  /* 0x0000000400d97c11 */ /* 0x000fe2000f8e08ff */
[----:B------:R-:W-:Y:S01]  /*38f0*/  IMAD.IADD R224, R222, 0x1, R220 ;  /* 0x00000001dee07824 */ /* 0x000fe200078e02dc */
[----:B------:R-:W-:Y:S01]  /*3900*/  LEA R212, R2, UR4, 0x1 ;  /* 0x0000000402d47c11 */ /* 0x000fe2000f8e08ff */
[----:B---34-:R-:W-:-:S07]  /*3910*/  IMAD.IADD R225, R220, 0x1, R223 ;  /* 0x00000001dce17824 */ /* 0x018fce00078e02df */
.L_x_898:
[----:B------:R-:W0:Y:S01]  /*3920*/  LDGDEPBAR ;  /* 0x00000000000079af */ /* 0x000e220000000000 */
[C---:B------:R-:W-:Y:S01]  /*3930*/  IADD3 R3, R217.reuse, R221, RZ ;  /* 0x000000ddd9037210 */ /* 0x040fe20007ffe0ff */
[----:B------:R-:W-:Y:S01]  /*3940*/  USHF.L.U32 UR9, UR5, 0x6, URZ ;  /* 0x0000000605097899 */ /* 0x000fe2000800063f */
[-C--:B------:R-:W-:Y:S01]  /*3950*/  IADD3 R2, R217, R220.reuse, RZ ;  /* 0x000000dcd9027210 */ /* 0x080fe20007ffe0ff */
[----:B------:R-:W-:Y:S01]  /*3960*/  USHF.L.U32 UR10, UR18, 0x6, URZ ;  /* 0x00000006120a7899 */ /* 0x000fe2000800063f */
[----:B------:R-:W-:Y:S01]  /*3970*/  IADD3 R0, R3, R220, RZ ;  /* 0x000000dc03007210 */ /* 0x000fe20007ffe0ff */
[----:B------:R-:W-:Y:S01]  /*3980*/  UISETP.GE.AND UP0, UPT, UR9, UR20, UPT ;  /* 0x000000140900728c */ /* 0x000fe2000bf06270 */
[C---:B-----5:R-:W-:Y:S01]  /*3990*/  FSETP.NEU.FTZ.AND P1, PT, R241.reuse, -INF , PT ;  /* 0xff800000f100780b */ /* 0x060fe20003f3d000 */
[----:B------:R-:W-:Y:S02]  /*39a0*/  UIADD3 UR10, UR10, 0x40, URZ ;  /* 0x000000400a0a7890 */ /* 0x000fe4000fffe03f */
[----:B------:R-:W-:Y:S02]  /*39b0*/  UISETP.GT.AND UP3, UPT, UR5, UR17, UPT ;  /* 0x000000110500728c */ /* 0x000fe4000bf64270 */
[----:B------:R-:W-:Y:S06]  /*39c0*/  UISETP.LT.AND UP0, UPT, UR10, UR11, UP0 ;  /* 0x0000000b0a00728c */ /* 0x000fec0008701270 */
[----:B------:R-:W-:Y:S01]  /*39d0*/  PLOP3.LUT P0, PT, PT, PT, UP0, 0x80, 0x0 ;  /* 0x000000000000781c */ /* 0x000fe20003f0f008 */
[----:B------:R-:W-:Y:S04]  /*39e0*/  DEPBAR.LE SB0, 0x0 ;  /* 0x000080000000791a */ /* 0x000fe80000000000 */
[----:B------:R-:W-:Y:S06]  /*39f0*/  BAR.SYNC.DEFER_BLOCKING 0x0 ;  /* 0x0000000000007b1d */ /* 0x000fec0000010000 */
[----:B------:R-:W-:Y:S05]  /*3a00*/  LDSM.16.M88.4 R16, [R217] ;  /* 0x00000000d910783b */ /* 0x000fea0000000200 */
        /* <DEDUP_REMOVED lines=84> */
[----:B------:R4:W1:Y:S05]  /*3f50*/  LDSM.16.M88.4 R92, [R3+0x6000] ;  /* 0x00600000035c783b */ /* 0x00086a0000000200 */
[C---:B------:R-:W-:Y:S01]  /*3f60*/  HMMA.16816.F32 R8, R100.reuse, R106, R8 ;  /* 0x0000006a6408723c */ /* 0x040fe20000001808 */
[----:B------:R-:W-:Y:S05]  /*3f70*/  LDSM.16.M88.4 R104, [R216+0x6000] ;  /* 0x00600000d868783b */ /* 0x000fea0000000200 */
[C---:B--2---:R-:W-:Y:S06]  /*3f80*/  HMMA.16816.F32 R12, R100.reuse, R88, R12 ;  /* 0x00000058640c723c */ /* 0x044fec000000180c */
[----:B------:R-:W-:Y:S01]  /*3f90*/  HMMA.16816.F32 R16, R100, R90, R16 ;  /* 0x0000005a6410723c */ /* 0x000fe20000001810 */
[----:B------:R-:W2:Y:S05]  /*3fa0*/  LDSM.16.M88.4 R88, [R213+0x6800] ;  /* 0x00680000d558783b */ /* 0x000eaa0000000200 */
[C---:B---3--:R-:W-:Y:S01]  /*3fb0*/  HMMA.16816.F32 R4, R108.reuse, R112, R4 ;  /* 0x000000706c04723c */ /* 0x048fe20000001804 */
[----:B------:R-:W3:Y:S04]  /*3fc0*/  LDSM.16.M88.4 R100, [R2+0x6000] ;  /* 0x006000000264783b */ /* 0x000ee80000000200 */
[----:B----4-:R-:W-:Y:S01]  /*3fd0*/  FMUL.FTZ R3, R241, 1.4426950216293334961 ;  /* 0x3fb8aa3bf1037820 */ /* 0x010fe20000410000 */
[C---:B------:R-:W-:Y:S01]  /*3fe0*/  HMMA.16816.F32 R8, R108.reuse, R114, R8 ;  /* 0x000000726c08723c */ /* 0x040fe20000001808 */
[----:B------:R-:W-:Y:S04]  /*3ff0*/  LDSM.16.M88.4 R112, [R215+0x6000] ;  /* 0x00600000d770783b */ /* 0x000fe80000000200 */
[----:B------:R-:W-:Y:S01]  /*4000*/  FSEL R3, R3, RZ, P1 ;  /* 0x000000ff03037208 */ /* 0x000fe20000800000 */
[C---:B-1----:R-:W-:Y:S03]  /*4010*/  HMMA.16816.F32 R12, R108.reuse, R84, R12 ;  /* 0x000000546c0c723c */ /* 0x042fe6000000180c */
[----:B------:R-:W-:Y:S03]  /*4020*/  FSETP.NEU.FTZ.AND P1, PT, R242, -INF , PT ;  /* 0xff800000f200780b */ /* 0x000fe60003f3d000 */
[----:B------:R-:W-:Y:S01]  /*4030*/  HMMA.16816.F32 R16, R108, R86, R16 ;  /* 0x000000566c10723c */ /* 0x000fe20000001810 */
[----:B------:R-:W1:Y:S05]  /*4040*/  LDSM.16.M88.4 R84, [R216+0x6800] ;  /* 0x00680000d854783b */ /* 0x000e6a0000000200 */
[C---:B------:R-:W-:Y:S01]  /*4050*/  HMMA.16816.F32 R4, R92.reuse, R96, R4 ;  /* 0x000000605c04723c */ /* 0x040fe20000001804 */
[----:B------:R4:W1:Y:S05]  /*4060*/  LDSM.16.M88.4 R108, [R0+0x6000] ;  /* 0x00600000006c783b */ /* 0x00086a0000000200 */
[C---:B------:R-:W-:Y:S06]  /*4070*/  HMMA.16816.F32 R8, R92.reuse, R98, R8 ;  /* 0x000000625c08723c */ /* 0x040fec0000001808 */
[C---:B--2---:R-:W-:Y:S06]  /*4080*/  HMMA.16816.F32 R12, R92.reuse, R88, R12 ;  /* 0x000000585c0c723c */ /* 0x044fec000000180c */
[----:B------:R-:W-:Y:S06]  /*4090*/  HMMA.16816.F32 R16, R92, R90, R16 ;  /* 0x0000005a5c10723c */ /* 0x000fec0000001810 */
[C---:B---3--:R-:W-:Y:S01]  /*40a0*/  HMMA.16816.F32 R4, R100.reuse, R104, R4 ;  /* 0x000000686404723c */ /* 0x048fe20000001804 */
[----:B----4-:R-:W-:Y:S04]  /*40b0*/  MOV R0, UR18 ;  /* 0x0000001200007c02 */ /* 0x010fe80008000f00 */
[----:B------:R-:W-:Y:S01]  /*40c0*/  @!P0 LEA R0, R0, R249, 0x6 ;  /* 0x000000f900008211 */ /* 0x000fe200078e30ff */
[C---:B------:R-:W-:Y:S06]  /*40d0*/  HMMA.16816.F32 R8, R100.reuse, R106, R8 ;  /* 0x0000006a6408723c */ /* 0x040fec0000001808 */
[C---:B-1----:R-:W-:Y:S06]  /*40e0*/  HMMA.16816.F32 R12, R100.reuse, R84, R12 ;  /* 0x00000054640c723c */ /* 0x042fec000000180c */
[----:B------:R-:W-:Y:S01]  /*40f0*/  HMMA.16816.F32 R16, R100, R86, R16 ;  /* 0x000000566410723c */ /* 0x000fe20000001810 */
[----:B------:R-:W1:Y:S05]  /*4100*/  LDSM.16.M88.4 R84, [R215+0x6800] ;  /* 0x00680000d754783b */ /* 0x000e6a0000000200 */
[C---:B------:R-:W-:Y:S06]  /*4110*/  HMMA.16816.F32 R4, R108.reuse, R112, R4 ;  /* 0x000000706c04723c */ /* 0x040fec0000001804 */
        /* <DEDUP_REMOVED lines=12> */
[----:B------:R1:W4:Y:S02]  /*41e0*/  MUFU.TANH R122, R5 ;  /* 0x00000005007a7308 */ /* 0x0003240000002400 */
[----:B------:R-:W-:Y:S08]  /*41f0*/  HMMA.16816.F32 R16, R108, R86, R16 ;  /* 0x000000566c10723c */ /* 0x000ff00000001810 */
[----:B------:R4:W-:Y:S03]  /*4200*/  MUFU.TANH R121, R8 ;  /* 0x0000000800797308 */ /* 0x0009e60000002400 */
[----:B--2---:R-:W-:Y:S02]  /*4210*/  @!P0 IADD3 R4, R247, UR9, RZ ;  /* 0x00000009f7048c10 */ /* 0x004fe4000fffe0ff */
[----:B---3--:R-:W-:Y:S05]  /*4220*/  MOV R2, R123 ;  /* 0x0000007b00027202 */ /* 0x008fea0000000f00 */
[----:B------:R2:W-:Y:S01]  /*4230*/  MUFU.TANH R129, R7 ;  /* 0x0000000700817308 */ /* 0x0005e20000002400 */
[C---:B-1----:R-:W-:Y:S02]  /*4240*/  @!P0 VIMNMX R5, R4.reuse, UR11, PT ;  /* 0x0000000b04058c48 */ /* 0x042fe4000bfe0100 */
[----:B------:R-:W-:Y:S02]  /*4250*/  @!P0 VIADDMNMX R4, R4, R252, UR11, PT ;  /* 0x0000000b04048e46 */ /* 0x000fe4000b8001fc */
[-C--:B------:R-:W-:Y:S01]  /*4260*/  @!P0 ISETP.GE.AND P2, PT, R0, R5.reuse, PT ;  /* 0x000000050000820c */ /* 0x080fe20003f46270 */
[----:B------:R-:W-:Y:S04]  /*4270*/  FMUL.FTZ R12, R12, UR8 ;  /* 0x000000080c0c7c20 */ /* 0x000fe80008410000 */
[----:B------:R-:W1:Y:S01]  /*4280*/  MUFU.TANH R196, R6 ;  /* 0x0000000600c47308 */ /* 0x000e620000002400 */
[----:B------:R-:W-:Y:S01]  /*4290*/  @!P0 FSEL R2, R123, -INF , !P2 ;  /* 0xff8000007b028808 */ /* 0x000fe20005000000 */
[----:B------:R-:W-:Y:S01]  /*42a0*/  FMUL.FTZ R13, R13, UR8 ;  /* 0x000000080d0d7c20 */ /* 0x000fe20008410000 */
[----:B----4-:R-:W-:Y:S01]  /*42b0*/  @!P0 IADD3 R8, R0, 0x1, RZ ;  /* 0x0000000100088810 */ /* 0x010fe20007ffe0ff */
[----:B------:R-:W-:Y:S01]  /*42c0*/  FMUL.FTZ R14, R14, UR8 ;  /* 0x000000080e0e7c20 */ /* 0x000fe20008410000 */
[----:B------:R-:W-:Y:S01]  /*42d0*/  FMUL.FTZ R15, R15, UR8 ;  /* 0x000000080f0f7c20 */ /* 0x000fe20008410000 */
[--C-:B------:R-:W-:Y:S01]  /*42e0*/  FFMA.FTZ R2, R2, UR16, -R3.reuse ;  /* 0x0000001002027c23 */ /* 0x100fe20008010803 */
[----:B------:R-:W-:Y:S03]  /*42f0*/  @!P0 ISETP.GE.AND P2, PT, R8, R5, PT ;  /* 0x000000050800820c */ /* 0x000fe60003f46270 */
[----:B------:R-:W3:Y:S01]  /*4300*/  MUFU.TANH R120, R9 ;  /* 0x0000000900787308 */ /* 0x000ee20000002400 */
[----:B--2---:R-:W-:Y:S01]  /*4310*/  MOV R7, R122 ;  /* 0x0000007a00077202 */ /* 0x004fe20000000f00 */
[----:B------:R-:W-:Y:S01]  /*4320*/  FMUL.FTZ R16, R16, UR8 ;  /* 0x0000000810107c20 */ /* 0x000fe20008410000 */
[----:B------:R-:W-:Y:S01]  /*4330*/  @!P0 FSEL R7, R122, -INF , !P2 ;  /* 0xff8000007a078808 */ /* 0x000fe20005000000 */
[----:B------:R-:W-:Y:S01]  /*4340*/  FMUL.FTZ R17, R17, UR8 ;  /* 0x0000000811117c20 */ /* 0x000fe20008410000 */
[----:B------:R-:W-:Y:S01]  /*4350*/  @!P0 ISETP.GE.AND P2, PT, R0, R4, PT ;  /* 0x000000040000820c */ /* 0x000fe20003f46270 */
[----:B------:R-:W-:Y:S01]  /*4360*/  FMUL.FTZ R18, R18, UR8 ;  /* 0x0000000812127c20 */ /* 0x000fe20008410000 */
[----:B------:R-:W-:Y:S03]  /*4370*/  FMUL.FTZ R19, R19, UR8 ;  /* 0x0000000813137c20 */ /* 0x000fe60008410000 */
[----:B------:R2:W-:Y:S01]  /*4380*/  MUFU.EX2 R204, R2 ;  /* 0x0000000200cc7308 */ /* 0x0005e20000000800 */
[--C-:B------:R-:W-:Y:S01]  /*4390*/  FFMA.FTZ R7, R7, UR16, -R3.reuse ;  /* 0x0000001007077c23 */ /* 0x100fe20008010803 */
[----:B-1----:R-:W-:Y:S02]  /*43a0*/  MOV R6, R196 ;  /* 0x000000c400067202 */ /* 0x002fe40000000f00 */
[----:B------:R-:W-:Y:S06]  /*43b0*/  @!P0 FSEL R6, R196, -INF , !P2 ;  /* 0xff800000c4068808 */ /* 0x000fec0005000000 */
[----:B------:R1:W-:Y:S10]  /*43c0*/  MUFU.EX2 R202, R7 ;  /* 0x0000000700ca7308 */ /* 0x0003f40000000800 */
[----:B------:R-:W4:Y:S01]  /*43d0*/  MUFU.TANH R131, R10 ;  /* 0x0000000a00837308 */ /* 0x000f220000002400 */
[----:B--2---:R-:W-:Y:S05]  /*43e0*/  FMUL.FTZ R2, R242, 1.4426950216293334961 ;  /* 0x3fb8aa3bf2027820 */ /* 0x004fea0000410000 */
[----:B------:R-:W-:Y:S02]  /*43f0*/  FSEL R2, R2, RZ, P1 ;  /* 0x000000ff02027208 */ /* 0x000fe40000800000 */
[----:B------:R-:W-:Y:S02]  /*4400*/  @!P0 ISETP.GE.AND P1, PT, R8, R4, PT ;  /* 0x000000040800820c */ /* 0x000fe40003f26270 */
[----:B------:R-:W-:Y:S01]  /*4410*/  MUFU.TANH R130, R11 ;  /* 0x0000000b00827308 */ /* 0x000fe20000002400 */
[----:B-1----:R-:W-:Y:S01]  /*4420*/  MOV R7, R129 ;  /* 0x0000008100077202 */ /* 0x002fe20000000f00 */
[--C-:B------:R-:W-:Y:S01]  /*4430*/  FFMA.FTZ R8, R6, UR16, -R2.reuse ;  /* 0x0000001006087c23 */ /* 0x100fe20008010802 */
[----:B------:R-:W-:Y:S02]  /*4440*/  @!P0 IADD3 R6, R0, 0x8, RZ ;  /* 0x0000000800068810 */ /* 0x000fe40007ffe0ff */
[----:B------:R-:W-:Y:S02]  /*4450*/  @!P0 FSEL R7, R129, -INF , !P1 ;  /* 0xff80000081078808 */ /* 0x000fe40004800000 */
[----:B------:R-:W-:Y:S03]  /*4460*/  @!P0 ISETP.GE.AND P1, PT, R6, R5, PT ;  /* 0x000000050600820c */ /* 0x000fe60003f26270 */
[----:B------:R1:W-:Y:S01]  /*4470*/  MUFU.EX2 R230, R8 ;  /* 0x0000000800e67308 */ /* 0x0003e20000000800 */
[--C-:B------:R-:W-:Y:S01]  /*4480*/  FFMA.FTZ R9, R7, UR16, -R2.reuse ;  /* 0x0000001007097c23 */ /* 0x100fe20008010802 */
[----:B------:R-:W-:Y:S08]  /*4490*/  @!P0 IADD3 R7, R0, 0x9, RZ ;  /* 0x0000000900078810 */ /* 0x000ff00007ffe0ff */
[----:B------:R3:W-:Y:S10]  /*44a0*/  MUFU.EX2 R211, R9 ;  /* 0x0000000900d37308 */ /* 0x0007f40000000800 */
[----:B------:R-:W2:Y:S01]  /*44b0*/  MUFU.TANH R124, R12 ;  /* 0x0000000c007c7308 */ /* 0x000ea20000002400 */
[----:B-1----:R-:W-:Y:S02]  /*44c0*/  MOV R8, R121 ;  /* 0x0000007900087202 */ /* 0x002fe40000000f00 */
[----:B------:R-:W-:Y:S02]  /*44d0*/  @!P0 FSEL R8, R121, -INF , !P1 ;  /* 0xff80000079088808 */ /* 0x000fe40004800000 */
[----:B------:R-:W-:Y:S03]  /*44e0*/  @!P0 ISETP.GE.AND P1, PT, R7, R5, PT ;  /* 0x000000050700820c */ /* 0x000fe60003f26270 */
[--C-:B------:R-:W-:Y:S01]  /*44f0*/  FFMA.FTZ R8, R8, UR16, -R3.reuse ;  /* 0x0000001008087c23 */ /* 0x100fe20008010803 */
[----:B---3--:R-:W-:Y:S01]  /*4500*/  MOV R9, R120 ;  /* 0x0000007800097202 */ /* 0x008fe20000000f00 */
[----:B------:R-:W1:Y:S01]  /*4510*/  MUFU.TANH R119, R13 ;  /* 0x0000000d00777308 */ /* 0x000e620000002400 */
[----:B------:R-:W-:Y:S02]  /*4520*/  @!P0 FSEL R9, R120, -INF , !P1 ;  /* 0xff80000078098808 */ /* 0x000fe40004800000 */
[-C--:B------:R-:W-:Y:S02]  /*4530*/  @!P0 ISETP.GE.AND P1, PT, R6, R4.reuse, PT ;  /* 0x000000040600820c */ /* 0x080fe40003f26270 */
[----:B----4-:R-:W-:Y:S02]  /*4540*/  MOV R6, R131 ;  /* 0x0000008300067202 */ /* 0x010fe40000000f00 */
[----:B------:R-:W-:Y:S03]  /*4550*/  @!P0 FSEL R6, R131, -INF , !P1 ;  /* 0xff80000083068808 */ /* 0x000fe60004800000 */
[----:B------:R3:W-:Y:S01]  /*4560*/  MUFU.EX2 R201, R8 ;  /* 0x0000000800c97308 */ /* 0x0007e20000000800 */
[----:B------:R-:W-:Y:S02]  /*4570*/  @!P0 ISETP.GE.AND P1, PT, R7, R4, PT ;  /* 0x000000040700820c */ /* 0x000fe40003f26270 */
[----:B------:R-:W-:Y:S01]  /*4580*/  @!P0 IADD3 R7, R0, 0x10, RZ ;  /* 0x0000001000078810 */ /* 0x000fe20007ffe0ff */
[--C-:B------:R-:W-:Y:S06]  /*4590*/  FFMA.FTZ R6, R6, UR16, -R2.reuse ;  /* 0x0000001006067c23 */ /* 0x100fec0008010802 */
[----:B------:R4:W-:Y:S10]  /*45a0*/  MUFU.EX2 R210, R6 ;  /* 0x0000000600d27308 */ /* 0x0009f40000000800 */
[----:B------:R-:W1:Y:S01]  /*45b0*/  MUFU.TANH R128, R14 ;  /* 0x0000000e00807308 */ /* 0x000e620000002400 */
[--C-:B---3--:R-:W-:Y:S01]  /*45c0*/  FFMA.FTZ R8, R9, UR16, -R3.reuse ;  /* 0x0000001009087c23 */ /* 0x108fe20008010803 */
[----:B--2---:R-:W-:Y:S08]  /*45d0*/  MOV R9, R124 ;  /* 0x0000007c00097202 */ /* 0x004ff00000000f00 */
[----:B------:R2:W-:Y:S01]  /*45e0*/  MUFU.EX2 R199, R8 ;  /* 0x0000000800c77308 */ /* 0x0005e20000000800 */
[----:B----4-:R-:W-:Y:S09]  /*45f0*/  @!P0 IADD3 R6, R0, 0x11, RZ ;  /* 0x0000001100068810 */ /* 0x010ff20007ffe0ff */
[----:B------:R-:W3:Y:S10]  /*4600*/  MUFU.TANH R127, R15 ;  /* 0x0000000f007f7308 */ /* 0x000ef40000002400 */
[----:B------:R-:W-:Y:S01]  /*4610*/  MUFU.TANH R118, R16 ;  /* 0x0000001000767308 */ /* 0x000fe20000002400 */
[----:B--2---:R-:W-:Y:S02]  /*4620*/  MOV R8, R130 ;  /* 0x0000008200087202 */ /* 0x004fe40000000f00 */
[----:B------:R-:W-:Y:S02]  /*4630*/  @!P0 FSEL R8, R130, -INF , !P1 ;  /* 0xff80000082088808 */ /* 0x000fe40004800000 */
[-C--:B------:R-:W-:Y:S03]  /*4640*/  @!P0 ISETP.GE.AND P1, PT, R7, R5.reuse, PT ;  /* 0x000000050700820c */ /* 0x080fe60003f26270 */
[--C-:B------:R-:W-:Y:S01]  /*4650*/  FFMA.FTZ R8, R8, UR16, -R2.reuse ;  /* 0x0000001008087c23 */ /* 0x100fe20008010802 */
[----:B------:R-:W-:Y:S01]  /*4660*/  @!P0 FSEL R9, R124, -INF , !P1 ;  /* 0xff8000007c098808 */ /* 0x000fe20004800000 */
[----:B------:R-:W2:Y:S01]  /*4670*/  MUFU.TANH R115, R17 ;  /* 0x0000001100737308 */ /* 0x000ea20000002400 */
[----:B------:R-:W-:Y:S03]  /*4680*/  @!P0 ISETP.GE.AND P1, PT, R6, R5, PT ;  /* 0x000000050600820c */ /* 0x000fe60003f26270 */
[--C-:B------:R-:W-:Y:S06]  /*4690*/  FFMA.FTZ R9, R9, UR16, -R3.reuse ;  /* 0x0000001009097c23 */ /* 0x100fec0008010803 */
[----:B------:R1:W-:Y:S10]  /*46a0*/  MUFU.EX2 R207, R8 ;  /* 0x0000000800cf7308 */ /* 0x0003f40000000800 */
[----:B------:R4:W-:Y:S10]  /*46b0*/  MUFU.EX2 R203, R9 ;  /* 0x0000000900cb7308 */ /* 0x0009f40000000800 */
[----:B------:R-:W-:Y:S01]  /*46c0*/  MUFU.TANH R126, R18 ;  /* 0x00000012007e7308 */ /* 0x000fe20000002400 */
[----:B-1----:R-:W-:Y:S02]  /*46d0*/  MOV R8, R119 ;  /* 0x0000007700087202 */ /* 0x002fe40000000f00 */
[----:B------:R-:W-:Y:S02]  /*46e0*/  @!P0 FSEL R8, R119, -INF , !P1 ;  /* 0xff80000077088808 */ /* 0x000fe40004800000 */
[----:B------:R-:W-:Y:S02]  /*46f0*/  @!P0 ISETP.GE.AND P1, PT, R7, R4, PT ;  /* 0x000000040700820c */ /* 0x000fe40003f26270 */
[----:B------:R-:W-:Y:S01]  /*4700*/  MOV R7, R128 ;  /* 0x0000008000077202 */ /* 0x000fe20000000f00 */
[--C-:B------:R-:W-:Y:S01]  /*4710*/  FFMA.FTZ R8, R8, UR16, -R3.reuse ;  /* 0x0000001008087c23 */ /* 0x100fe20008010803 */
[----:B------:R-:W-:Y:S01]  /*4720*/  @!P0 FSEL R7, R128, -INF , !P1 ;  /* 0xff80000080078808 */ /* 0x000fe20004800000 */
[----:B------:R-:W1:Y:S01]  /*4730*/  MUFU.TANH R125, R19 ;  /* 0x00000013007d7308 */ /* 0x000e620000002400 */
[-C--:B------:R-:W-:Y:S02]  /*4740*/  @!P0 ISETP.GE.AND P1, PT, R6, R4.reuse, PT ;  /* 0x000000040600820c */ /* 0x080fe40003f26270 */
[----:B---3--:R-:W-:Y:S02]  /*4750*/  MOV R6, R127 ;  /* 0x0000007f00067202 */ /* 0x008fe40000000f00 */
[----:B------:R-:W-:Y:S05]  /*4760*/  @!P0 FSEL R6, R127, -INF , !P1 ;  /* 0xff8000007f068808 */ /* 0x000fea0004800000 */
[----:B------:R3:W1:Y:S01]  /*4770*/  MUFU.EX2 R200, R8 ;  /* 0x0000000800c87308 */ /* 0x0006620000000800 */
[--C-:B----4-:R-:W-:Y:S01]  /*4780*/  FFMA.FTZ R9, R6, UR16, -R2.reuse ;  /* 0x0000001006097c23 */ /* 0x110fe20008010802 */
[C---:B------:R-:W-:Y:S08]  /*4790*/  @!P0 IADD3 R6, R0.reuse, 0x19, RZ ;  /* 0x0000001900068810 */ /* 0x040ff00007ffe0ff */
[----:B------:R-:W-:Y:S01]  /*47a0*/  MUFU.EX2 R208, R9 ;  /* 0x0000000900d07308 */ /* 0x000fe20000000800 */
[--C-:B---3--:R-:W-:Y:S01]  /*47b0*/  FFMA.FTZ R8, R7, UR16, -R2.reuse ;  /* 0x0000001007087c23 */ /* 0x108fe20008010802 */
[----:B------:R-:W-:Y:S02]  /*47c0*/  @!P0 IADD3 R7, R0, 0x18, RZ ;  /* 0x0000001800078810 */ /* 0x000fe40007ffe0ff */
[----:B--2---:R-:W-:Y:S06]  /*47d0*/  MOV R0, R115 ;  /* 0x0000007300007202 */ /* 0x004fec0000000f00 */
[----:B------:R2:W3:Y:S01]  /*47e0*/  MUFU.EX2 R209, R8 ;  /* 0x0000000800d17308 */ /* 0x0004e20000000800 */
[CC--:B------:R-:W-:Y:S02]  /*47f0*/  @!P0 ISETP.GE.AND P1, PT, R7.reuse, R5.reuse, PT ;  /* 0x000000050700820c */ /* 0x0c0fe40003f26270 */
[----:B------:R-:W-:Y:S02]  /*4800*/  @!P0 ISETP.GE.AND P2, PT, R7, R4, PT ;  /* 0x000000040700820c */ /* 0x000fe40003f46270 */
[----:B--2---:R-:W-:Y:S02]  /*4810*/  MOV R8, R118 ;  /* 0x0000007600087202 */ /* 0x004fe40000000f00 */
[----:B------:R-:W-:Y:S02]  /*4820*/  @!P0 FSEL R8, R118, -INF , !P1 ;  /* 0xff80000076088808 */ /* 0x000fe40004800000 */
[----:B------:R-:W-:Y:S03]  /*4830*/  @!P0 ISETP.GE.AND P1, PT, R6, R5, PT ;  /* 0x000000050600820c */ /* 0x000fe60003f26270 */
[--C-:B------:R-:W-:Y:S01]  /*4840*/  FFMA.FTZ R5, R8, UR16, -R3.reuse ;  /* 0x0000001008057c23 */ /* 0x100fe20008010803 */
[----:B------:R-:W-:Y:S02]  /*4850*/  @!P0 FSEL R0, R115, -INF , !P1 ;  /* 0xff80000073008808 */ /* 0x000fe40004800000 */
[----:B------:R-:W-:Y:S01]  /*4860*/  @!P0 ISETP.GE.AND P1, PT, R6, R4, PT ;  /* 0x000000040600820c */ /* 0x000fe20003f26270 */
[----:B------:R2:W-:Y:S01]  /*4870*/  MUFU.EX2 R198, R5 ;  /* 0x0000000500c67308 */ /* 0x0005e20000000800 */
[----:B------:R-:W-:Y:S01]  /*4880*/  F2FP.F16.F32.PACK_AB R4, R202, R204 ;  /* 0x000000ccca04723e */ /* 0x000fe200000000ff */
[----:B------:R-:W-:Y:S01]  /*4890*/  FFMA.FTZ R3, R0, UR16, -R3 ;  /* 0x0000001000037c23 */ /* 0x000fe20008010803 */
[----:B-1----:R-:W-:Y:S02]  /*48a0*/  MOV R0, R125 ;  /* 0x0000007d00007202 */ /* 0x002fe40000000f00 */
[----:B------:R-:W-:Y:S01]  /*48b0*/  @!P0 FSEL R0, R125, -INF , !P1 ;  /* 0xff8000007d008808 */ /* 0x000fe20004800000 */
[----:B------:R3:W-:Y:S01]  /*48c0*/  STS [R233+0x2a000], R4 ;  /* 0x02a00004e9007388 */ /* 0x0007e20000000800 */
[----:B------:R-:W-:Y:S03]  /*48d0*/  PLOP3.LUT P1, PT, PT, PT, UP3, 0x80, 0x0 ;  /* 0x000000000000781c */ /* 0x000fe60003f2f038 */
[----:B------:R1:W4:Y:S01]  /*48e0*/  MUFU.EX2 R197, R3 ;  /* 0x0000000300c57308 */ /* 0x0003220000000800 */
[----:B--2---:R-:W-:Y:S02]  /*48f0*/  MOV R5, R126 ;  /* 0x0000007e00057202 */ /* 0x004fe40000000f00 */
[----:B------:R-:W-:Y:S02]  /*4900*/  @!P0 FSEL R5, R126, -INF , !P2 ;  /* 0xff8000007e058808 */ /* 0x000fe40005000000 */
[----:B------:R-:W-:Y:S03]  /*4910*/  IADD3 R116, P0, R244, UR15, RZ ;  /* 0x0000000ff4747c10 */ /* 0x000fe6000ff1e0ff */
[--C-:B-1----:R-:W-:Y:S01]  /*4920*/  FFMA.FTZ R3, R5, UR16, -R2.reuse ;  /* 0x0000001005037c23 */ /* 0x102fe20008010802 */
[----:B------:R-:W-:Y:S01]  /*4930*/  FFMA.FTZ R2, R0, UR16, -R2 ;  /* 0x0000001000027c23 */ /* 0x000fe20008010802 */
[----:B------:R-:W-:Y:S02]  /*4940*/  F2FP.F16.F32.PACK_AB R0, R207, R210 ;  /* 0x000000d2cf00723e */ /* 0x000fe400000000ff */
[----:B------:R1:W-:Y:S01]  /*4950*/  MUFU.EX2 R206, R3 ;  /* 0x0000000300ce7308 */ /* 0x0003e20000000800 */
[----:B------:R-:W-:Y:S02]  /*4960*/  F2FP.F16.F32.PACK_AB R5, R200, R203 ;  /* 0x000000cbc805723e */ /* 0x000fe400000000ff */
[----:B---3--:R-:W-:Y:S02]  /*4970*/  F2FP.F16.F32.PACK_AB R4, R208, R209 ;  /* 0x000000d1d004723e */ /* 0x008fe400000000ff */
[----:B------:R-:W-:Y:S05]  /*4980*/  IADD3.X R117, R243, UR14, RZ, P0, !PT ;  /* 0x0000000ef3757c10 */ /* 0x000fea00087fe4ff */
[----:B------:R2:W3:Y:S01]  /*4990*/  MUFU.EX2 R205, R2 ;  /* 0x0000000200cd7308 */ /* 0x0004e20000000800 */
[----:B------:R-:W3:Y:S05]  /*49a0*/  LDG.E R114, desc[UR6][R116.64] ;  /* 0x0000000674727981 */ /* 0x000eea000c1e1900 */
[----:B------:R-:W3:Y:S01]  /*49b0*/  LDG.E R113, desc[UR6][R116.64+0x20] ;  /* 0x0000200674717981 */ /* 0x000ee2000c1e1900 */
[----:B-1----:R-:W-:Y:S05]  /*49c0*/  F2FP.F16.F32.PACK_AB R3, R211, R230 ;  /* 0x000000e6d303723e */ /* 0x002fea00000000ff */
[----:B------:R4:W-:Y:S01]  /*49d0*/  STS [R233+0x2a400], R3 ;  /* 0x02a40003e9007388 */ /* 0x0009e20000000800 */
[----:B--2---:R-:W-:Y:S04]  /*49e0*/  F2FP.F16.F32.PACK_AB R2, R199, R201 ;  /* 0x000000c9c702723e */ /* 0x004fe800000000ff */
[----:B------:R1:W-:Y:S05]  /*49f0*/  STS [R240+0x2a400], R0 ;  /* 0x02a40000f0007388 */ /* 0x0003ea0000000800 */
[----:B------:R3:W-:Y:S05]  /*4a00*/  STS [R240+0x2a000], R2 ;  /* 0x02a00002f0007388 */ /* 0x0007ea0000000800 */
[----:B------:R-:W-:Y:S05]  /*4a10*/  STS [R238+0x2a000], R5 ;  /* 0x02a00005ee007388 */ /* 0x000fea0000000800 */
[----:B------:R-:W-:Y:S01]  /*4a20*/  STS [R238+0x2a400], R4 ;  /* 0x02a40004ee007388 */ /* 0x000fe20000000800 */
[----:B----4-:R-:W-:Y:S02]  /*4a30*/  F2FP.F16.F32.PACK_AB R3, R197, R198 ;  /* 0x000000c6c503723e */ /* 0x010fe400000000ff */
[----:B-1----:R-:W-:Y:S03]  /*4a40*/  LEA R0, R226, UR4, 0x1 ;  /* 0x00000004e2007c11 */ /* 0x002fe6000f8e08ff */
[----:B------:R1:W-:Y:S01]  /*4a50*/  STS [R239+0x2a000], R3 ;  /* 0x02a00003ef007388 */ /* 0x0003e20000000800 */
[----:B---3--:R-:W-:Y:S05]  /*4a60*/  F2FP.F16.F32.PACK_AB R2, R205, R206 ;  /* 0x000000cecd02723e */ /* 0x008fea00000000ff */
[----:B------:R2:W-:Y:S05]  /*4a70*/  STS [R239+0x2a400], R2 ;  /* 0x02a40002ef007388 */ /* 0x0005ea0000000800 */
[----:B------:R-:W-:Y:S05]  /*4a80*/  LDSM.16.M88.4 R16, [R0+0x10000] ;  /* 0x010000000010783b */ /* 0x000fea0000000200 */
[----:B------:R-:W3:Y:S05]  /*4a90*/  LDSM.16.M88.4 R8, [R214+UR4+0x20000] ;  /* 0x02000004d608783b */ /* 0x000eea0008000200 */
[----:B------:R-:W4:Y:S01]  /*4aa0*/  LDSM.16.M88.4 R84, [R214+UR4+0x20800] ;  /* 0x02080004d654783b */ /* 0x000f220008000200 */
[CC--:B-1----:R-:W-:Y:S04]  /*4ab0*/  IADD3 R3, R220.reuse, R0.reuse, RZ ;  /* 0x00000000dc037210 */ /* 0x0c2fe80007ffe0ff */
[----:B------:R-:W-:Y:S05]  /*4ac0*/  LDSM.16.M88.4 R92, [R213+0x8000] ;  /* 0x00800000d55c783b */ /* 0x000fea0000000200 */
[----:B------:R-:W-:Y:S01]  /*4ad0*/  LDSM.16.M88.4 R96, [R213+0x8800] ;  /* 0x00880000d560783b */ /* 0x000fe20000000200 */
[----:B--2---:R-:W-:Y:S04]  /*4ae0*/  IADD3 R2, R221, R0, RZ ;  /* 0x00000000dd027210 */ /* 0x004fe80007ffe0ff */
[----:B------:R-:W-:Y:S01]  /*4af0*/  LDSM.16.M88.4 R100, [R3+0x10000] ;  /* 0x010000000364783b */ /* 0x000fe20000000200 */
[----:B------:R-:W-:Y:S04]  /*4b00*/  IADD3 R112, R220, R2, RZ ;  /* 0x00000002dc707210 */ /* 0x000fe80007ffe0ff */
[----:B------:R-:W1:Y:S05]  /*4b10*/  LDSM.16.M88.4 R88, [R2+0x10000] ;  /* 0x010000000258783b */ /* 0x000e6a0000000200 */
[----:B------:R-:W2:Y:S05]  /*4b20*/  LDSM.16.M88.4 R104, [R216+0x8000] ;  /* 0x00800000d868783b */ /* 0x000eaa0000000200 */
[----:B------:R-:W-:Y:S01]  /*4b30*/  LDSM.16.M88.4 R108, [R215+0x8000] ;  /* 0x00800000d76c783b */ /* 0x000fe20000000200 */
[C---:B---3--:R-:W-:Y:S06]  /*4b40*/  HMMA.16816.F32 R4, R16.reuse, R8, RZ ;  /* 0x000000081004723c */ /* 0x048fec00000018ff */
[C---:B------:R-:W-:Y:S06]  /*4b50*/  HMMA.16816.F32 R8, R16.reuse, R10, RZ ;  /* 0x0000000a1008723c */ /* 0x040fec00000018ff */
[C---:B----4-:R-:W-:Y:S06]  /*4b60*/  HMMA.16816.F32 R12, R16.reuse, R84, RZ ;  /* 0x00000054100c723c */ /* 0x050fec00000018ff */
[----:B------:R-:W-:Y:S01]  /*4b70*/  HMMA.16816.F32 R16, R16, R86, RZ ;  /* 0x000000561010723c */ /* 0x000fe200000018ff */
[----:B------:R-:W3:Y:S05]  /*4b80*/  LDSM.16.M88.4 R84, [R216+0x8800] ;  /* 0x00880000d854783b */ /* 0x000eea0000000200 */
[C---:B-1----:R-:W-:Y:S06]  /*4b90*/  HMMA.16816.F32 R4, R88.reuse, R92, R4 ;  /* 0x0000005c5804723c */ /* 0x042fec0000001804 */
[C---:B------:R-:W-:Y:S01]  /*4ba0*/  HMMA.16816.F32 R8, R88.reuse, R94, R8 ;  /* 0x0000005e5808723c */ /* 0x040fe20000001808 */
[----:B------:R-:W1:Y:S05]  /*4bb0*/  LDSM.16.M88.4 R92, [R112+0x10000] ;  /* 0x01000000705c783b */ /* 0x000e6a0000000200 */
[C---:B------:R-:W-:Y:S06]  /*4bc0*/  HMMA.16816.F32 R12, R88.reuse, R96, R12 ;  /* 0x00000060580c723c */ /* 0x040fec000000180c */
[----:B------:R-:W-:Y:S01]  /*4bd0*/  HMMA.16816.F32 R16, R88, R98, R16 ;  /* 0x000000625810723c */ /* 0x000fe20000001810 */
[----:B------:R-:W4:Y:S05]  /*4be0*/  LDSM.16.M88.4 R88, [R215+0x8800] ;  /* 0x00880000d758783b */ /* 0x000f2a0000000200 */
[C---:B--2---:R-:W-:Y:S01]  /*4bf0*/  HMMA.16816.F32 R4, R100.reuse, R104, R4 ;  /* 0x000000686404723c */ /* 0x044fe20000001804 */
[----:B------:R-:W-:Y:S05]  /*4c00*/  LDSM.16.M88.4 R96, [R0+0x12000] ;  /* 0x012000000060783b */ /* 0x000fea0000000200 */
[C---:B------:R-:W-:Y:S01]  /*4c10*/  HMMA.16816.F32 R8, R100.reuse, R106, R8 ;  /* 0x0000006a6408723c */ /* 0x040fe20000001808 */
[----:B------:R-:W2:Y:S05]  /*4c20*/  LDSM.16.M88.4 R104, [R214+UR4+0x22000] ;  /* 0x02200004d668783b */ /* 0x000eaa0008000200 */
[C---:B---3--:R-:W-:Y:S06]  /*4c30*/  HMMA.16816.F32 R12, R100.reuse, R84, R12 ;  /* 0x00000054640c723c */ /* 0x048fec000000180c */
[----:B------:R-:W-:Y:S01]  /*4c40*/  HMMA.16816.F32 R16, R100, R86, R16 ;  /* 0x000000566410723c */ /* 0x000fe20000001810 */
[----:B------:R-:W3:Y:S05]  /*4c50*/  LDSM.16.M88.4 R84, [R214+UR4+0x22800] ;  /* 0x02280004d654783b */ /* 0x000eea0008000200 */
[C---:B-1----:R-:W-:Y:S01]  /*4c60*/  HMMA.16816.F32 R4, R92.reuse, R108, R4 ;  /* 0x0000006c5c04723c */ /* 0x042fe20000001804 */
[----:B------:R-:W-:Y:S05]  /*4c70*/  LDSM.16.M88.4 R100, [R2+0x12000] ;  /* 0x012000000264783b */ /* 0x000fea0000000200 */
[C---:B------:R-:W-:Y:S01]  /*4c80*/  HMMA.16816.F32 R8, R92.reuse, R110, R8 ;  /* 0x0000006e5c08723c */ /* 0x040fe20000001808 */
[----:B------:R-:W1:Y:S05]  /*4c90*/  LDSM.16.M88.4 R108, [R213+0xa000] ;  /* 0x00a00000d56c783b */ /* 0x000e6a0000000200 */
[C---:B----4-:R-:W-:Y:S06]  /*4ca0*/  HMMA.16816.F32 R12, R92.reuse, R88, R12 ;  /* 0x000000585c0c723c */ /* 0x050fec000000180c */
[----:B------:R-:W-:Y:S01]  /*4cb0*/  HMMA.16816.F32 R16, R92, R90, R16 ;  /* 0x0000005a5c10723c */ /* 0x000fe20000001810 */
[----:B------:R-:W4:Y:S05]  /*4cc0*/  LDSM.16.M88.4 R88, [R213+0xa800] ;  /* 0x00a80000d558783b */ /* 0x000f2a0000000200 */
[C---:B--2---:R-:W-:Y:S01]  /*4cd0*/  HMMA.16816.F32 R4, R96.reuse, R104, R4 ;  /* 0x000000686004723c */ /* 0x044fe20000001804 */
[----:B------:R-:W-:Y:S05]  /*4ce0*/  LDSM.16.M88.4 R92, [R3+0x12000] ;  /* 0x01200000035c783b */ /* 0x000fea0000000200 */
[C---:B------:R-:W-:Y:S01]  /*4cf0*/  HMMA.16816.F32 R8, R96.reuse, R106, R8 ;  /* 0x0000006a6008723c */ /* 0x040fe20000001808 */
[----:B------:R-:W2:Y:S05]  /*4d00*/  LDSM.16.M88.4 R104, [R216+0xa000] ;  /* 0x00a00000d868783b */ /* 0x000eaa0000000200 */
[C---:B---3--:R-:W-:Y:S06]  /*4d10*/  HMMA.16816.F32 R12, R96.reuse, R84, R12 ;  /* 0x00000054600c723c */ /* 0x048fec000000180c */
[----:B------:R-:W-:Y:S01]  /*4d20*/  HMMA.16816.F32 R16, R96, R86, R16 ;  /* 0x000000566010723c */ /* 0x000fe20000001810 */
[----:B------:R-:W3:Y:S05]  /*4d30*/  LDSM.16.M88.4 R84, [R216+0xa800] ;  /* 0x00a80000d854783b */ /* 0x000eea0000000200 */
        /* <DEDUP_REMOVED lines=36> */
[----:B------:R2:W-:Y:S05]  /*4f80*/  LDSM.16.M88.4 R92, [R0+0x16000] ;  /* 0x01600000005c783b */ /* 0x0005ea0000000200 */
[C---:B------:R-:W-:Y:S01]  /*4f90*/  HMMA.16816.F32 R8, R96.reuse, R106, R8 ;  /* 0x0000006a6008723c */ /* 0x040fe20000001808 */
[----:B------:R-:W4:Y:S05]  /*4fa0*/  LDSM.16.M88.4 R104, [R214+UR4+0x26000] ;  /* 0x02600004d668783b */ /* 0x000f2a0008000200 */
[C---:B---3--:R-:W-:Y:S06]  /*4fb0*/  HMMA.16816.F32 R12, R96.reuse, R84, R12 ;  /* 0x00000054600c723c */ /* 0x048fec000000180c */
[----:B------:R-:W-:Y:S01]  /*4fc0*/  HMMA.16816.F32 R16, R96, R86, R16 ;  /* 0x000000566010723c */ /* 0x000fe20000001810 */
[----:B------:R-:W3:Y:S05]  /*4fd0*/  LDSM.16.M88.4 R84, [R214+UR4+0x26800] ;  /* 0x02680004d654783b */ /* 0x000eea0008000200 */
[C---:B-1----:R-:W-:Y:S01]  /*4fe0*/  HMMA.16816.F32 R4, R100.reuse, R108, R4 ;  /* 0x0000006c6404723c */ /* 0x042fe20000001804 */
[----:B------:R-:W-:Y:S04]  /*4ff0*/  LDSM.16.M88.4 R96, [R2+0x16000] ;  /* 0x016000000260783b */ /* 0x000fe80000000200 */
[----:B--2---:R-:W-:Y:S01]  /*5000*/  FFMA.FTZ R0, -R122, R122, 1 ;  /* 0x3f8000007a007423 */ /* 0x004fe2000001017a */
[C---:B------:R-:W-:Y:S01]  /*5010*/  HMMA.16816.F32 R8, R100.reuse, R110, R8 ;  /* 0x0000006e6408723c */ /* 0x040fe20000001808 */
[----:B------:R-:W1:Y:S04]  /*5020*/  LDSM.16.M88.4 R108, [R213+0xe000] ;  /* 0x00e00000d56c783b */ /* 0x000e680000000200 */
[----:B------:R-:W-:Y:S01]  /*5030*/  FMUL.FTZ R0, R0, UR8 ;  /* 0x0000000800007c20 */ /* 0x000fe20008410000 */
[C---:B----4-:R-:W-:Y:S06]  /*5040*/  HMMA.16816.F32 R12, R100.reuse, R88, R12 ;  /* 0x00000058640c723c */ /* 0x050fec000000180c */
[----:B------:R-:W-:Y:S01]  /*5050*/  HMMA.16816.F32 R16, R100, R90, R16 ;  /* 0x0000005a6410723c */ /* 0x000fe20000001810 */
[----:B------:R-:W2:Y:S05]  /*5060*/  LDSM.16.M88.4 R88, [R213+0xe800] ;  /* 0x00e80000d558783b */ /* 0x000eaa0000000200 */
[C---:B------:R-:W-:Y:S01]  /*5070*/  HMMA.16816.F32 R4, R92.reuse, R104, R4 ;  /* 0x000000685c04723c */ /* 0x040fe20000001804 */
[----:B------:R4:W-:Y:S05]  /*5080*/  LDSM.16.M88.4 R100, [R3+0x16000] ;  /* 0x016000000364783b */ /* 0x0009ea0000000200 */
[C---:B------:R-:W-:Y:S01]  /*5090*/  HMMA.16816.F32 R8, R92.reuse, R106, R8 ;  /* 0x0000006a5c08723c */ /* 0x040fe20000001808 */
[----:B------:R-:W2:Y:S05]  /*50a0*/  LDSM.16.M88.4 R104, [R216+0xe000] ;  /* 0x00e00000d868783b */ /* 0x000eaa0000000200 */
[C---:B---3--:R-:W-:Y:S06]  /*50b0*/  HMMA.16816.F32 R12, R92.reuse, R84, R12 ;  /* 0x000000545c0c723c */ /* 0x048fec000000180c */
[----:B------:R-:W-:Y:S01]  /*50c0*/  HMMA.16816.F32 R16, R92, R86, R16 ;  /* 0x000000565c10723c */ /* 0x000fe20000001810 */
[----:B------:R-:W3:Y:S05]  /*50d0*/  LDSM.16.M88.4 R84, [R216+0xe800] ;  /* 0x00e80000d854783b */ /* 0x000eea0000000200 */
[C---:B-1----:R-:W-:Y:S01]  /*50e0*/  HMMA.16816.F32 R4, R96.reuse, R108, R4 ;  /* 0x0000006c6004723c */ /* 0x042fe20000001804 */
[----:B------:R-:W-:Y:S04]  /*50f0*/  LDSM.16.M88.4 R92, [R112+0x16000] ;  /* 0x01600000705c783b */ /* 0x000fe80000000200 */
[----:B----4-:R-:W-:Y:S01]  /*5100*/  FFMA.FTZ R3, -R123, R123, 1 ;  /* 0x3f8000007b037423 */ /* 0x010fe2000001017b */
[C---:B------:R-:W-:Y:S01]  /*5110*/  HMMA.16816.F32 R8, R96.reuse, R110, R8 ;  /* 0x0000006e6008723c */ /* 0x040fe20000001808 */
[----:B------:R-:W1:Y:S04]  /*5120*/  LDSM.16.M88.4 R108, [R215+0xe000] ;  /* 0x00e00000d76c783b */ /* 0x000e680000000200 */
[----:B------:R-:W-:Y:S01]  /*5130*/  FMUL.FTZ R3, R3, UR8 ;  /* 0x0000000803037c20 */ /* 0x000fe20008410000 */
[C---:B--2---:R-:W-:Y:S06]  /*5140*/  HMMA.16816.F32 R12, R96.reuse, R88, R12 ;  /* 0x00000058600c723c */ /* 0x044fec000000180c */
[----:B------:R-:W-:Y:S01]  /*5150*/  HMMA.16816.F32 R16, R96, R90, R16 ;  /* 0x0000005a6010723c */ /* 0x000fe20000001810 */
[----:B------:R-:W2:Y:S05]  /*5160*/  LDSM.16.M88.4 R88, [R215+0xe800] ;  /* 0x00e80000d758783b */ /* 0x000eaa0000000200 */
[C---:B------:R-:W-:Y:S06]  /*5170*/  HMMA.16816.F32 R4, R100.reuse, R104, R4 ;  /* 0x000000686404723c */ /* 0x040fec0000001804 */
        /* <DEDUP_REMOVED lines=14> */
[----:B------:R-:W-:Y:S01]  /*5260*/  FMUL.FTZ R3, R2, R3 ;  /* 0x0000000302037220 */ /* 0x000fe20000410000 */
[----:B------:R-:W-:Y:S01]  /*5270*/  FFMA.FTZ R2, -R121, R121, 1 ;  /* 0x3f80000079027423 */ /* 0x000fe20000010179 */
[----:B------:R-:W-:Y:S01]  /*5280*/  FFMA.FTZ R8, -R120, R120, 1 ;  /* 0x3f80000078087423 */ /* 0x000fe20000010178 */
[----:B------:R-:W-:Y:S01]  /*5290*/  FMUL.FTZ R0, R4, R0 ;  /* 0x0000000004007220 */ /* 0x000fe20000410000 */
[----:B------:R-:W-:Y:S01]  /*52a0*/  FMUL.FTZ R5, R201, R5 ;  /* 0x00000005c9057220 */ /* 0x000fe20000410000 */
[----:B------:R-:W-:Y:S01]  /*52b0*/  FADD.FTZ R12, -R114, R12 ;  /* 0x0000000c720c7221 */ /* 0x000fe20000010100 */
[----:B------:R-:W-:Y:S01]  /*52c0*/  FMUL.FTZ R2, R2, UR8 ;  /* 0x0000000802027c20 */ /* 0x000fe20008410000 */
[----:B------:R-:W-:Y:S01]  /*52d0*/  FMUL.FTZ R9, R199, R9 ;  /* 0x00000009c7097220 */ /* 0x000fe20000410000 */
[----:B------:R-:W-:Y:S01]  /*52e0*/  F2FP.F16.F32.PACK_AB R0, R0, R3 ;  /* 0x000000030000723e */ /* 0x000fe200000000ff */
[----:B------:R-:W-:Y:S01]  /*52f0*/  FADD.FTZ R4, -R114, R16 ;  /* 0x0000001072047221 */ /* 0x000fe20000010100 */
[----:B------:R-:W-:Y:S01]  /*5300*/  FMUL.FTZ R8, R8, UR8 ;  /* 0x0000000808087c20 */ /* 0x000fe20008410000 */
[----:B------:R-:W-:Y:S01]  /*5310*/  FMUL.FTZ R16, R203, R12 ;  /* 0x0000000ccb107220 */ /* 0x000fe20000410000 */
[----:B------:R-:W-:Y:S01]  /*5320*/  FMUL.FTZ R2, R5, R2 ;  /* 0x0000000205027220 */ /* 0x000fe20000410000 */
[----:B------:R-:W-:Y:S01]  /*5330*/  FADD.FTZ R13, -R114, R13 ;  /* 0x0000000d720d7221 */ /* 0x000fe20000010100 */
[----:B------:R-:W-:Y:S01]  /*5340*/  FMUL.FTZ R8, R9, R8 ;  /* 0x0000000809087220 */ /* 0x000fe20000410000 */
[----:B------:R-:W-:Y:S01]  /*5350*/  FMUL.FTZ R12, R198, R4 ;  /* 0x00000004c60c7220 */ /* 0x000fe20000410000 */
[----:B------:R-:W-:Y:S01]  /*5360*/  FFMA.FTZ R3, -R124, R124, 1 ;  /* 0x3f8000007c037423 */ /* 0x000fe2000001017c */
[----:B------:R-:W-:Y:S01]  /*5370*/  FFMA.FTZ R5, -R119, R119, 1 ;  /* 0x3f80000077057423 */ /* 0x000fe20000010177 */
[----:B------:R-:W-:Y:S01]  /*5380*/  FADD.FTZ R114, -R114, R17 ;  /* 0x0000001172727221 */ /* 0x000fe20000010100 */
[----:B------:R-:W-:Y:S01]  /*5390*/  FFMA.FTZ R9, -R118, R118, 1 ;  /* 0x3f80000076097423 */ /* 0x000fe20000010176 */
[----:B------:R-:W-:Y:S01]  /*53a0*/  FFMA.FTZ R4, -R115, R115, 1 ;  /* 0x3f80000073047423 */ /* 0x000fe20000010173 */
[----:B------:R-:W-:Y:S01]  /*53b0*/  FMUL.FTZ R17, R200, R13 ;  /* 0x0000000dc8117220 */ /* 0x000fe20000410000 */
[----:B------:R-:W-:Y:S01]  /*53c0*/  FMUL.FTZ R3, R3, UR8 ;  /* 0x0000000803037c20 */ /* 0x000fe20008410000 */
[----:B------:R-:W-:Y:S01]  /*53d0*/  FMUL.FTZ R5, R5, UR8 ;  /* 0x0000000805057c20 */ /* 0x000fe20008410000 */
[----:B------:R-:W-:Y:S01]  /*53e0*/  FMUL.FTZ R13, R197, R114 ;  /* 0x00000072c50d7220 */ /* 0x000fe20000410000 */
[----:B------:R-:W-:Y:S01]  /*53f0*/  FMUL.FTZ R9, R9, UR8 ;  /* 0x0000000809097c20 */ /* 0x000fe20008410000 */
[----:B------:R-:W-:Y:S01]  /*5400*/  FMUL.FTZ R4, R4, UR8 ;  /* 0x0000000804047c20 */ /* 0x000fe20008410000 */
[----:B------:R-:W-:Y:S01]  /*5410*/  FMUL.FTZ R3, R16, R3 ;  /* 0x0000000310037220 */ /* 0x000fe20000410000 */
[----:B------:R-:W-:Y:S01]  /*5420*/  FMUL.FTZ R5, R17, R5 ;  /* 0x0000000511057220 */ /* 0x000fe20000410000 */
[----:B------:R-:W-:Y:S01]  /*5430*/  FMUL.FTZ R9, R12, R9 ;  /* 0x000000090c097220 */ /* 0x000fe20000410000 */
[----:B------:R-:W-:Y:S01]  /*5440*/  FMUL.FTZ R4, R13, R4 ;  /* 0x000000040d047220 */ /* 0x000fe20000410000 */
[----:B------:R-:W-:Y:S01]  /*5450*/  F2FP.F16.F32.PACK_AB R8, R8, R2 ;  /* 0x000000020808723e */ /* 0x000fe200000000ff */
[----:B------:R-:W-:Y:S01]  /*5460*/  FADD.FTZ R2, -R113, R6 ;  /* 0x0000000671027221 */ /* 0x000fe20000010100 */
[----:B------:R-:W-:Y:S01]  /*5470*/  F2FP.F16.F32.PACK_AB R5, R5, R3 ;  /* 0x000000030505723e */ /* 0x000fe200000000ff */
[----:B------:R-:W-:Y:S01]  /*5480*/  FFMA.FTZ R13, -R131, R131, 1 ;  /* 0x3f800000830d7423 */ /* 0x000fe20000010183 */
[----:B------:R-:W-:Y:S01]  /*5490*/  F2FP.F16.F32.PACK_AB R6, R4, R9 ;  /* 0x000000090406723e */ /* 0x000fe200000000ff */
[----:B------:R-:W-:Y:S01]  /*54a0*/  FMUL.FTZ R3, R230, R2 ;  /* 0x00000002e6037220 */ /* 0x000fe20000410000 */
[----:B------:R-:W-:Y:S01]  /*54b0*/  FFMA.FTZ R2, -R196, R196, 1 ;  /* 0x3f800000c4027423 */ /* 0x000fe200000101c4 */
[----:B------:R-:W-:Y:S01]  /*54c0*/  FFMA.FTZ R4, -R129, R129, 1 ;  /* 0x3f80000081047423 */ /* 0x000fe20000010181 */
[C---:B------:R-:W-:Y:S01]  /*54d0*/  FADD.FTZ R9, -R113.reuse, R10 ;  /* 0x0000000a71097221 */ /* 0x040fe20000010100 */
[----:B------:R-:W-:Y:S01]  /*54e0*/  FADD.FTZ R10, -R113, R11 ;  /* 0x0000000b710a7221 */ /* 0x000fe20000010100 */
[----:B------:R-:W-:Y:S01]  /*54f0*/  FFMA.FTZ R12, -R130, R130, 1 ;  /* 0x3f800000820c7423 */ /* 0x000fe20000010182 */
[----:B------:R-:W-:Y:S01]  /*5500*/  FMUL.FTZ R7, R211, R7 ;  /* 0x00000007d3077220 */ /* 0x000fe20000410000 */
        /* <DEDUP_REMOVED lines=14> */
[----:B------:R-:W-:Y:S01]  /*55f0*/  FFMA.FTZ R9, -R128, R128, 1 ;  /* 0x3f80000080097423 */ /* 0x000fe20000010180 */
[----:B------:R-:W-:Y:S01]  /*5600*/  FFMA.FTZ R7, -R127, R127, 1 ;  /* 0x3f8000007f077423 */ /* 0x000fe2000001017f */
[----:B------:R-:W-:Y:S01]  /*5610*/  FFMA.FTZ R11, -R126, R126, 1 ;  /* 0x3f8000007e0b7423 */ /* 0x000fe2000001017e */
[----:B------:R-:W-:Y:S01]  /*5620*/  FFMA.FTZ R10, -R125, R125, 1 ;  /* 0x3f8000007d0a7423 */ /* 0x000fe2000001017d */
[----:B------:R-:W-:Y:S01]  /*5630*/  FMUL.FTZ R15, R209, R14 ;  /* 0x0000000ed10f7220 */ /* 0x000fe20000410000 */
[----:B------:R-:W-:Y:S01]  /*5640*/  FMUL.FTZ R14, R208, R3 ;  /* 0x00000003d00e7220 */ /* 0x000fe20000410000 */
[----:B------:R-:W-:Y:S01]  /*5650*/  F2FP.F16.F32.PACK_AB R4, R4, R2 ;  /* 0x000000020404723e */ /* 0x000fe200000000ff */
[----:B------:R-:W-:Y:S01]  /*5660*/  FMUL.FTZ R2, R206, R18 ;  /* 0x00000012ce027220 */ /* 0x000fe20000410000 */
[----:B------:R-:W-:Y:S01]  /*5670*/  FMUL.FTZ R3, R205, R19 ;  /* 0x00000013cd037220 */ /* 0x000fe20000410000 */
[----:B------:R-:W-:Y:S01]  /*5680*/  FMUL.FTZ R9, R9, UR8 ;  /* 0x0000000809097c20 */ /* 0x000fe20008410000 */
[----:B------:R-:W-:Y:S01]  /*5690*/  FMUL.FTZ R7, R7, UR8 ;  /* 0x0000000807077c20 */ /* 0x000fe20008410000 */
[----:B------:R-:W-:Y:S01]  /*56a0*/  FMUL.FTZ R11, R11, UR8 ;  /* 0x000000080b0b7c20 */ /* 0x000fe20008410000 */
[----:B------:R-:W-:Y:S01]  /*56b0*/  FMUL.FTZ R10, R10, UR8 ;  /* 0x000000080a0a7c20 */ /* 0x000fe20008410000 */
[----:B------:R-:W-:Y:S01]  /*56c0*/  FMUL.FTZ R9, R15, R9 ;  /* 0x000000090f097220 */ /* 0x000fe20000410000 */
        /* <DEDUP_REMOVED lines=30> */
.L_x_896:
        /* <DEDUP_REMOVED lines=130> */
.L_x_897:
        /* <DEDUP_REMOVED lines=628> */
.L_x_899:
        /* <DEDUP_REMOVED lines=22> */
.L_x_900:
        /* <DEDUP_REMOVED lines=51> */
.L_x_902:
[----:B------:R-:W-:Y:S05]  /*8ca0*/  BSYNC B0 ;  /* 0x0000000000007941 */ /* 0x000fea0003800000 */
.L_x_901:
        /* <DEDUP_REMOVED lines=16> */
.L_x_904:
[----:B------:R-:W-:Y:S05]  /*8db0*/  BSYNC B0 ;  /* 0x0000000000007941 */ /* 0x000fea0003800000 */
.L_x_903:
        /* <DEDUP_REMOVED lines=33> */
.L_x_906:
[----:B------:R-:W-:Y:S05]  /*8fd0*/  BSYNC B0 ;  /* 0x0000000000007941 */ /* 0x000fea0003800000 */
.L_x_905:
        /* <DEDUP_REMOVED lines=16> */
.L_x_889:
[----:B------:R-:W-:Y:S05]  /*90e0*/  BSYNC B1 ;  /* 0x0000000000017941 */ /* 0x000fea0003800000 */
.L_x_875:
[----:B------:R-:W-:Y:S01]  /*90f0*/  R2UR UR8, R251 ;  /* 0x00000000fb0872ca */ /* 0x000fe200000e0000 */
[----:B------:R-:W-:Y:S02]  /*9100*/  ULDC UR5, c[0x0][0xc] ;  /* 0x0000030000057ab9 */ /* 0x000fe40000000800 */
[----:B------:R-:W-:-:S10]  /*9110*/  UIADD3 UR18, UR5, UR18, URZ ;  /* 0x0000001205127290 */ /* 0x000fd4000fffe03f */
[----:B------:R-:W-:-:S06]  /*9120*/  UISETP.GE.AND UP0, UPT, UR18, UR8, UPT ;  /* 0x000000081200728c */ /* 0x000fcc000bf06270 */
[----:B------:R-:W-:-:S13]  /*9130*/  PLOP3.LUT P0, PT, PT, PT, UP0, 0x80, 0x0 ;  /* 0x000000000000781c */ /* 0x000fda0003f0f008 */
[----:B------:R-:W-:Y:S05]  /*9140*/  @P0 BRA `(.L_x_907) ;  /* 0x0000000000040947 */ /* 0x000fea0003800000 */
[----:B------:R-:W-:Y:S05]  /*9150*/  BRA `(.L_x_908) ;  /* 0xffffff7400e87947 */ /* 0x000fea000383ffff */
.L_x_907:
[----:B------:R-:W-:Y:S05]  /*9160*/  EXIT ;  /* 0x000000000000794d */ /* 0x000fea0003800000 */
.L_x_909:
        /* <DEDUP_REMOVED lines=9> */
.L_x_1057:


//--------------------- .text._ZN5flash44flash_bwd_dq_dk_dv_loop_seqk_parallel_kernelI23Flash_bwd_kernel_traitsILi256ELi64ELi64ELi8ELi4ELi2ELi2ELb0ELb0EN7cutlass6half_tE19Flash_kernel_traitsILi256ELi64ELi64ELi8ES3_EELb1ELb1ELb0ELb1ELb0ELb0ELb0EEEvNS_16Flash_bwd_paramsE --------------------------
	.section	.text._ZN5flash44flash_bwd_dq_dk_dv_loop_seqk_parallel_kernelI23Flash_bwd_kernel_traitsILi256ELi64ELi64ELi8ELi4ELi2ELi2ELb0ELb0EN7cutlass6half_tE19Flash_kernel_traitsILi256ELi64ELi64ELi8ES3_EELb1ELb1ELb0ELb1ELb0ELb0ELb0EEEvNS_16Flash_bwd_paramsE,"ax",@progbits
	.align	128
        .global         _ZN5flash44flash_bwd_dq_dk_dv_loop_seqk_parallel_kernelI23Flash_bwd_kernel_traitsILi256ELi64ELi64ELi8ELi4ELi2ELi2ELb0ELb0EN7cutlass6half_tE19Flash_kernel_traitsILi256ELi64ELi64ELi8ES3_EELb1ELb1ELb0ELb1ELb0ELb0ELb0EEEvNS_16Flash_bwd_paramsE
        .type           _ZN5flash44flash_bwd_dq_dk_dv_loop_seqk_parallel_kernelI23Flash_bwd_kernel_traitsILi256ELi64ELi64ELi8ELi4ELi2ELi2ELb0ELb0EN7cutlass6half_tE19Flash_kernel_traitsILi256ELi64ELi64ELi8ES3_EELb1ELb1ELb0ELb1ELb0ELb0ELb0EEEvNS_16Flash_bwd_paramsE,@function
        .size           _ZN5flash44flash_bwd_dq_dk_dv_loop_seqk_parallel_kernelI23Flash_bwd_kernel_traitsILi256ELi64ELi64ELi8ELi4ELi2ELi2ELb0ELb0EN7cutlass6half_tE19Flash_kernel_traitsILi256ELi64ELi64ELi8ES3_EELb1ELb1ELb0ELb1ELb0ELb0ELb0EEEvNS_16Flash_bwd_paramsE,(.L_x_1058 - _ZN5flash44flash_bwd_dq_dk_dv_loop_seqk_parallel_kernelI23Flash_bwd_kernel_traitsILi256ELi64ELi64ELi8ELi4ELi2ELi2ELb0ELb0EN7cutlass6half_tE19Flash_kernel_traitsILi256ELi64ELi64ELi8ES3_EELb1ELb1ELb0ELb1ELb0ELb0ELb0EEEvNS_16Flash_bwd_paramsE)
        .other          _ZN5flash44flash_bwd_dq_dk_dv_loop_seqk_parallel_kernelI23Flash_bwd_kernel_traitsILi256ELi64ELi64ELi8ELi4ELi2ELi2ELb0ELb0EN7cutlass6half_tE19Flash_kernel_traitsILi256ELi64ELi64ELi8ES3_EELb1ELb1ELb0ELb1ELb0ELb0ELb0EEEvNS_16Flash_bwd_paramsE,@"STO_CUDA_ENTRY STV_DEFAULT"
_ZN5flash44flash_bwd_dq_dk_dv_loop_seqk_parallel_kernelI23Flash_bwd_kernel_traitsILi256ELi64ELi64ELi8ELi4ELi2ELi2ELb0ELb0EN7cutlass6half_tE19Flash_kernel_traitsILi256ELi64ELi64ELi8ES3_EELb1ELb1ELb0ELb1ELb0ELb0ELb0EEEvNS_16Flash_bwd_paramsE:
.text._ZN5flash44flash_bwd_dq_dk_dv_loop_seqk_parallel_kernelI23Flash_bwd_kernel_traitsILi256ELi64ELi64ELi8ELi4ELi2ELi2ELb0ELb0EN7cutlass6half_tE19Flash_kernel_traitsILi256ELi64ELi64ELi8ES3_EELb1ELb1ELb0ELb1ELb0ELb0ELb0EEEvNS_16Flash_bwd_paramsE:
        /* <DEDUP_REMOVED lines=45> */
[----:B------:R-:W-:-:S02]  /*02d0*/  SHF.R.S32.HI R7, RZ, 0x2, R2 ;  /* 0x00000002ff077819 */ /* 0x000fc40000011402 */
[----:B------:R-:W-:Y:S02]  /*02e0*/  SHF.R.S32.HI R2, RZ, 0x1f, R2 ;  /* 0x0000001fff027819 */ /* 0x000fe40000011402 */
[----:B------:R-:W-:Y:S02]  /*02f0*/  SHF.R.S32.HI R9, RZ, 0x3, R12 ;  /* 0x00000003ff097819 */ /* 0x000fe4000001140c */
[----:B------:R-:W-:Y:S02]  /*0300*/  LEA.HI R0, R0, R4, RZ, 0x1 ;  /* 0x0000000400007211 */ /* 0x000fe400078f08ff */
[----:B------:R-:W-:Y:S01]  /*0310*/  LEA.HI R3, R3, R6, RZ, 0x1 ;  /* 0x0000000603037211 */ /* 0x000fe200078f08ff */
[----:B------:R-:W-:Y:S01]  /*0320*/  IMAD.SHL.U32 R9, R9, 0x40, RZ ;  /* 0x0000004009097824 */ /* 0x000fe200078e00ff */
[----:B------:R-:W-:Y:S02]  /*0330*/  LEA.HI R2, R2, R7, RZ, 0x3 ;  /* 0x0000000702027211 */ /* 0x000fe400078f18ff */
[----:B------:R-:W-:-:S02]  /*0340*/  LOP3.LUT R0, R0, 0xfffffffe, RZ, 0xc0, !PT ;  /* 0xfffffffe00007812 */ /* 0x000fc400078ec0ff */
[----:B------:R-:W-:Y:S02]  /*0350*/  LOP3.LUT R3, R3, 0xfffffffe, RZ, 0xc0, !PT ;  /* 0xfffffffe03037812 */ /* 0x000fe400078ec0ff */
[----:B------:R-:W-:Y:S01]  /*0360*/  LOP3.LUT R2, R2, 0xfffffff8, RZ, 0xc0, !PT ;  /* 0xfffffff802027812 */ /* 0x000fe200078ec0ff */
[----:B------:R-:W-:Y:S01]  /*0370*/  IMAD.IADD R226, R4, 0x1, -R0 ;  /* 0x0000000104e27824 */ /* 0x000fe200078e0a00 */
[----:B------:R-:W-:Y:S01]  /*0380*/  LEA.HI R8, R8, R4, RZ, 0x2 ;  /* 0x0000000408087211 */ /* 0x000fe200078f10ff */
[----:B------:R-:W-:Y:S01]  /*0390*/  IMAD.IADD R13, R6, 0x1, -R3 ;  /* 0x00000001060d7824 */ /* 0x000fe200078e0a03 */
[----:B------:R-:W-:Y:S01]  /*03a0*/  LOP3.LUT R0, R9, 0x1c0, RZ, 0xc0, !PT ;  /* 0x000001c009007812 */ /* 0x000fe200078ec0ff */
[----:B------:R-:W-:Y:S01]  /*03b0*/  IMAD.IADD R7, R7, 0x1, -R2 ;  /* 0x0000000107077824 */ /* 0x000fe200078e0a02 */
[----:B------:R-:W-:Y:S01]  /*03c0*/  LOP3.LUT R8, R8, 0xfffffffc, RZ, 0xc0, !PT ;  /* 0xfffffffc08087812 */ /* 0x000fe200078ec0ff */
[----:B------:R-:W-:Y:S01]  /*03d0*/  IMAD.SHL.U32 R222, R13, 0x200, RZ ;  /* 0x000002000dde7824 */ /* 0x000fe200078e00ff */
[----:B------:R-:W-:-:S02]  /*03e0*/  SHF.R.U32.HI R3, RZ, 0x3, R0 ;  /* 0x00000003ff037819 */ /* 0x000fc40000011600 */
[----:B------:R-:W-:Y:S01]  /*03f0*/  LOP3.LUT R2, R0, 0x38, R242, 0xf8, !PT ;  /* 0x0000003800027812 */ /* 0x000fe200078ef8f2 */
[----:B------:R-:W-:Y:S01]  /*0400*/  IMAD.SHL.U32 R0, R5, 0x40, RZ ;  /* 0x0000004005007824 */ /* 0x000fe200078e00ff */
[----:B------:R-:W-:Y:S01]  /*0410*/  SHF.R.S32.HI R14, RZ, 0x7, R14 ;  /* 0x00000007ff0e7819 */ /* 0x000fe2000001140e */
[----:B------:R-:W-:Y:S01]  /*0420*/  IMAD.IADD R17, R4, 0x1, -R8 ;  /* 0x0000000104117824 */ /* 0x000fe200078e0a08 */
[----:B------:R-:W-:Y:S01]  /*0430*/  LOP3.LUT R6, R2, R3, RZ, 0x3c, !PT ;  /* 0x0000000302067212 */ /* 0x000fe200078e3cff */
[----:B------:R-:W-:Y:S01]  /*0440*/  IMAD.SHL.U32 R2, R226, 0x10, RZ ;  /* 0x00000010e2027824 */ /* 0x000fe200078e00ff */
[----:B------:R-:W-:Y:S02]  /*0450*/  SHF.R.S32.HI R4, RZ, 0x1f, R10 ;  /* 0x0000001fff047819 */ /* 0x000fe4000001140a */
[----:B------:R-:W-:Y:S01]  /*0460*/  LOP3.LUT R0, R0, 0x1c0, RZ, 0xc0, !PT ;  /* 0x000001c000007812 */ /* 0x000fe200078ec0ff */
[----:B------:R-:W-:Y:S01]  /*0470*/  STL [R1+0x58], R17 ;  /* 0x0000581101007387 */ /* 0x000fe20000100800 */
[----:B------:R-:W-:-:S02]  /*0480*/  LEA.HI R244, R4, R10, RZ, 0x2 ;  /* 0x0000000a04f47211 */ /* 0x000fc400078f10ff */
[C---:B------:R-:W-:Y:S02]  /*0490*/  LOP3.LUT R217, R0.reuse, 0x8, R12, 0xf8, !PT ;  /* 0x0000000800d97812 */ /* 0x040fe400078ef80c */
[----:B------:R-:W-:Y:S02]  /*04a0*/  LOP3.LUT R4, R0, 0x10, R2, 0xf8, !PT ;  /* 0x0000001000047812 */ /* 0x000fe400078ef802 */
[----:B------:R-:W-:Y:S02]  /*04b0*/  SHF.R.S32.HI R3, RZ, 0x1f, R11 ;  /* 0x0000001fff037819 */ /* 0x000fe4000001140b */
[----:B------:R-:W-:Y:S02]  /*04c0*/  SHF.R.U32.HI R0, RZ, 0x3, R0 ;  /* 0x00000003ff007819 */ /* 0x000fe40000011600 */
[----:B------:R-:W-:Y:S02]  /*04d0*/  LOP3.LUT R4, R4, 0x8, R12, 0xf8, !PT ;  /* 0x0000000804047812 */ /* 0x000fe400078ef80c */
[----:B------:R-:W-:Y:S01]  /*04e0*/  LEA.HI R10, R3, R11, RZ, 0x3 ;  /* 0x0000000b030a7211 */ /* 0x000fe200078f18ff */
[----:B------:R-:W-:Y:S01]  /*04f0*/  IMAD R3, R14, 0x800, R222 ;  /* 0x000008000e037824 */ /* 0x000fe200078e02de */
[----:B------:R-:W-:-:S02]  /*0500*/  LOP3.LUT R217, R217, R0, RZ, 0x3c, !PT ;  /* 0x00000000d9d97212 */ /* 0x000fc400078e3cff */
[----:B------:R-:W-:Y:S02]  /*0510*/  LOP3.LUT R222, R222, R4, R0, 0xf6, !PT ;  /* 0x00000004dede7212 */ /* 0x000fe400078ef600 */
[----:B------:R-:W-:Y:S01]  /*0520*/  SHF.R.S32.HI R0, RZ, 0x6, R16 ;  /* 0x00000006ff007819 */ /* 0x000fe20000011410 */
[----:B------:R-:W-:Y:S01]  /*0530*/  IMAD.IADD R217, R3, 0x1, R217 ;  /* 0x0000000103d97824 */ /* 0x000fe200078e02d9 */
[C---:B------:R-:W-:Y:S01]  /*0540*/  LOP3.LUT R2, R7.reuse, 0x1, RZ, 0xc0, !PT ;  /* 0x0000000107027812 */ /* 0x040fe200078ec0ff */
[----:B------:R-:W-:Y:S01]  /*0550*/  IMAD.SHL.U32 R3, R7, 0x40, RZ ;  /* 0x0000004007037824 */ /* 0x000fe200078e00ff */
[C---:B------:R-:W-:Y:S01]  /*0560*/  LOP3.LUT P4, RZ, R5.reuse, 0x4, RZ, 0xc0, !PT ;  /* 0x0000000405ff7812 */ /* 0x040fe2000788c0ff */
[----:B------:R-:W-:Y:S01]  /*0570*/  IMAD R4, R0, 0x200, R6 ;  /* 0x0000020000047824 */ /* 0x000fe200078e0206 */
[----:B------:R-:W-:Y:S01]  /*0580*/  LOP3.LUT P3, RZ, R5, 0x2, RZ, 0xc0, !PT ;  /* 0x0000000205ff7812 */ /* 0x000fe2000786c0ff */
[----:B------:R-:W-:Y:S01]  /*0590*/  IMAD.SHL.U32 R6, R14, 0x20, RZ ;  /* 0x000000200e067824 */ /* 0x000fe200078e00ff */
[----:B------:R-:W-:Y:S01]  /*05a0*/  ISETP.NE.U32.AND P0, PT, R2, 0x1, PT ;  /* 0x000000010200780c */ /* 0x000fe20003f05070 */
[----:B------:R-:W-:Y:S01]  /*05b0*/  IMAD.SHL.U32 R2, R0, 0x8, RZ ;  /* 0x0000000800027824 */ /* 0x000fe200078e00ff */
[----:B------:R-:W-:Y:S01]  /*05c0*/  LOP3.LUT R5, R10, 0xfffffff8, RZ, 0xc0, !PT ;  /* 0xfffffff80a057812 */ /* 0x000fe200078ec0ff */
[----:B------:R1:W-:Y:S01]  /*05d0*/  STL [R1+0x5c], R4 ;  /* 0x00005c0401007387 */ /* 0x0003e20000100800 */
[----:B------:R-:W-:-:S02]  /*05e0*/  LOP3.LUT R0, R3, 0x1c0, RZ, 0xc0, !PT ;  /* 0x000001c003007812 */ /* 0x000fc400078ec0ff */
[----:B------:R-:W-:Y:S01]  /*05f0*/  LOP3.LUT R2, R2, 0x18, RZ, 0xc0, !PT ;  /* 0x0000001802027812 */ /* 0x000fe200078ec0ff */
[----:B------:R-:W-:Y:S01]  /*0600*/  IMAD.IADD R11, R11, 0x1, -R5 ;  /* 0x000000010b0b7824 */ /* 0x000fe200078e0a05 */
[----:B------:R-:W-:Y:S01]  /*0610*/  LOP3.LUT R6, R0, 0x20, R6, 0xf8, !PT ;  /* 0x0000002000067812 */ /* 0x000fe200078ef806 */
[----:B------:R-:W-:Y:S01]  /*0620*/  IMAD.SHL.U32 R5, R13, 0x20, RZ ;  /* 0x000000200d057824 */ /* 0x000fe200078e00ff */
[----:B------:R-:W-:Y:S02]  /*0630*/  SHF.R.U32.HI R3, RZ, 0x3, R0 ;  /* 0x00000003ff037819 */ /* 0x000fe40000011600 */
[----:B------:R-:W-:Y:S01]  /*0640*/  R2P PR, R7, 0x6 ;  /* 0x0000000607007804 */ /* 0x000fe20000000000 */
[----:B------:R-:W-:Y:S01]  /*0650*/  IMAD.SHL.U32 R7, R11, 0x40, RZ ;  /* 0x000000400b077824 */ /* 0x000fe200078e00ff */
[----:B------:R-:W-:Y:S02]  /*0660*/  LOP3.LUT R6, R6, R3, RZ, 0x3c, !PT ;  /* 0x0000000306067212 */ /* 0x000fe400078e3cff */
[----:B------:R-:W-:-:S02]  /*0670*/  LOP3.LUT R0, R3, R0, R2, 0x1e, !PT ;  /* 0x0000000003007212 */ /* 0x000fc400078e1e02 */
[----:B------:R-:W-:Y:S02]  /*0680*/  LOP3.LUT R3, R7, 0x1c0, RZ, 0xc0, !PT ;  /* 0x000001c007037812 */ /* 0x000fe400078ec0ff */
[----:B------:R-:W-:Y:S01]  /*0690*/  LOP3.LUT R9, R2, 0x20, R5, 0xf8, !PT ;  /* 0x0000002002097812 */ /* 0x000fe200078ef805 */
[----:B------:R-:W-:Y:S01]  /*06a0*/  IMAD.SHL.U32 R5, R13, 0x8, RZ ;  /* 0x000000080d057824 */ /* 0x000fe200078e00ff */
[----:B------:R-:W-:Y:S02]  /*06b0*/  SHF.R.U32.HI R2, RZ, 0x3, R3 ;  /* 0x00000003ff027819 */ /* 0x000fe40000011603 */
[----:B------:R-:W-:Y:S02]  /*06c0*/  SEL R218, R218, 0xffffffe0, !P3 ;  /* 0xffffffe0dada7807 */ /* 0x000fe40005800000 */
[----:B------:R-:W-:Y:S01]  /*06d0*/  LEA R217, R217, UR4, 0x1 ;  /* 0x00000004d9d97c11 */ /* 0x000fe2000f8e08ff */
[----:B-1----:R-:W-:Y:S01]  /*06e0*/  IMAD.SHL.U32 R4, R15, 0x2, RZ ;  /* 0x000000020f047824 */ /* 0x002fe200078e00ff */
[----:B------:R-:W-:-:S02]  /*06f0*/  SEL R223, R223, 0xffffffc0, !P4 ;  /* 0xffffffc0dfdf7807 */ /* 0x000fc40006000000 */
[----:B------:R-:W-:Y:S01]  /*0700*/  SEL R249, R249, 0x10, !P0 ;  /* 0x00000010f9f97807 */ /* 0x000fe20004000000 */
[----:B------:R-:W-:Y:S01]  /*0710*/  IMAD R8, R17, 0x400, R4 ;  /* 0x0000040011087824 */ /* 0x000fe200078e0204 */
[----:B------:R-:W-:Y:S01]  /*0720*/  SHF.R.S32.HI R244, RZ, 0x2, R244 ;  /* 0x00000002fff47819 */ /* 0x000fe200000114f4 */
[----:B------:R-:W-:Y:S01]  /*0730*/  IMAD R4, R226, 0x400, R4 ;  /* 0x00000400e2047824 */ /* 0x000fe200078e0204 */
[----:B------:R-:W-:Y:S01]  /*0740*/  LEA R222, R222, UR4, 0x1 ;  /* 0x00000004dede7c11 */ /* 0x000fe2000f8e08ff */
[----:B------:R-:W-:Y:S02]  /*0750*/  IMAD.IADD R8, R8, 0x1, R6 ;  /* 0x0000000108087824 */ /* 0x000fe400078e0206 */
[----:B------:R-:W-:Y:S01]  /*0760*/  IMAD.IADD R6, R4, 0x1, R0 ;  /* 0x0000000104067824 */ /* 0x000fe200078e0200 */
[----:B------:R-:W-:Y:S01]  /*0770*/  LOP3.LUT R4, R3, 0x8, R5, 0xf8, !PT ;  /* 0x0000000803047812 */ /* 0x000fe200078ef805 */
[----:B------:R-:W-:Y:S01]  /*0780*/  IMAD.SHL.U32 R0, R10, 0x40, RZ ;  /* 0x000000400a007824 */ /* 0x000fe200078e00ff */
[----:B------:R-:W-:Y:S01]  /*0790*/  LOP3.LUT R3, R2, R9, R3, 0x1e, !PT ;  /* 0x0000000902037212 */ /* 0x000fe200078e1e03 */
[--C-:B------:R-:W-:Y:S01]  /*07a0*/  IMAD.IADD R218, R218, 0x1, R217.reuse ;  /* 0x00000001dada7824 */ /* 0x100fe200078e02d9 */
[----:B------:R-:W-:Y:S01]  /*07b0*/  LOP3.LUT R2, R4, R2, RZ, 0x3c, !PT ;  /* 0x0000000204027212 */ /* 0x000fe200078e3cff */
[C---:B------:R-:W-:Y:S01]  /*07c0*/  IMAD.IADD R220, R223.reuse, 0x1, R217 ;  /* 0x00000001dfdc7824 */ /* 0x040fe200078e02d9 */
[----:B------:R-:W-:Y:S01]  /*07d0*/  LOP3.LUT R0, R0, 0xfffffe00, RZ, 0xc0, !PT ;  /* 0xfffffe0000007812 */ /* 0x000fe200078ec0ff */
[----:B------:R-:W-:Y:S01]  /*07e0*/  IMAD.IADD R219, R223, 0x1, R218 ;  /* 0x00000001dfdb7824 */ /* 0x000fe200078e02da */
[----:B------:R-:W-:Y:S01]  /*07f0*/  LEA R245, R8, UR4, 0x1 ;  /* 0x0000000408f57c11 */ /* 0x000fe2000f8e08ff */
[----:B------:R-:W-:Y:S01]  /*0800*/  IMAD R244, R17, 0x10, R244 ;  /* 0x0000001011f47824 */ /* 0x000fe200078e02f4 */
[----:B------:R-:W-:Y:S01]  /*0810*/  LOP3.LUT R231, R3, R0, RZ, 0xfc, !PT ;  /* 0x0000000003e77212 */ /* 0x000fe200078efcff */
[----:B------:R-:W-:-:S02]  /*0820*/  IMAD R4, R17, 0x400, R0 ;  /* 0x0000040011047824 */ /* 0x000fc400078e0200 */
[----:B------:R-:W-:Y:S02]  /*0830*/  IMAD R226, R226, 0x400, R0 ;  /* 0x00000400e2e27824 */ /* 0x000fe400078e0200 */
[----:B------:R-:W-:Y:S01]  /*0840*/  IMAD.U32 R0, RZ, RZ, UR5 ;  /* 0x00000005ff007e24 */ /* 0x000fe2000f8e00ff */
[----:B-----5:R-:W-:Y:S01]  /*0850*/  USHF.R.S32.HI UR5, URZ, 0x1f, UR55 ;  /* 0x0000001f3f057899 */ /* 0x020fe20008011437 */
[----:B------:R-:W-:Y:S02]  /*0860*/  IMAD.IADD R230, R4, 0x1, R2 ;  /* 0x0000000104e67824 */ /* 0x000fe400078e0202 */
[----:B------:R-:W-:Y:S02]  /*0870*/  IMAD.IADD R226, R2, 0x1, R226 ;  /* 0x0000000102e27824 */ /* 0x000fe400078e02e2 */
[----:B------:R-:W-:Y:S02]  /*0880*/  VIADD R246, R245, 0x20 ;  /* 0x00000020f5f67836 */ /* 0x000fe40000000000 */
[----:B------:R-:W-:-:S02]  /*0890*/  IMAD.U32 R0, RZ, RZ, UR5 ;  /* 0x00000005ff007e24 */ /* 0x000fc4000f8e00ff */
[----:B------:R-:W-:Y:S01]  /*08a0*/  IMAD.U32 R0, RZ, RZ, UR6 ;  /* 0x00000006ff007e24 */ /* 0x000fe2000f8e00ff */
[----:B------:R-:W-:Y:S01]  /*08b0*/  UIADD3 UR6, UR4, 0x18000, URZ ;  /* 0x0001800004067890 */ /* 0x000fe2000fffe03f */
[----:B------:R-:W-:Y:S01]  /*08c0*/  IMAD.U32 R0, RZ, RZ, UR5 ;  /* 0x00000005ff007e24 */ /* 0x000fe2000f8e00ff */
[----:B------:R-:W-:Y:S01]  /*08d0*/  UIADD3 UR5, UR4, 0x28000, URZ ;  /* 0x0002800004057890 */ /* 0x000fe2000fffe03f */
[C---:B------:R-:W-:Y:S02]  /*08e0*/  @P1 VIADD R246, R245.reuse, 0xffffffe0 ;  /* 0xffffffe0f5f61836 */ /* 0x040fe40000000000 */
[----:B------:R-:W-:Y:S01]  /*08f0*/  IMAD.IADD R250, R245, 0x1, R249 ;  /* 0x00000001f5fa7824 */ /* 0x000fe200078e02f9 */
[----:B------:R-:W-:Y:S01]  /*0900*/  LEA R2, R6, UR6, 0x1 ;  /* 0x0000000606027c11 */ /* 0x000fe2000f8e08ff */
[----:B------:R-:W-:Y:S01]  /*0910*/  IMAD.IADD R223, R223, 0x1, R222 ;  /* 0x00000001dfdf7824 */ /* 0x000fe200078e02de */
[----:B------:R-:W-:Y:S01]  /*0920*/  LEA R226, R226, UR5, 0x1 ;  /* 0x00000005e2e27c11 */ /* 0x000fe2000f8e08ff */
[----:B------:R-:W-:Y:S01]  /*0930*/  IMAD.IADD R249, R249, 0x1, R246 ;  /* 0x00000001f9f97824 */ /* 0x000fe200078e02f6 */
[----:B------:R-:W-:Y:S01]  /*0940*/  ULDC.64 UR6, c[0x0][0x208] ;  /* 0x0000820000067ab9 */ /* 0x000fe20000000a00 */
[C---:B------:R-:W-:Y:S01]  /*0950*/  VIADD R0, R2.reuse, 0x40 ;  /* 0x0000004002007836 */ /* 0x040fe20000000000 */
[----:B------:R1:W-:Y:S01]  /*0960*/  STL [R1+0x4c], R2 ;  /* 0x00004c0201007387 */ /* 0x0003e20000100800 */
[----:B------:R-:W-:-:S05]  /*0970*/  @P2 VIADD R0, R2, 0xffffffc0 ;  /* 0xffffffc002002836 */ /* 0x000fca0000000000 */
[----:B------:R1:W-:Y:S02]  /*0980*/  STL [R1+0x50], R0 ;  /* 0x0000500001007387 */ /* 0x0003e40000100800 */
.L_x_956:
        /* <DEDUP_REMOVED lines=71> */
.L_x_910:
        /* <DEDUP_REMOVED lines=32> */
[----:B------:R-:W-:Y:S01]  /*1000*/  ULDC UR57, c[0x0][0x2d4] ;  /* 0x0000b50000397ab9 */ /* 0x000fe20000000800 */
[----:B------:R-:W-:Y:S01]  /*1010*/  @UP1 ULDC.64 UR12, c[0x0][0x420] ;  /* 0x00010800000c1ab9 */ /* 0x000fe20000000a00 */
[----:B------:R-:W-:Y:S01]  /*1020*/  USHF.R.S32.HI UR21, URZ, 0x1f, UR8 ;  /* 0x0000001f3f157899 */ /* 0x000fe20008011408 */
[----:B------:R-:W1:Y:S01]  /*1030*/  I2F.RP R2, R5 ;  /* 0x0000000500027306 */ /* 0x000e620000209400 */
[----:B------:R-:W-:Y:S01]  /*1040*/  USHF.R.S32.HI UR37, URZ, 0x1f, UR57 ;  /* 0x0000001f3f257899 */ /* 0x000fe20008011439 */
[----:B------:R-:W-:Y:S01]  /*1050*/  ISETP.NE.AND P3, PT, R6, RZ, PT ;  /* 0x000000ff0600720c */ /* 0x000fe20003f65270 */
[----:B------:R-:W-:-:S02]  /*1060*/  @UP1 UIMAD.WIDE.U32 UR44, UR5, UR12, URZ ;  /* 0x0000000c052c12a5 */ /* 0x000fc4000f8e003f */
[----:B------:R-:W-:Y:S02]  /*1070*/  USHF.L.U64.HI UR12, UR47, 0x7, UR56 ;  /* 0x000000072f0c7899 */ /* 0x000fe40008010238 */
[----:B------:R-:W-:Y:S02]  /*1080*/  USHF.L.U32 UR14, UR47, 0x7, URZ ;  /* 0x000000072f0e7899 */ /* 0x000fe4000800063f */
[----:B------:R-:W-:Y:S01]  /*1090*/  ULEA.HI UR21, UR21, UR8, URZ, 0x6 ;  /* 0x0000000815157291 */ /* 0x000fe2000f8f303f */
[----:B------:R-:W-:Y:S01]  /*10a0*/  ULDC.64 UR22, c[0x0][0x240] ;  /* 0x0000900000167ab9 */ /* 0x000fe20000000a00 */
[----:B------:R-:W-:Y:S02]  /*10b0*/  UIMAD UR8, UR37, UR47, URZ ;  /* 0x0000002f250872a4 */ /* 0x000fe4000f8e023f */
[----:B------:R-:W-:Y:S01]  /*10c0*/  @UP1 UIMAD UR40, UR5, UR13, UR45 ;  /* 0x0000000d052812a4 */ /* 0x000fe2000f8e022d */
[----:B-1----:R-:W1:Y:S01]  /*10d0*/  MUFU.RCP R2, R2 ;  /* 0x0000000200027308 */ /* 0x002e620000001000 */
[----:B------:R-:W-:Y:S01]  /*10e0*/  ULDC UR61, c[0x0][0x2dc] ;  /* 0x0000b700003d7ab9 */ /* 0x000fe20000000800 */
[----:B------:R-:W-:Y:S01]  /*10f0*/  ULDC UR60, c[0x0][0x270] ;  /* 0x00009c00003c7ab9 */ /* 0x000fe20000000800 */
[----:B------:R-:W-:Y:S01]  /*1100*/  ULDC.U8 UR13, c[0x0][0x3d8] ;  /* 0x0000f600000d7ab9 */ /* 0x000fe20000000000 */
[----:B------:R-:W-:-:S02]  /*1110*/  UIMAD.WIDE.U32 UR26, UR5, UR22, URZ ;  /* 0x00000016051a72a5 */ /* 0x000fc4000f8e003f */
[----:B------:R-:W-:Y:S02]  /*1120*/  @!UP1 UIMAD.WIDE.U32 UR42, UR47, UR10, URZ ;  /* 0x0000000a2f2a92a5 */ /* 0x000fe4000f8e003f */
[----:B------:R-:W-:Y:S02]  /*1130*/  USEL UR32, UR14, URZ, UP2 ;  /* 0x0000003f0e207287 */ /* 0x000fe40009000000 */
[----:B------:R-:W-:Y:S02]  /*1140*/  @UP0 UIADD3 UR16, UR24, UR39, URZ ;  /* 0x0000002718100290 */ /* 0x000fe4000fffe03f */
[----:B------:R-:W-:Y:S02]  /*1150*/  UIMAD.WIDE UR10, UR61, UR60, URZ ;  /* 0x0000003c3d0a72a5 */ /* 0x000fe4000f8e023f */
[----:B------:R-:W-:Y:S02]  /*1160*/  UIMAD.WIDE.U32 UR14, UR47, UR57, URZ ;  /* 0x000000392f0e72a5 */ /* 0x000fe4000f8e003f */
[----:B------:R-:W-:Y:S01]  /*1170*/  USEL UR34, UR12, URZ, UP2 ;  /* 0x0000003f0c227287 */ /* 0x000fe20009000000 */
[----:B-1----:R-:W-:Y:S01]  /*1180*/  VIADD R2, R2, 0xffffffe ;  /* 0x0ffffffe02027836 */ /* 0x002fe20000000000 */
[----:B------:R-:W-:-:S02]  /*1190*/  UISETP.NE.AND UP3, UPT, UR13, URZ, UPT ;  /* 0x0000003f0d00728c */ /* 0x000fc4000bf65270 */
[----:B------:R-:W-:Y:S01]  /*11a0*/  UIMAD UR8, UR56, UR57, UR8 ;  /* 0x00000039380872a4 */ /* 0x000fe2000f8e0208 */
[----:B------:R-:W1:Y:S01]  /*11b0*/  F2I.FTZ.U32.TRUNC.NTZ R3, R2 ;  /* 0x0000000200037305 */ /* 0x000e62000021f000 */
[----:B------:R-:W-:Y:S01]  /*11c0*/  @UP0 ULDC.64 UR12, c[0x0][0x248] ;  /* 0x00009200000c0ab9 */ /* 0x000fe20000000a00 */
[----:B------:R-:W-:Y:S02]  /*11d0*/  USEL UR41, UR28, UR26, !UP1 ;  /* 0x0000001a1c297287 */ /* 0x000fe4000c800000 */
[----:B------:R-:W-:Y:S02]  /*11e0*/  UIADD3 UR38, UR29, UR38, URZ ;  /* 0x000000261d267290 */ /* 0x000fe4000fffe03f */
[----:B------:R-:W-:Y:S02]  /*11f0*/  UIMAD UR31, UR5, UR23, URZ ;  /* 0x00000017051f72a4 */ /* 0x000fe4000f8e023f */
[----:B------:R-:W-:Y:S02]  /*1200*/  @UP0 UIMAD.WIDE.U32 UR28, UR16, UR12, URZ ;  /* 0x0000000c101c02a5 */ /* 0x000fe4000f8e003f */
[----:B------:R-:W-:-:S02]  /*1210*/  @UP0 UIMAD UR36, UR16, UR13, URZ ;  /* 0x0000000d102402a4 */ /* 0x000fc4000f8e023f */
[----:B------:R-:W-:Y:S02]  /*1220*/  UIMAD UR16, UR11, UR14, URZ ;  /* 0x0000000e0b1072a4 */ /* 0x000fe4000f8e023f */
[----:B------:R-:W-:Y:S01]  /*1230*/  UIADD3 UR8, UR15, UR8, URZ ;  /* 0x000000080f087290 */ /* 0x000fe2000fffe03f */
[--C-:B-1----:R-:W-:Y:S01]  /*1240*/  IMAD.MOV R0, RZ, RZ, -R3.reuse ;  /* 0x000000ffff007224 */ /* 0x102fe200078e0a03 */
[----:B------:R-:W-:Y:S01]  /*1250*/  @UP1 UIADD3 UR38, UR27, UR31, URZ ;  /* 0x0000001f1b261290 */ /* 0x000fe2000fffe03f */
[----:B------:R-:W-:Y:S01]  /*1260*/  IMAD.MOV.U32 R2, RZ, RZ, RZ ;  /* 0x000000ffff027224 */ /* 0x000fe200078e00ff */
[----:B------:R-:W-:Y:S01]  /*1270*/  UIMAD.WIDE.U32 UR26, UR10, UR14, URZ ;  /* 0x0000000e0a1a72a5 */ /* 0x000fe2000f8e003f */
[----:B------:R-:W-:Y:S01]  /*1280*/  IMAD R0, R0, R5, RZ ;  /* 0x0000000500007224 */ /* 0x000fe200078e02ff */
[----:B------:R-:W-:Y:S02]  /*1290*/  UIMAD UR8, UR10, UR8, UR16 ;  /* 0x000000080a0872a4 */ /* 0x000fe4000f8e0210 */
[----:B------:R-:W-:Y:S01]  /*12a0*/  UIMAD.WIDE.U32 UR14, UR10, UR5, URZ ;  /* 0x000000050a0e72a5 */ /* 0x000fe2000f8e003f */
[----:B------:R-:W-:Y:S01]  /*12b0*/  IMAD.HI.U32 R0, R3, R0, R2 ;  /* 0x0000000003007227 */ /* 0x000fe200078e0002 */
[----:B------:R-:W-:Y:S01]  /*12c0*/  MOV R2, R4 ;  /* 0x0000000400027202 */ /* 0x000fe20000000f00 */
[----:B------:R-:W-:-:S02]  /*12d0*/  ULOP3.LUT UR16, UR21, 0xffffffc0, URZ, 0xc0, !UPT ;  /* 0xffffffc015107892 */ /* 0x000fc4000f8ec03f */
[----:B------:R-:W-:Y:S02]  /*12e0*/  UIADD3 UR48, UR27, UR8, URZ ;  /* 0x000000081b307290 */ /* 0x000fe4000fffe03f */
[----:B------:R-:W-:Y:S01]  /*12f0*/  IMAD.HI.U32 R0, R0, R2, RZ ;  /* 0x0000000200007227 */ /* 0x000fe200078e00ff */
[----:B------:R-:W-:Y:S02]  /*1300*/  USEL UR54, UR26, UR14, !UP1 ;  /* 0x0000000e1a367287 */ /* 0x000fe4000c800000 */
[----:B------:R-:W-:Y:S01]  /*1310*/  UIMAD UR8, UR11, UR5, URZ ;  /* 0x000000050b0872a4 */ /* 0x000fe2000f8e023f */
[----:B------:R-:W-:Y:S01]  /*1320*/  IMAD.MOV R3, RZ, RZ, -R0 ;  /* 0x000000ffff037224 */ /* 0x000fe200078e0a00 */
[----:B------:R-:W-:Y:S02]  /*1330*/  UIADD3 UR14, UR16, -0x40, URZ ;  /* 0xffffffc0100e7890 */ /* 0x000fe4000fffe03f */
[----:B------:R-:W-:Y:S01]  /*1340*/  @UP1 UIADD3 UR48, UR15, UR8, URZ ;  /* 0x000000080f301290 */ /* 0x000fe2000fffe03f */
[----:B------:R-:W-:Y:S01]  /*1350*/  IMAD R2, R5, R3, R2 ;  /* 0x0000000305027224 */ /* 0x000fe200078e0202 */
[----:B------:R-:W-:-:S02]  /*1360*/  USHF.R.S32.HI UR16, URZ, 0x1f, UR14 ;  /* 0x0000001f3f107899 */ /* 0x000fc4000801140e */
[----:B------:R-:W-:Y:S02]  /*1370*/  UIADD3 UR8, UP2, UR14, UR32, URZ ;  /* 0x000000200e087290 */ /* 0x000fe4000ff5e03f */
[----:B------:R-:W-:Y:S01]  /*1380*/  ISETP.GT.U32.AND P1, PT, R5, R2, PT ;  /* 0x000000020500720c */ /* 0x000fe20003f24070 */
[----:B------:R-:W-:Y:S01]  /*1390*/  ULDC UR32, c[0x0][0x2c4] ;  /* 0x0000b10000207ab9 */ /* 0x000fe20000000800 */
[----:B------:R-:W-:Y:S02]  /*13a0*/  UIADD3.X UR15, UR16, UR34, URZ, UP2, !UPT ;  /* 0x00000022100f7290 */ /* 0x000fe400097fe43f */
[----:B------:R-:W-:Y:S01]  /*13b0*/  UIMAD UR11, UR11, UR8, URZ ;  /* 0x000000080b0b72a4 */ /* 0x000fe2000f8e023f */
[----:B------:R-:W-:Y:S01]  /*13c0*/  ULDC.U8 UR18, c[0x0][0x480] ;  /* 0x0001200000127ab9 */ /* 0x000fe20000000000 */
[----:B------:R-:W-:Y:S02]  /*13d0*/  @UP0 UIADD3 UR25, UR24, UR39, URZ ;  /* 0x0000002718190290 */ /* 0x000fe4000fffe03f */
[----:B------:R-:W-:-:S02]  /*13e0*/  UIMAD UR15, UR10, UR15, UR11 ;  /* 0x0000000f0a0f72a4 */ /* 0x000fc4000f8e020b */
[----:B------:R-:W-:-:S03]  /*13f0*/  @UP3 UIMAD UR11, UR47, UR32, URZ ;  /* 0x000000202f0b32a4 */ /* 0x000fc6000f8e023f */
[----:B------:R-:W-:Y:S01]  /*1400*/  @!P1 IMAD.IADD R2, R2, 0x1, -R5 ;  /* 0x0000000102029824 */ /* 0x000fe200078e0a05 */
[----:B------:R-:W-:Y:S01]  /*1410*/  @!P1 IADD3 R0, R0, 0x1, RZ ;  /* 0x0000000100009810 */ /* 0x000fe20007ffe0ff */
[----:B------:R-:W-:Y:S01]  /*1420*/  UISETP.NE.AND UP4, UPT, UR18, URZ, UPT ;  /* 0x0000003f1200728c */ /* 0x000fe2000bf85270 */
[----:B------:R-:W-:Y:S01]  /*1430*/  PLOP3.LUT P1, PT, PT, PT, UP0, 0x80, 0x0 ;  /* 0x000000000000781c */ /* 0x000fe20003f2f008 */
[----:B------:R-:W-:Y:S01]  /*1440*/  @!UP1 UIADD3 UR40, UR43, UR35, URZ ;  /* 0x000000232b289290 */ /* 0x000fe2000fffe03f */
[----:B------:R-:W-:Y:S01]  /*1450*/  ISETP.GE.U32.AND P0, PT, R2, R5, PT ;  /* 0x000000050200720c */ /* 0x000fe20003f06070 */
[----:B------:R-:W-:Y:S01]  /*1460*/  @UP0 ULDC.64 UR18, c[0x0][0x250] ;  /* 0x0000940000120ab9 */ /* 0x000fe20000000a00 */
[----:B------:R-:W-:Y:S01]  /*1470*/  LOP3.LUT R2, R6, UR55, RZ, 0x3c, !PT ;  /* 0x0000003706027c12 */ /* 0x000fe2000f8e3cff */
[----:B------:R-:W-:Y:S02]  /*1480*/  @UP0 UIMAD.WIDE.U32 UR26, UR25, UR18, URZ ;  /* 0x00000012191a02a5 */ /* 0x000fe4000f8e003f */
[----:B------:R-:W-:Y:S01]  /*1490*/  UIMAD.WIDE.U32 UR34, UR10, UR8, URZ ;  /* 0x000000080a2272a5 */ /* 0x000fe2000f8e003f */
[----:B------:R-:W-:Y:S01]  /*14a0*/  ISETP.GE.AND P2, PT, R2, RZ, PT ;  /* 0x000000ff0200720c */ /* 0x000fe20003f46270 */
[----:B------:R-:W-:-:S02]  /*14b0*/  @UP3 USEL UR11, UR11, UR5, !UP1 ;  /* 0x000000050b0b3287 */ /* 0x000fc4000c800000 */
[----:B------:R-:W-:Y:S01]  /*14c0*/  @!UP3 UIMAD UR10, UR47, UR60, UR55 ;  /* 0x0000003c2f0ab2a4 */ /* 0x000fe2000f8e0237 */
[----:B------:R-:W-:Y:S01]  /*14d0*/  @UP3 ULDC UR8, c[0x0][0x2e4] ;  /* 0x0000b90000083ab9 */ /* 0x000fe20000000800 */
[----:B------:R-:W-:Y:S02]  /*14e0*/  UIMAD UR49, UR55, UR61, URZ ;  /* 0x0000003d373172a4 */ /* 0x000fe4000f8e023f */
[----:B------:R-:W-:Y:S01]  /*14f0*/  @P0 VIADD R0, R0, 0x1 ;  /* 0x0000000100000836 */ /* 0x000fe20000000000 */
[----:B------:R-:W-:Y:S01]  /*1500*/  @UP0 UIMAD UR25, UR25, UR19, URZ ;  /* 0x00000013191902a4 */ /* 0x000fe2000f8e023f */
[----:B------:R-:W-:Y:S01]  /*1510*/  PLOP3.LUT P0, PT, PT, PT, UP3, 0x80, 0x0 ;  /* 0x000000000000781c */ /* 0x000fe20003f0f038 */
[----:B------:R-:W-:Y:S01]  /*1520*/  USHF.R.S32.HI UR46, URZ, 0x6, UR21 ;  /* 0x000000063f2e7899 */ /* 0x000fe20008011415 */
[----:B------:R-:W-:Y:S01]  /*1530*/  IMAD.MOV.U32 R16, RZ, RZ, R0 ;  /* 0x000000ffff107224 */ /* 0x000fe200078e0000 */
[----:B------:R-:W-:Y:S02]  /*1540*/  @UP3 UIMAD UR21, UR55, UR8, UR11 ;  /* 0x00000008371532a4 */ /* 0x000fe4000f8e020b */
[----:B------:R-:W-:-:S02]  /*1550*/  @!UP3 UIMAD UR21, UR10, UR32, URZ ;  /* 0x000000200a15b2a4 */ /* 0x000fc4000f8e023f */
[----:B------:R-:W-:Y:S01]  /*1560*/  USEL UR51, UR50, URZ, UP4 ;  /* 0x0000003f32337287 */ /* 0x000fe2000a000000 */
[----:B------:R-:W-:Y:S01]  /*1570*/  @!P2 IADD3 R16, -R16, RZ, RZ ;  /* 0x000000ff1010a210 */ /* 0x000fe20007ffe1ff */
[----:B------:R-:W-:Y:S01]  /*1580*/  @UP0 UIADD3 UR32, UR29, UR36, URZ ;  /* 0x000000241d200290 */ /* 0x000fe2000fffe03f */
[----:B------:R-:W-:Y:S01]  /*1590*/  @!P3 LOP3.LUT R16, RZ, R6, RZ, 0x33, !PT ;  /* 0x00000006ff10b212 */ /* 0x000fe200078e33ff */
[----:B------:R-:W-:Y:S02]  /*15a0*/  USEL UR53, UR30, URZ, UP4 ;  /* 0x0000003f1e357287 */ /* 0x000fe4000a000000 */
        /* <DEDUP_REMOVED lines=18> */
.L_x_912:
        /* <DEDUP_REMOVED lines=13> */
.L_x_913:
        /* <DEDUP_REMOVED lines=11> */
.L_x_914:
[----:B------:R-:W-:-:S04]  /*1850*/  UIMAD UR5, UR47, UR60, UR55 ;  /* 0x0000003c2f0572a4 */ /* 0x000fc8000f8e0237 */
[----:B------:R-:W-:-:S12]  /*1860*/  UIMAD UR5, UR5, UR57, URZ ;  /* 0x00000039050572a4 */ /* 0x000fd8000f8e023f */
.L_x_915:
[----:B------:R-:W1:Y:S01]  /*1870*/  S2R R26, SR_TID.X ;  /* 0x00000000001a7919 */ /* 0x000e620000002100 */
[----:B------:R-:W2:Y:S01]  /*1880*/  LDC.64 R8, c[0x0][0x420] ;  /* 0x00010800ff087b82 */ /* 0x000ea20000000a00 */
[--C-:B------:R-:W-:Y:S01]  /*1890*/  SHF.R.S32.HI R243, RZ, 0x1f, R242.reuse ;  /* 0x0000001ffff37819 */ /* 0x100fe200000114f2 */
[----:B------:R-:W-:Y:S01]  /*18a0*/  UIADD3 UR35, UR14, UR5, URZ ;  /* 0x000000050e237290 */ /* 0x000fe2000fffe03f */
[C---:B------:R-:W-:Y:S01]  /*18b0*/  IADD3 R2, P0, R242.reuse, UR25, RZ ;  /* 0x00000019f2027c10 */ /* 0x040fe2000ff1e0ff */
[----:B------:R-:W-:Y:S01]  /*18c0*/  UIADD3 UR5, -UR9, UR17, UR33 ;  /* 0x0000001109057290 */ /* 0x000fe2000fffe121 */
[----:B------:R-:W-:Y:S01]  /*18d0*/  IADD3 R30, R242, 0xc0, RZ ;  /* 0x000000c0f21e7810 */ /* 0x000fe20007ffe0ff */
[----:B------:R-:W-:Y:S01]  /*18e0*/  UIMAD UR11, UR61, UR60, URZ ;  /* 0x0000003c3d0b72a4 */ /* 0x000fe2000f8e023f */
[----:B------:R-:W-:Y:S01]  /*18f0*/  IADD3.X R3, R243, UR40, RZ, P0, !PT ;  /* 0x00000028f3037c10 */ /* 0x000fe200087fe4ff */
[----:B------:R-:W-:Y:S01]  /*1900*/  ULDC UR8, c[0x0][0x398] ;  /* 0x0000e60000087ab9 */ /* 0x000fe20000000800 */
[----:B------:R-:W-:Y:S01]  /*1910*/  UIADD3 UR42, UR14, UR21, URZ ;  /* 0x000000150e2a7290 */ /* 0x000fe2000fffe03f */
[----:B------:R-:W-:Y:S01]  /*1920*/  IADD3 R12, P0, R31, UR14, RZ ;  /* 0x0000000e1f0c7c10 */ /* 0x000fe2000ff1e0ff */
[----:B------:R-:W-:Y:S01]  /*1930*/  UIADD3 UR5, UR5, -UR8, URZ ;  /* 0x8000000805057290 */ /* 0x000fe2000fffe03f */
[----:B------:R3:W-:Y:S01]  /*1940*/  STL [R1], R30 ;  /* 0x0000001e01007387 */ /* 0x0007e20000100800 */
[----:B------:R-:W-:Y:S01]  /*1950*/  USHF.L.U32 UR10, UR11, 0x6, URZ ;  /* 0x000000060b0a7899 */ /* 0x000fe2000800063f */
[----:B------:R-:W-:Y:S01]  /*1960*/  IADD3.X R13, R25, UR16, RZ, P0, !PT ;  /* 0x00000010190d7c10 */ /* 0x000fe200087fe4ff */
[----:B------:R-:W-:Y:S01]  /*1970*/  USHF.R.S32.HI UR21, URZ, 0x1f, UR5 ;  /* 0x0000001f3f157899 */ /* 0x000fe20008011405 */
[----:B------:R-:W-:Y:S01]  /*1980*/  IMAD.WIDE.U32 R6, R12, UR22, R242 ;  /* 0x000000160c067c25 */ /* 0x000fe2000f8e00f2 */
[----:B------:R-:W-:Y:S01]  /*1990*/  UIADD3 UR15, UP2, UP1, UR34, UR10, UR49 ;  /* 0x0000000a220f7290 */ /* 0x000fe2000f95e031 */
[----:B------:R-:W-:Y:S01]  /*19a0*/  BSSY B1, `(.L_x_911) ;  /* 0x0000a1c000017945 */ /* 0x000fe20003800000 */
[----:B------:R-:W-:Y:S01]  /*19b0*/  USHF.R.S32.HI UR10, URZ, 0x1f, UR10 ;  /* 0x0000001f3f0a7899 */ /* 0x000fe2000801140a */
[----:B------:R-:W-:Y:S01]  /*19c0*/  IMAD R5, R13, UR22, RZ ;  /* 0x000000160d057c24 */ /* 0x000fe2000f8e02ff */
[----:B------:R-:W-:Y:S01]  /*19d0*/  ULEA.HI UR21, UR21, UR5, URZ, 0x6 ;  /* 0x0000000515157291 */ /* 0x000fe2000f8f303f */
[----:B------:R-:W-:Y:S01]  /*19e0*/  IADD3 R6, P2, R6, UR41, RZ ;  /* 0x0000002906067c10 */ /* 0x000fe2000ff5e0ff */
[----:B------:R-:W-:Y:S01]  /*19f0*/  UIADD3.X UR10, UR50, UR10, UR52, UP2, UP1 ;  /* 0x0000000a320a7290 */ /* 0x000fe200097e2434 */
[C---:B--2---:R-:W-:Y:S01]  /*1a00*/  IMAD R0, R8.reuse, UR16, RZ ;  /* 0x0000001008007c24 */ /* 0x044fe2000f8e02ff */
[----:B------:R-:W-:Y:S01]  /*1a10*/  UIADD3 UR15, UP2, UP1, UR53, UR15, UR54 ;  /* 0x0000000f350f7290 */ /* 0x000fe2000f95e036 */
[----:B------:R-:W-:Y:S01]  /*1a20*/  IMAD.WIDE.U32 R2, R8, UR14, R2 ;  /* 0x0000000e08027c25 */ /* 0x000fe2000f8e0002 */
[----:B------:R-:W-:-:S02]  /*1a30*/  USHF.R.S32.HI UR21, URZ, 0x6, UR21 ;  /* 0x000000063f157899 */ /* 0x000fc40008011415 */
[----:B------:R-:W-:Y:S01]  /*1a40*/  UIADD3.X UR10, UR51, UR10, UR48, UP2, UP1 ;  /* 0x0000000a330a7290 */ /* 0x000fe200097e2430 */
[----:B------:R-:W-:Y:S01]  /*1a50*/  IMAD R0, R9, UR14, R0 ;  /* 0x0000000e09007c24 */ /* 0x000fe2000f8e0200 */
[----:B-1----:R-:W-:Y:S01]  /*1a60*/  SHF.R.S32.HI R27, RZ, 0x1f, R26 ;  /* 0x0000001fff1b7819 */ /* 0x002fe2000001141a */
[----:B------:R-:W-:Y:S01]  /*1a70*/  UISETP.LT.AND UP1, UPT, URZ, UR21, UPT ;  /* 0x000000153f00728c */ /* 0x000fe2000bf21270 */
[----:B------:R-:W-:Y:S01]  /*1a80*/  IMAD R18, R12, UR23, R5 ;  /* 0x000000170c127c24 */ /* 0x000fe2000f8e0205 */
[----:B------:R-:W-:Y:S01]  /*1a90*/  USHF.R.S32.HI UR43, URZ, 0x1f, UR55 ;  /* 0x0000001f3f2b7899 */ /* 0x000fe20008011437 */
[----:B------:R-:W-:Y:S01]  /*1aa0*/  LEA.HI R4, R27, R26, RZ, 0x5 ;  /* 0x0000001a1b047211 */ /* 0x000fe200078f28ff */
[----:B------:R-:W-:Y:S01]  /*1ab0*/  IMAD.IADD R3, R3, 0x1, R0 ;  /* 0x0000000103037824 */ /* 0x000fe200078e0200 */
[----:B------:R-:W-:Y:S01]  /*1ac0*/  ULDC.64 UR26, c[0x0][0x428] ;  /* 0x00010a00001a7ab9 */ /* 0x000fe20000000a00 */
[----:B------:R-:W-:Y:S01]  /*1ad0*/  USEL UR21, URZ, UR21, !UP1 ;  /* 0x000000153f157287 */ /* 0x000fe2000c800000 */
[----:B------:R-:W-:Y:S01]  /*1ae0*/  LOP3.LUT R0, R4, 0xffffffe0, RZ, 0xc0, !PT ;  /* 0xffffffe004007812 */ /* 0x000fe200078ec0ff */
[----:B------:R-:W-:Y:S01]  /*1af0*/  UIMAD UR30, UR43, UR26, URZ ;  /* 0x0000001a2b1e72a4 */ /* 0x000fe2000f8e023f */
[----:B------:R-:W-:Y:S01]  /*1b00*/  SHF.R.S32.HI R4, RZ, 0x5, R4 ;  /* 0x00000005ff047819 */ /* 0x000fe20000011404 */
[----:B------:R-:W-:Y:S01]  /*1b10*/  IMAD.U32 R15, RZ, RZ, UR26 ;  /* 0x0000001aff0f7e24 */ /* 0x000fe2000f8e00ff */
[----:B------:R-:W-:Y:S01]  /*1b20*/  ULDC.64 UR28, c[0x0][0x400] ;  /* 0x00010000001c7ab9 */ /* 0x000fe20000000a00 */
[----:B------:R-:W-:Y:S01]  /*1b30*/  IMAD.IADD R22, R26, 0x1, -R0 ;  /* 0x000000011a167824 */ /* 0x000fe200078e0a00 */
[----:B------:R-:W-:Y:S01]  /*1b40*/  UISETP.GT.AND UP1, UPT, UR46, UR21, UPT ;  /* 0x000000152e00728c */ /* 0x000fe2000bf24270 */
[----:B------:R-:W-:Y:S01]  /*1b50*/  IMAD.WIDE.U32 R2, R15, UR55, R2 ;  /* 0x000000370f027c25 */ /* 0x000fe2000f8e0002 */
[----:B------:R-:W-:Y:S01]  /*1b60*/  UIMAD UR30, UR55, UR27, UR30 ;  /* 0x0000001b371e72a4 */ /* 0x000fe2000f8e021e */
[----:B------:R-:W-:Y:S01]  /*1b70*/  IADD3.X R7, R7, UR38, R18, P2, !PT ;  /* 0x0000002607077c10 */ /* 0x000fe200097fe412 */
[----:B------:R-:W-:Y:S01]  /*1b80*/  ULDC.64 UR52, c[0x0][0x478] ;  /* 0x00011e0000347ab9 */ /* 0x000fe20000000a00 */
[----:B------:R-:W-:Y:S01]  /*1b90*/  IMAD R0, R4, UR11, R22 ;  /* 0x0000000b04007c24 */ /* 0x000fe2000f8e0216 */
[----:B------:R-:W-:Y:S01]  /*1ba0*/  ULDC.64 UR26, c[0x0][0x258] ;  /* 0x00009600001a7ab9 */ /* 0x000fe20000000a00 */
[----:B------:R-:W-:Y:S01]  /*1bb0*/  UIMAD.WIDE UR34, UR35, 0x4, UR52 ;  /* 0x00000004232278a5 */ /* 0x000fe2000f8e0234 */
[----:B------:R-:W-:Y:S01]  /*1bc0*/  IADD3 R5, R3, UR30, RZ ;  /* 0x0000001e03057c10 */ /* 0x000fe2000fffe0ff */
[----:B------:R-:W-:Y:S01]  /*1bd0*/  UIMAD UR14, UR43, UR26, URZ ;  /* 0x0000001a2b0e72a4 */ /* 0x000fe2000f8e023f */
[C---:B------:R-:W-:Y:S01]  /*1be0*/  IADD3 R4, P0, R0.reuse, UR15, RZ ;  /* 0x0000000f00047c10 */ /* 0x040fe2000ff1e0ff */
[----:B------:R-:W-:Y:S01]  /*1bf0*/  IMAD.U32 R17, RZ, RZ, UR26 ;  /* 0x0000001aff117e24 */ /* 0x000fe2000f8e00ff */
[----:B------:R-:W-:Y:S01]  /*1c00*/  ULDC.64 UR44, c[0x0][0x2b0] ;  /* 0x0000ac00002c7ab9 */ /* 0x000fe20000000a00 */
[----:B------:R-:W-:Y:S01]  /*1c10*/  UIMAD UR14, UR55, UR27, UR14 ;  /* 0x0000001b370e72a4 */ /* 0x000fe2000f8e020e */
[----:B------:R-:W-:Y:S01]  /*1c20*/  LEA.HI.X.SX32 R0, R0, UR10, 0x1, P0 ;  /* 0x0000000a00007c11 */ /* 0x000fe200080f0eff */
[----:B------:R-:W-:Y:S01]  /*1c30*/  IMAD.WIDE.U32 R10, R17, UR55, R6 ;  /* 0x00000037110a7c25 */ /* 0x000fe2000f8e0006 */
[C---:B------:R-:W-:Y:S01]  /*1c40*/  LEA R232, P0, R4.reuse, UR28, 0x2 ;  /* 0x0000001c04e87c11 */ /* 0x040fe2000f8010ff */
[----:B------:R-:W-:Y:S01]  /*1c50*/  ULDC.64 UR26, c[0x0][0x210] ;  /* 0x00008400001a7ab9 */ /* 0x000fe20000000a00 */
[----:B------:R-:W-:Y:S01]  /*1c60*/  UIADD3 UR8, UR46, -0x1, URZ ;  /* 0xffffffff2e087890 */ /* 0x000fe2000fffe03f */
[----:B------:R-:W-:Y:S01]  /*1c70*/  VIADD R19, R11, UR14 ;  /* 0x0000000e0b137c36 */ /* 0x000fe20008000000 */
[----:B------:R-:W-:Y:S01]  /*1c80*/  LEA.HI.X R233, R4, UR29, R0, 0x2, P0 ;  /* 0x0000001d04e97c11 */ /* 0x000fe200080f1400 */
[----:B------:R-:W-:Y:S01]  /*1c90*/  IMAD.MOV.U32 R4, RZ, RZ, R2 ;  /* 0x000000ffff047224 */ /* 0x000fe200078e0002 */
[----:B------:R-:W-:Y:S01]  /*1ca0*/  PLOP3.LUT P0, PT, PT, PT, UP1, 0x80, 0x0 ;  /* 0x000000000000781c */ /* 0x000fe20003f0f018 */
[-C--:B------:R-:W-:Y:S01]  /*1cb0*/  IMAD R0, R25, R8.reuse, RZ ;  /* 0x0000000819007224 */ /* 0x080fe200078e02ff */
[----:B------:R-:W-:Y:S01]  /*1cc0*/  ULDC.64 UR28, c[0x0][0x3e0] ;  /* 0x0000f800001c7ab9 */ /* 0x000fe20000000a00 */
[----:B------:R-:W-:Y:S01]  /*1cd0*/  IMAD.WIDE.U32 R4, R31, R8, R4 ;  /* 0x000000081f047225 */ /* 0x000fe200078e0004 */
[----:B------:R-:W-:Y:S01]  /*1ce0*/  LEA R238, P3, R10, UR26, 0x1 ;  /* 0x0000001a0aee7c11 */ /* 0x000fe2000f8608ff */
[----:B------:R-:W-:-:S02]  /*1cf0*/  UIMAD.WIDE UR10, UR42, 0x4, UR44 ;  /* 0x000000042a0a78a5 */ /* 0x000fc4000f8e022c */
[----:B------:R-:W-:Y:S01]  /*1d00*/  IMAD R0, R31, R9, R0 ;  /* 0x000000091f007224 */ /* 0x000fe200078e0200 */
[----:B------:R-:W-:Y:S01]  /*1d10*/  LEA R239, P2, R4, UR28, 0x1 ;  /* 0x0000001c04ef7c11 */ /* 0x000fe2000f8408ff */
[----:B------:R-:W-:Y:S01]  /*1d20*/  UMOV UR16, UR34 ;  /* 0x0000002200107c82 */ /* 0x000fe20008000000 */
[----:B------:R-:W-:Y:S01]  /*1d30*/  UMOV UR15, UR35 ;  /* 0x00000023000f7c82 */ /* 0x000fe20008000000 */
[C---:B------:R-:W-:Y:S01]  /*1d40*/  VIADD R251, R242.reuse, 0x40 ;  /* 0x00000040f2fb7836 */ /* 0x040fe20000000000 */
[----:B------:R-:W-:Y:S01]  /*1d50*/  IADD3 R14, R5, R0, RZ ;  /* 0x00000000050e7210 */ /* 0x000fe20007ffe0ff */
[----:B------:R-:W-:Y:S01]  /*1d60*/  VIADD R252, R242, 0x80 ;  /* 0x00000080f2fc7836 */ /* 0x000fe20000000000 */
[----:B------:R-:W-:Y:S02]  /*1d70*/  LEA.HI.X R240, R10, UR27, R19, 0x1, P3 ;  /* 0x0000001b0af07c11 */ /* 0x000fe400098f0c13 */
[----:B------:R-:W-:Y:S01]  /*1d80*/  LEA.HI.X R241, R4, UR29, R14, 0x1, P2 ;  /* 0x0000001d04f17c11 */ /* 0x000fe200090f0c0e */
[----:B---3--:R-:W-:Y:S06]  /*1d90*/  @P0 BRA `(.L_x_916) ;  /* 0x0000000800740947 */ /* 0x008fec0003800000 */
        /* <DEDUP_REMOVED lines=19> */
.L_x_917:
        /* <DEDUP_REMOVED lines=20> */
.L_x_918:
        /* <DEDUP_REMOVED lines=38> */
.L_x_920:
[----:B------:R-:W-:Y:S05]  /*2270*/  BSYNC B0 ;  /* 0x0000000000007941 */ /* 0x000fea0003800000 */
.L_x_919:
        /* <DEDUP_REMOVED lines=21> */
.L_x_922:
[----:B------:R-:W-:Y:S05]  /*23d0*/  BSYNC B0 ;  /* 0x0000000000007941 */ /* 0x000fea0003800000 */
.L_x_921:
        /* <DEDUP_REMOVED lines=34> */
.L_x_924:
[----:B------:R-:W-:Y:S05]  /*2600*/  BSYNC B0 ;  /* 0x0000000000007941 */ /* 0x000fea0003800000 */
.L_x_923:
        /* <DEDUP_REMOVED lines=22> */
.L_x_916:
        /* <DEDUP_REMOVED lines=58> */
.L_x_927:
[----:B------:R-:W-:Y:S05]  /*2b10*/  BSYNC B0 ;  /* 0x0000000000007941 */ /* 0x000fea0003800000 */
.L_x_926:
        /* <DEDUP_REMOVED lines=10> */
[----:B--2---:R-:W-:Y:S01]  /*2bc0*/  IMAD.WIDE.U32 R6, R8, 0x20, RZ ;  /* 0x0000002008067825 */ /* 0x004fe200078e00ff */
[----:B------:R-:W-:Y:S02]  /*2bd0*/  ISETP.GE.AND P2, PT, R242, UR25, PT ;  /* 0x00000019f2007c0c */ /* 0x000fe4000bf46270 */
[----:B------:R-:W-:Y:S01]  /*2be0*/  ISETP.GE.AND P4, PT, R251, UR25, PT ;  /* 0x00000019fb007c0c */ /* 0x000fe2000bf86270 */
[----:B---3--:R-:W-:Y:S01]  /*2bf0*/  IMAD.SHL.U32 R2, R9, 0x20, RZ ;  /* 0x0000002009027824 */ /* 0x008fe200078e00ff */
        /* <DEDUP_REMOVED lines=33> */
.L_x_929:
[----:B------:R-:W-:Y:S05]  /*2e10*/  BSYNC B0 ;  /* 0x0000000000007941 */ /* 0x000fea0003800000 */
.L_x_928:
        /* <DEDUP_REMOVED lines=20> */
.L_x_931:
[----:B--2---:R-:W2:Y:S01]  /*2f60*/  LDC.64 R6, c[0x0][0x210] ;  /* 0x00008400ff067b82 */ /* 0x004ea20000000a00 */
[----:B---3--:R-:W-:Y:S01]  /*2f70*/  IMAD.U32 R2, RZ, RZ, UR41 ;  /* 0x00000029ff027e24 */ /* 0x008fe2000f8e00ff */
        /* <DEDUP_REMOVED lines=11> */
[----:B--2---:R-:W-:Y:S01]  /*3030*/  IMAD.WIDE R2, R242, 0x2, R6 ;  /* 0x00000002f2027825 */ /* 0x004fe200078e0206 */
        /* <DEDUP_REMOVED lines=36> */
.L_x_932:
[----:B------:R-:W-:Y:S05]  /*3280*/  BSYNC B0 ;  /* 0x0000000000007941 */ /* 0x000fea0003800000 */
.L_x_930:
        /* <DEDUP_REMOVED lines=21> */
.L_x_934:
        /* <DEDUP_REMOVED lines=51> */
.L_x_935:
[----:B------:R-:W-:Y:S05]  /*3710*/  BSYNC B0 ;  /* 0x0000000000007941 */ /* 0x000fea0003800000 */
.L_x_933:
[----:B------:R-:W-:Y:S01]  /*3720*/  UIADD3 UR22, -UR33, UR9, URZ ;  /* 0x0000000921167290 */ /* 0x000fe2000fffe13f */
[----:B--23--:R-:W-:Y:S01]  /*3730*/  IMAD.U32 R2, RZ, RZ, UR12 ;  /* 0x0000000cff027e24 */ /* 0x00cfe2000f8e00ff */
[----:B------:R-:W-:Y:S01]  /*3740*/  USHF.R.S32.HI UR14, URZ, 0x1f, UR33 ;  /* 0x0000001f3f0e7899 */ /* 0x000fe20008011421 */
[----:B------:R-:W-:Y:S01]  /*3750*/  IADD3 R4, R244, 0x8, RZ ;  /* 0x00000008f4047810 */ /* 0x000fe20007ffe0ff */
[----:B------:R-:W-:Y:S01]  /*3760*/  ULDC.64 UR26, c[0x0][0x260] ;  /* 0x00009800001a7ab9 */ /* 0x000fe20000000a00 */
[----:B------:R-:W-:Y:S01]  /*3770*/  IMAD.WIDE.U32 R2, R2, UR33, R242 ;  /* 0x0000002102027c25 */ /* 0x000fe2000f8e00f2 */
[----:B------:R-:W-:Y:S01]  /*3780*/  ISETP.GE.AND P3, PT, R31, UR22, PT ;  /* 0x000000161f007c0c */ /* 0x000fe2000bf66270 */
[----:B------:R-:W-:Y:S01]  /*3790*/  UIMAD UR23, UR14, UR12, URZ ;  /* 0x0000000c0e1772a4 */ /* 0x000fe2000f8e023f */
[----:B------:R-:W-:Y:S01]  /*37a0*/  BSSY B0, `(.L_x_936) ;  /* 0x000003f000007945 */ /* 0x000fe20003800000 */
[----:B------:R-:W-:Y:S02]  /*37b0*/  ISETP.GE.AND P5, PT, R4, UR5, PT ;  /* 0x0000000504007c0c */ /* 0x000fe4000bfa6270 */
[----:B------:R-:W-:Y:S01]  /*37c0*/  UIMAD UR23, UR33, UR13, UR23 ;  /* 0x0000000d211772a4 */ /* 0x000fe2000f8e0217 */
[----:B------:R-:W-:-:S02]  /*37d0*/  IADD3 R2, P1, R2, UR31, RZ ;  /* 0x0000001f02027c10 */ /* 0x000fc4000ff3e0ff */
[----:B------:R-:W-:-:S03]  /*37e0*/  ISETP.GE.AND P6, PT, R244, UR5, PT ;  /* 0x00000005f4007c0c */ /* 0x000fc6000bfc6270 */
        /* <DEDUP_REMOVED lines=30> */
[----:B---3--:R-:W-:Y:S01]  /*39d0*/  IMAD.WIDE R2, R242, 0x2, R18 ;  /* 0x00000002f2027825 */ /* 0x008fe200078e0212 */
[----:B-----5:R-:W-:-:S04]  /*39e0*/  @!P2 LEA R8, P1, R6, R14, 0x1 ;  /* 0x0000000e0608a211 */ /* 0x020fc800078208ff */
        /* <DEDUP_REMOVED lines=26> */
.L_x_937:
[----:B------:R-:W-:Y:S05]  /*3b90*/  BSYNC B0 ;  /* 0x0000000000007941 */ /* 0x000fea0003800000 */
.L_x_936:
        /* <DEDUP_REMOVED lines=12> */
[----:B-1-3--:R-:W-:Y:S01]  /*3c60*/  IMAD.U32 R2, RZ, RZ, UR31 ;  /* 0x0000001fff027e24 */ /* 0x00afe2000f8e00ff */
        /* <DEDUP_REMOVED lines=46> */
.L_x_939:
[----:B------:R-:W-:Y:S05]  /*3f50*/  BSYNC B0 ;  /* 0x0000000000007941 */ /* 0x000fea0003800000 */
.L_x_938:
        /* <DEDUP_REMOVED lines=64> */
.L_x_941:
[----:B------:R-:W-:Y:S05]  /*4360*/  BSYNC B0 ;  /* 0x0000000000007941 */ /* 0x000fea0003800000 */
.L_x_940:
        /* <DEDUP_REMOVED lines=56> */
.L_x_943:
[----:B------:R-:W-:Y:S05]  /*46f0*/  BSYNC B0 ;  /* 0x0000000000007941 */ /* 0x000fea0003800000 */
.L_x_942:
[----:B------:R-:W-:Y:S01]  /*4700*/  ULDC.64 UR18, c[0x0][0x3c8] ;  /* 0x0000f20000127ab9 */ /* 0x000fe20000000a00 */
[----:B------:R-:W-:Y:S01]  /*4710*/  USHF.R.S32.HI UR12, URZ, 0x1f, UR55 ;  /* 0x0000001f3f0c7899 */ /* 0x000fe20008011437 */
[----:B-1----:R-:W1:Y:S01]  /*4720*/  LDC.64 R10, c[0x0][0x3b8] ;  /* 0x0000ee00ff0a7b82 */ /* 0x002e620000000a00 */
[----:B------:R-:W-:Y:S01]  /*4730*/  UISETP.NE.U32.AND UP1, UPT, UR18, URZ, UPT ;  /* 0x0000003f1200728c */ /* 0x000fe2000bf25070 */
[----:B---3--:R-:W3:Y:S01]  /*4740*/  S2R R7, SR_TID.X ;  /* 0x0000000000077919 */ /* 0x008ee20000002100 */
[----:B------:R-:W-:Y:S02]  /*4750*/  IMAD.MOV.U32 R247, RZ, RZ, 0x7f800000 ;  /* 0x7f800000fff77424 */ /* 0x000fe400078e00ff */
[----:B------:R-:W-:Y:S01]  /*4760*/  IMAD.MOV.U32 R248, RZ, RZ, 0x7f800000 ;  /* 0x7f800000fff87424 */ /* 0x000fe200078e00ff */
[----:B------:R-:W-:Y:S01]  /*4770*/  UISETP.NE.AND.EX UP1, UPT, UR19, URZ, UPT, UP1 ;  /* 0x0000003f1300728c */ /* 0x000fe2000bf25310 */
[----:B------:R-:W2:Y:S01]  /*4780*/  S2R R9, SR_TID.X ;  /* 0x0000000000097919 */ /* 0x000ea20000002100 */
[----:B------:R-:W-:Y:S01]  /*4790*/  LEA.HI R0, R27, R26, RZ, 0x4 ;  /* 0x0000001a1b007211 */ /* 0x000fe200078f20ff */
[----:B------:R-:W-:Y:S01]  /*47a0*/  ULDC UR25, c[0x0][0x2d0] ;  /* 0x0000b40000197ab9 */ /* 0x000fe20000000800 */
[----:B------:R-:W-:Y:S01]  /*47b0*/  ULDC UR38, c[0x0][0x2dc] ;  /* 0x0000b70000267ab9 */ /* 0x000fe20000000800 */
[----:B------:R-:W0:Y:S01]  /*47c0*/  LDGDEPBAR ;  /* 0x00000000000079af */ /* 0x000e220000000000 */
[----:B------:R-:W-:-:S05]  /*47d0*/  PLOP3.LUT P3, PT, PT, PT, UP1, 0x80, 0x0 ;  /* 0x000000000000781c */ /* 0x000fca0003f6f018 */
[----:B------:R-:W-:Y:S01]  /*47e0*/  @UP1 ULDC.64 UR22, c[0x0][0x3d0] ;  /* 0x0000f40000161ab9 */ /* 0x000fe20000000a00 */
[----:B------:R-:W-:Y:S01]  /*47f0*/  @UP1 UMOV UR13, UR12 ;  /* 0x0000000c000d1c82 */ /* 0x000fe20008000000 */
[----:B------:R-:W-:Y:S01]  /*4800*/  @UP1 UIMAD UR5, UR56, UR22, URZ ;  /* 0x00000016380512a4 */ /* 0x000fe2000f8e023f */
[----:B------:R-:W-:Y:S02]  /*4810*/  @UP1 UMOV UR12, UR55 ;  /* 0x00000037000c1c82 */ /* 0x000fe40008000000 */
[----:B------:R-:W-:Y:S01]  /*4820*/  @UP1 UIMAD.WIDE.U32 UR12, UR47, UR22, UR12 ;  /* 0x000000162f0c12a5 */ /* 0x000fe2000f8e000c */
[----:B-1----:R-:W4:Y:S01]  /*4830*/  LDG.E.64 R4, desc[UR6][R10.64+0x8] ;  /* 0x000008060a047981 */ /* 0x002f22000c1e1b00 */
[----:B------:R-:W-:Y:S02]  /*4840*/  @UP1 UIMAD UR5, UR47, UR23, UR5 ;  /* 0x000000172f0512a4 */ /* 0x000fe4000f8e0205 */
[----:B------:R-:W-:Y:S02]  /*4850*/  @UP1 ULEA UR18, UP0, UR12, UR18, 0x2 ;  /* 0x000000120c121291 */ /* 0x000fe4000f80103f */
[----:B------:R-:W-:-:S04]  /*4860*/  @UP1 UIADD3 UR5, UR13, UR5, URZ ;  /* 0x000000050d051290 */ /* 0x000fc8000fffe03f */
[----:B------:R-:W-:Y:S01]  /*4870*/  @UP1 ULEA.HI.X UR19, UR12, UR19, UR5, 0x2, UP0 ;  /* 0x000000130c131291 */ /* 0x000fe200080f1405 */
[----:B------:R-:W-:Y:S01]  /*4880*/  IMAD.U32 R2, RZ, RZ, UR18 ;  /* 0x00000012ff027e24 */ /* 0x000fe2000f8e00ff */
[----:B------:R-:W-:Y:S01]  /*4890*/  LOP3.LUT R0, R0, 0xfffffff0, RZ, 0xc0, !PT ;  /* 0xfffffff000007812 */ /* 0x000fe200078ec0ff */
[----:B------:R-:W-:Y:S01]  /*48a0*/  @UP1 ULDC UR5, c[0x0][0x2e8] ;  /* 0x0000ba0000051ab9 */ /* 0x000fe20000000800 */
[----:B---3--:R-:W-:Y:S01]  /*48b0*/  SHF.R.S32.HI R7, RZ, 0x1f, R7 ;  /* 0x0000001fff077819 */ /* 0x008fe20000011407 */
[----:B------:R-:W-:Y:S02]  /*48c0*/  IMAD.MOV.U32 R225, RZ, RZ, 0x20 ;  /* 0x00000020ffe17424 */ /* 0x000fe400078e00ff */
[----:B------:R-:W-:Y:S01]  /*48d0*/  IMAD.MOV.U32 R224, RZ, RZ, 0x40 ;  /* 0x00000040ffe07424 */ /* 0x000fe200078e00ff */
[----:B------:R-:W-:Y:S01]  /*48e0*/  CS2R R190, SRZ ;  /* 0x0000000000be7805 */ /* 0x000fe2000001ff00 */
[----:B------:R-:W-:Y:S01]  /*48f0*/  IMAD.U32 R3, RZ, RZ, UR19 ;  /* 0x00000013ff037e24 */ /* 0x000fe2000f8e00ff */
[----:B------:R-:W-:Y:S01]  /*4900*/  CS2R R188, SRZ ;  /* 0x0000000000bc7805 */ /* 0x000fe2000001ff00 */
[----:B------:R-:W3:Y:S01]  /*4910*/  LDG.E.64 R10, desc[UR6][R10.64] ;  /* 0x000000060a0a7981 */ /* 0x000ee2000c1e1b00 */
[----:B------:R-:W-:Y:S01]  /*4920*/  IMAD.IADD R0, R26, 0x1, -R0 ;  /* 0x000000011a007824 */ /* 0x000fe200078e0a00 */
[----:B--2---:R-:W-:Y:S01]  /*4930*/  LEA.HI R7, R7, R9, RZ, 0x7 ;  /* 0x0000000907077211 */ /* 0x004fe200078f38ff */
[----:B------:R-:W1:Y:S01]  /*4940*/  @P3 MUFU.RCP R6, UR5 ;  /* 0x0000000500063d08 */ /* 0x000e620008001000 */
[----:B------:R2:W1:Y:S01]  /*4950*/  @P3 LDG.E R8, desc[UR6][R2.64] ;  /* 0x0000000602083981 */ /* 0x000462000c1e1900 */
[----:B------:R-:W-:Y:S01]  /*4960*/  IMAD.MOV.U32 R237, RZ, RZ, R234 ;  /* 0x000000ffffed7224 */ /* 0x000fe200078e00ea */
        /* <DEDUP_REMOVED lines=22> */
[----:B------:R-:W-:Y:S01]  /*4ad0*/  CS2R R142, SRZ ;  /* 0x00000000008e7805 */ /* 0x000fe2000001ff00 */
[----:B--2---:R-:W-:Y:S01]  /*4ae0*/  IMAD.MOV.U32 R2, RZ, RZ, 0x4 ;  /* 0x00000004ff027424 */ /* 0x004fe200078e00ff */
[----:B------:R-:W-:Y:S02]  /*4af0*/  CS2R R140, SRZ ;  /* 0x00000000008c7805 */ /* 0x000fe4000001ff00 */
[----:B------:R-:W-:-:S02]  /*4b00*/  CS2R R146, SRZ ;  /* 0x0000000000927805 */ /* 0x000fc4000001ff00 */
[----:B------:R-:W-:Y:S01]  /*4b10*/  CS2R R144, SRZ ;  /* 0x0000000000907805 */ /* 0x000fe2000001ff00 */
[----:B------:R-:W-:Y:S01]  /*4b20*/  IMAD.WIDE R2, R244, R2, UR10 ;  /* 0x0000000af4027e25 */ /* 0x000fe2000f8e0202 */
[----:B------:R-:W-:Y:S02]  /*4b30*/  CS2R R138, SRZ ;  /* 0x00000000008a7805 */ /* 0x000fe4000001ff00 */
[----:B------:R-:W-:Y:S02]  /*4b40*/  CS2R R136, SRZ ;  /* 0x0000000000887805 */ /* 0x000fe4000001ff00 */
[----:B------:R-:W-:Y:S02]  /*4b50*/  CS2R R134, SRZ ;  /* 0x0000000000867805 */ /* 0x000fe4000001ff00 */
        /* <DEDUP_REMOVED lines=30> */
[----:B--2---:R-:W2:Y:S01]  /*4d40*/  S2R R3, SR_TID.X ;  /* 0x0000000000037919 */ /* 0x004ea20000002100 */
[----:B------:R-:W-:Y:S02]  /*4d50*/  SHF.R.S32.HI R2, RZ, 0x1f, R0 ;  /* 0x0000001fff027819 */ /* 0x000fe40000011400 */
[----:B------:R-:W-:Y:S02]  /*4d60*/  CS2R R32, SRZ ;  /* 0x0000000000207805 */ /* 0x000fe4000001ff00 */
[----:B------:R-:W-:Y:S02]  /*4d70*/  SHF.R.S32.HI R7, RZ, 0x7, R7 ;  /* 0x00000007ff077819 */ /* 0x000fe40000011407 */
[----:B------:R-:W-:-:S02]  /*4d80*/  CS2R R24, SRZ ;  /* 0x0000000000187805 */ /* 0x000fc4000001ff00 */
[----:B------:R-:W-:Y:S01]  /*4d90*/  LEA.HI R2, R2, R0, RZ, 0x3 ;  /* 0x0000000002027211 */ /* 0x000fe200078f18ff */
[----:B------:R-:W-:Y:S01]  /*4da0*/  UIMAD UR5, UR47, UR60, UR55 ;  /* 0x0000003c2f0572a4 */ /* 0x000fe2000f8e0237 */
[----:B------:R-:W-:Y:S02]  /*4db0*/  IMAD.SHL.U32 R7, R7, 0x20, RZ ;  /* 0x0000002007077824 */ /* 0x000fe400078e00ff */
[----:B------:R-:W-:Y:S01]  /*4dc0*/  LOP3.LUT R2, R2, 0xfffffff8, RZ, 0xc0, !PT ;  /* 0xfffffff802027812 */ /* 0x000fe200078ec0ff */
[----:B------:R-:W-:Y:S01]  /*4dd0*/  USHF.L.U32 UR5, UR5, 0x5, URZ ;  /* 0x0000000505057899 */ /* 0x000fe2000800063f */
[----:B------:R-:W-:Y:S01]  /*4de0*/  CS2R R20, SRZ ;  /* 0x0000000000147805 */ /* 0x000fe2000001ff00 */
[----:B------:R-:W-:Y:S01]  /*4df0*/  ULDC.U8 UR19, c[0x0][0x388] ;  /* 0x0000e20000137ab9 */ /* 0x000fe20000000000 */
[----:B------:R-:W-:Y:S01]  /*4e00*/  ULDC UR18, c[0x0][0x2ec] ;  /* 0x0000bb0000127ab9 */ /* 0x000fe20000000800 */
[----:B------:R-:W-:Y:S01]  /*4e10*/  IMAD.IADD R2, R0, 0x1, -R2 ;  /* 0x0000000100027824 */ /* 0x000fe200078e0a02 */
[----:B------:R-:W-:-:S04]  /*4e20*/  USHF.R.S32.HI UR12, URZ, 0x1f, UR5 ;  /* 0x0000001f3f0c7899 */ /* 0x000fc80008011405 */
[----:B------:R-:W-:Y:S02]  /*4e30*/  R2P PR, R2, 0x6 ;  /* 0x0000000602007804 */ /* 0x000fe40000000000 */
[----:B------:R-:W-:Y:S01]  /*4e40*/  SHF.R.S32.HI R2, RZ, 0x1f, R22 ;  /* 0x0000001fff027819 */ /* 0x000fe20000011416 */
[----:B--2---:R-:W-:-:S05]  /*4e50*/  IMAD.SHL.U32 R3, R3, 0x2, RZ ;  /* 0x0000000203037824 */ /* 0x004fca00078e00ff */
[----:B------:R-:W-:Y:S01]  /*4e60*/  LOP3.LUT R7, R7, 0x6, R3, 0xf8, !PT ;  /* 0x0000000607077812 */ /* 0x000fe200078ef803 */
[----:B------:R-:W-:-:S04]  /*4e70*/  IMAD.U32 R3, RZ, RZ, UR20 ;  /* 0x00000014ff037e24 */ /* 0x000fc8000f8e00ff */
[----:B------:R-:W-:-:S05]  /*4e80*/  IMAD R12, R3, 0x40, R7 ;  /* 0x00000040030c7824 */ /* 0x000fca00078e0207 */
[----:B------:R-:W-:Y:S01]  /*4e90*/  STL [R1+0x4], R12 ;  /* 0x0000040c01007387 */ /* 0x000fe20000100800 */
[C---:B------:R-:W-:Y:S02]  /*4ea0*/  VIADD R9, R12.reuse, 0x18 ;  /* 0x000000180c097836 */ /* 0x040fe40000000000 */
[----:B------:R-:W-:Y:S01]  /*4eb0*/  VIADD R7, R12, 0x10 ;  /* 0x000000100c077836 */ /* 0x000fe20000000000 */
[----:B------:R-:W-:Y:S02]  /*4ec0*/  SEL R225, R225, 0xffffffe0, !P1 ;  /* 0xffffffe0e1e17807 */ /* 0x000fe40004800000 */
[----:B------:R-:W-:-:S03]  /*4ed0*/  SEL R224, R224, 0xffffffc0, !P2 ;  /* 0xffffffc0e0e07807 */ /* 0x000fc60005000000 */
[C---:B------:R-:W-:Y:S01]  /*4ee0*/  IMAD.IADD R227, R226.reuse, 0x1, R225 ;  /* 0x00000001e2e37824 */ /* 0x040fe200078e02e1 */
[----:B------:R-:W-:Y:S01]  /*4ef0*/  CS2R R26, SRZ ;  /* 0x00000000001a7805 */ /* 0x000fe2000001ff00 */
[----:B------:R-:W-:Y:S02]  /*4f00*/  IMAD.IADD R228, R226, 0x1, R224 ;  /* 0x00000001e2e47824 */ /* 0x000fe400078e02e0 */
[----:B------:R-:W-:Y:S01]  /*4f10*/  IMAD.IADD R229, R224, 0x1, R227 ;  /* 0x00000001e0e57824 */ /* 0x000fe200078e02e3 */
[----:B----4-:R-:W-:Y:S01]  /*4f20*/  IADD3 R3, P5, P4, R4, UR5, R22 ;  /* 0x0000000504037c10 */ /* 0x010fe2000fcbe016 */
[----:B------:R-:W-:Y:S02]  /*4f30*/  VIADD R4, R12, 0x1 ;  /* 0x000000010c047836 */ /* 0x000fe40000000000 */
[----:B-1----:R-:W-:-:S05]  /*4f40*/  @P3 FMUL.FTZ R0, R8, R6 ;  /* 0x0000000608003220 */ /* 0x002fca0000410000 */
[----:B------:R-:W-:Y:S02]  /*4f50*/  @P3 R2UR UR13, R0 ;  /* 0x00000000000d32ca */ /* 0x000fe400000e0000 */
[----:B------:R-:W-:Y:S02]  /*4f60*/  IADD3.X R0, R5, UR12, R2, P5, P4 ;  /* 0x0000000c05007c10 */ /* 0x000fe4000afe8402 */
[----:B---3--:R-:W-:-:S03]  /*4f70*/  R2UR UR23, R10 ;  /* 0x000000000a1772ca */ /* 0x008fc600000e0000 */
[----:B------:R1:W-:Y:S01]  /*4f80*/  STL [R1+0x54], R0 ;  /* 0x0000540001007387 */ /* 0x0003e20000100800 */
[----:B------:R-:W-:Y:S02]  /*4f90*/  VIADD R10, R12, 0x19 ;  /* 0x000000190c0a7836 */ /* 0x000fe40000000000 */
[----:B------:R-:W-:Y:S02]  /*4fa0*/  VIADD R2, R230, 0x4000 ;  /* 0x00004000e6027836 */ /* 0x000fe40000000000 */
[C---:B------:R-:W-:Y:S01]  /*4fb0*/  VIADD R8, R12.reuse, 0x11 ;  /* 0x000000110c087836 */ /* 0x040fe20000000000 */
[----:B------:R-:W-:Y:S01]  /*4fc0*/  STL [R1+0x28], R10 ;  /* 0x0000280a01007387 */ /* 0x000fe20000100800 */
[C---:B------:R-:W-:Y:S02]  /*4fd0*/  VIADD R6, R12.reuse, 0x9 ;  /* 0x000000090c067836 */ /* 0x040fe40000000000 */
[----:B------:R-:W-:Y:S01]  /*4fe0*/  VIADD R5, R12, 0x8 ;  /* 0x000000080c057836 */ /* 0x000fe20000000000 */
[----:B------:R-:W-:Y:S01]  /*4ff0*/  STL [R1+0x24], R9 ;  /* 0x0000240901007387 */ /* 0x000fe20000100800 */
[----:B------:R-:W-:-:S03]  /*5000*/  SEL R2, R2, R230, !P0 ;  /* 0x000000e602027207 */ /* 0x000fc60004000000 */
[----:B------:R-:W-:Y:S01]  /*5010*/  STL [R1+0x20], R8 ;  /* 0x0000200801007387 */ /* 0x000fe20000100800 */
[----:B-1----:R-:W-:-:S05]  /*5020*/  VIADD R0, R231, 0x4000 ;  /* 0x00004000e7007836 */ /* 0x002fca0000000000 */
[----:B------:R-:W-:Y:S01]  /*5030*/  SEL R0, R0, R231, !P0 ;  /* 0x000000e700007207 */ /* 0x000fe20004000000 */
[----:B------:R-:W-:Y:S03]  /*5040*/  STL [R1+0x14], R7 ;  /* 0x0000140701007387 */ /* 0x000fe60000100800 */
[----:B------:R-:W-:Y:S02]  /*5050*/  LEA R216, R0, UR4, 0x1 ;  /* 0x0000000400d87c11 */ /* 0x000fe4000f8e08ff */
[----:B------:R-:W-:Y:S01]  /*5060*/  I2FP.F32.S32 R0, R12 ;  /* 0x0000000c00007245 */ /* 0x000fe20000201400 */
[----:B------:R-:W-:Y:S01]  /*5070*/  STL [R1+0x10], R6 ;  /* 0x0000100601007387 */ /* 0x000fe20000100800 */
[----:B------:R-:W-:-:S03]  /*5080*/  LEA R221, R2, UR4, 0x1 ;  /* 0x0000000402dd7c11 */ /* 0x000fc6000f8e08ff */
[----:B------:R-:W-:Y:S01]  /*5090*/  STL [R1+0xc], R5 ;  /* 0x00000c0501007387 */ /* 0x000fe20000100800 */
[----:B------:R-:W-:-:S03]  /*50a0*/  I2FP.F32.S32 R2, R10 ;  /* 0x0000000a00027245 */ /* 0x000fc60000201400 */
[----:B------:R-:W-:Y:S04]  /*50b0*/  STL [R1+0x8], R4 ;  /* 0x0000080401007387 */ /* 0x000fe80000100800 */
[----:B------:R1:W-:Y:S04]  /*50c0*/  STL [R1+0x30], R0 ;  /* 0x0000300001007387 */ /* 0x0003e80000100800 */
[----:B------:R2:W-:Y:S01]  /*50d0*/  STL [R1+0x48], R2 ;  /* 0x0000480201007387 */ /* 0x0005e20000100800 */
[----:B-1----:R-:W-:Y:S02]  /*50e0*/  I2FP.F32.S32 R0, R9 ;  /* 0x0000000900007245 */ /* 0x002fe40000201400 */
[----:B--2---:R-:W-:-:S03]  /*50f0*/  I2FP.F32.S32 R2, R8 ;  /* 0x0000000800027245 */ /* 0x004fc60000201400 */
[----:B------:R1:W-:Y:S04]  /*5100*/  STL [R1+0x44], R0 ;  /* 0x0000440001007387 */ /* 0x0003e80000100800 */
[----:B------:R2:W-:Y:S01]  /*5110*/  STL [R1+0x40], R2 ;  /* 0x0000400201007387 */ /* 0x0005e20000100800 */
[----:B-1----:R-:W-:Y:S02]  /*5120*/  I2FP.F32.S32 R0, R7 ;  /* 0x0000000700007245 */ /* 0x002fe40000201400 */
[----:B--2---:R-:W-:-:S03]  /*5130*/  I2FP.F32.S32 R2, R6 ;  /* 0x0000000600027245 */ /* 0x004fc60000201400 */
[----:B------:R1:W-:Y:S04]  /*5140*/  STL [R1+0x3c], R0 ;  /* 0x00003c0001007387 */ /* 0x0003e80000100800 */
[----:B------:R2:W-:Y:S01]  /*5150*/  STL [R1+0x38], R2 ;  /* 0x0000380201007387 */ /* 0x0005e20000100800 */
[----:B-1----:R-:W-:-:S05]  /*5160*/  I2FP.F32.S32 R0, R5 ;  /* 0x0000000500007245 */ /* 0x002fca0000201400 */
[----:B------:R1:W-:Y:S01]  /*5170*/  STL [R1+0x34], R0 ;  /* 0x0000340001007387 */ /* 0x0003e20000100800 */
[----:B--2---:R-:W-:Y:S01]  /*5180*/  IMAD.WIDE.U32 R2, R3, -0x2daee0ad, RZ ;  /* 0xd2511f5303027825 */ /* 0x004fe200078e00ff */
[----:B------:R-:W-:Y:S02]  /*5190*/  R2UR UR22, R11 ;  /* 0x000000000b1672ca */ /* 0x000fe400000e0000 */
[----:B-1----:R-:W-:-:S05]  /*51a0*/  I2FP.F32.S32 R0, R4 ;  /* 0x0000000400007245 */ /* 0x002fca0000201400 */
[----:B------:R1:W-:Y:S04]  /*51b0*/  STL [R1+0x2c], R0 ;  /* 0x00002c0001007387 */ /* 0x0003e80000100800 */
[----:B------:R1:W-:Y:S01]  /*51c0*/  STL.64 [R1+0x18], R2 ;  /* 0x0000180201007387 */ /* 0x0003e20000100a00 */
[----:B------:R-:W-:Y:S01]  /*51d0*/  CS2R R22, SRZ ;  /* 0x0000000000167805 */ /* 0x000fe2000001ff00 */
[----:B------:R-:W-:Y:S01]  /*51e0*/  UMOV UR5, URZ ;  /* 0x0000003f00057c82 */ /* 0x000fe20008000000 */
[----:B------:R-:W-:Y:S02]  /*51f0*/  UIADD3 UR37, UR22, 0x646e171e, URZ ;  /* 0x646e171e16257890 */ /* 0x000fe4000fffe03f */
[----:B------:R-:W-:Y:S02]  /*5200*/  UIADD3 UR36, UR23, -0x4ab325aa, URZ ;  /* 0xb54cda5617247890 */ /* 0x000fe4000fffe03f */
[----:B------:R-:W-:-:S02]  /*5210*/  UIADD3 UR35, UR22, -0x56f99767, URZ ;  /* 0xa906689916237890 */ /* 0x000fc4000fffe03f */
[----:B------:R-:W-:Y:S02]  /*5220*/  UIADD3 UR34, UR23, 0x1715609d, URZ ;  /* 0x1715609d17227890 */ /* 0x000fe4000fffe03f */
[----:B------:R-:W-:Y:S02]  /*5230*/  UIADD3 UR33, UR22, -0x126145ec, URZ ;  /* 0xed9eba1416217890 */ /* 0x000fe4000fffe03f */
[----:B------:R-:W-:Y:S02]  /*5240*/  UIADD3 UR32, UR23, 0x78dde6e4, URZ ;  /* 0x78dde6e417207890 */ /* 0x000fe4000fffe03f */
[----:B------:R-:W-:Y:S02]  /*5250*/  UIADD3 UR31, UR22, 0x32370b8f, URZ ;  /* 0x32370b8f161f7890 */ /* 0x000fe4000fffe03f */
[----:B------:R-:W-:Y:S02]  /*5260*/  UIADD3 UR30, UR23, -0x255992d5, URZ ;  /* 0xdaa66d2b171e7890 */ /* 0x000fe4000fffe03f */
[----:B------:R-:W-:-:S02]  /*5270*/  UIADD3 UR29, UR22, 0x76cf5d0a, URZ ;  /* 0x76cf5d0a161d7890 */ /* 0x000fc4000fffe03f */
[----:B------:R-:W-:Y:S02]  /*5280*/  UIADD3 UR28, UR23, 0x3c6ef372, URZ ;  /* 0x3c6ef372171c7890 */ /* 0x000fe4000fffe03f */
[----:B------:R-:W-:Y:S02]  /*5290*/  UIADD3 UR27, UR22, -0x4498517b, URZ ;  /* 0xbb67ae85161b7890 */ /* 0x000fe4000fffe03f */
[----:B------:R-:W-:Y:S01]  /*52a0*/  UIADD3 UR26, UR23, -0x61c88647, URZ ;  /* 0x9e3779b9171a7890 */ /* 0x000fe2000fffe03f */
[----:B------:R-:W-:-:S11]  /*52b0*/  @UP1 UMOV UR5, UR13 ;  /* 0x0000000d00051c82 */ /* 0x000fd60008000000 */
.L_x_946:
[----:B------:R-:W0:Y:S01]  /*52c0*/  LDGDEPBAR ;  /* 0x00000000000079af */ /* 0x000e220000000000 */
[C---:B-1----:R-:W-:Y:S01]  /*52d0*/  IMAD.IADD R3, R221.reuse, 0x1, R225 ;  /* 0x00000001dd037824 */ /* 0x042fe200078e02e1 */
[----:B------:R-:W-:Y:S01]  /*52e0*/  USHF.L.U32 UR12, UR20, 0x6, URZ ;  /* 0x00000006140c7899 */ /* 0x000fe2000800063f */
[--C-:B------:R-:W-:Y:S01]  /*52f0*/  IMAD.IADD R2, R221, 0x1, R224.reuse ;  /* 0x00000001dd027824 */ /* 0x100fe200078e02e0 */
[----:B------:R-:W2:Y:S01]  /*5300*/  LDL R117, [R1+0x58] ;  /* 0x0000580001757983 */ /* 0x000ea20000100800 */
[----:B------:R-:W-:Y:S01]  /*5310*/  IMAD.IADD R0, R3, 0x1, R224 ;  /* 0x0000000103007824 */ /* 0x000fe200078e02e0 */
[----:B------:R-:W-:Y:S01]  /*5320*/  UIADD3 UR14, UR17, 0x40, UR12 ;  /* 0x00000040110e7890 */ /* 0x000fe2000fffe00c */
[----:B-----5:R-:W-:Y:S01]  /*5330*/  FSETP.NEU.FTZ.AND P1, PT, R247, -INF , PT ;  /* 0xff800000f700780b */ /* 0x020fe20003f3d000 */
[----:B------:R-:W3:Y:S01]  /*5340*/  LDL R114, [R1+0x54] ;  /* 0x0000540001727983 */ /* 0x000ee20000100800 */
[----:B------:R-:W-:Y:S01]  /*5350*/  USHF.L.U32 UR13, UR8, 0x6, URZ ;  /* 0x00000006080d7899 */ /* 0x000fe2000800063f */
[----:B------:R-:W-:Y:S01]  /*5360*/  FSETP.NEU.FTZ.AND P0, PT, R248, -INF , PT ;  /* 0xff800000f800780b */ /* 0x000fe20003f1d000 */
[----:B------:R-:W-:Y:S01]  /*5370*/  UIADD3 UR14, UR14, -UR9, URZ ;  /* 0x800000090e0e7290 */ /* 0x000fe2000fffe03f */
[----:B------:R-:W4:Y:S01]  /*5380*/  LDL.64 R112, [R1+0x18] ;  /* 0x0000180001707983 */ /* 0x000f220000100a00 */
[----:B------:R-:W-:Y:S02]  /*5390*/  UIADD3 UR12, UR12, 0x40, URZ ;  /* 0x000000400c0c7890 */ /* 0x000fe4000fffe03f */
[----:B------:R-:W-:Y:S01]  /*53a0*/  UISETP.GE.AND UP0, UPT, UR13, UR14, UPT ;  /* 0x0000000e0d00728c */ /* 0x000fe2000bf06270 */
[----:B------:R-:W1:Y:S01]  /*53b0*/  S2R R115, SR_TID.X ;  /* 0x0000000000737919 */ /* 0x000e620000002100 */
[----:B------:R-:W-:Y:S02]  /*53c0*/  UISETP.GT.AND UP2, UPT, UR8, UR21, UPT ;  /* 0x000000150800728c */ /* 0x000fe4000bf44270 */
[----:B------:R-:W-:Y:S01]  /*53d0*/  UISETP.LT.AND UP0, UPT, UR12, UR9, UP0 ;  /* 0x000000090c00728c */ /* 0x000fe20008701270 */
[----:B------:R-:W1:Y:S01]  /*53e0*/  S2R R116, SR_TID.X ;  /* 0x0000000000747919 */ /* 0x000e620000002100 */
[----:B------:R-:W5:Y:S04]  /*53f0*/  LDL R126, [R1] ;  /* 0x00000000017e7983 */ /* 0x000f680000100800 */
[----:B------:R-:W-:Y:S01]  /*5400*/  PLOP3.LUT P2, PT, PT, PT, UP0, 0x80, 0x0 ;  /* 0x000000000000781c */ /* 0x000fe20003f4f008 */
[----:B------:R-:W-:Y:S04]  /*5410*/  DEPBAR.LE SB0, 0x0 ;  /* 0x000080000000791a */ /* 0x000fe80000000000 */
[----:B------:R-:W-:Y:S01]  /*5420*/  BAR.SYNC.DEFER_BLOCKING 0x0 ;  /* 0x0000000000007b1d */ /* 0x000fe20000010000 */
[----:B-1----:R-:W-:Y:S04]  /*5430*/  SHF.R.S32.HI R115, RZ, 0x1f, R115 ;  /* 0x0000001fff737819 */ /* 0x002fe80000011473 */
[----:B------:R-:W-:Y:S01]  /*5440*/  LEA.HI R115, R115, R116, RZ, 0x7 ;  /* 0x0000007473737211 */ /* 0x000fe200078f38ff */
[----:B------:R-:W-:Y:S03]  /*5450*/  LDSM.16.M88.4 R16, [R221] ;  /* 0x00000000dd10783b */ /* 0x000fe60000000200 */
[----:B------:R-:W-:Y:S01]  /*5460*/  SHF.R.S32.HI R115, RZ, 0x7, R115 ;  /* 0x00000007ff737819 */ /* 0x000fe20000011473 */
[----:B------:R-:W1:Y:S04]  /*5470*/  LDSM.16.M88.4 R8, [R217+0x18000] ;  /* 0x01800000d908783b */ /* 0x000e680000000200 */
[----:B------:R-:W1:Y:S04]  /*5480*/  LDSM.16.M88.4 R84, [R217+0x18800] ;  /* 0x01880000d954783b */ /* 0x000e680000000200 */
[----:B------:R-:W-:Y:S04]  /*5490*/  LDSM.16.M88.4 R88, [R3] ;  /* 0x000000000358783b */ /* 0x000fe80000000200 */
[----:B------:R-:W1:Y:S04]  /*54a0*/  LDSM.16.M88.4 R92, [R218+0x18000] ;  /* 0x01800000da5c783b */ /* 0x000e680000000200 */
[----:B------:R-:W1:Y:S04]  /*54b0*/  LDSM.16.M88.4 R96, [R218+0x18800] ;  /* 0x01880000da60783b */ /* 0x000e680000000200 */
[----:B------:R-:W-:Y:S04]  /*54c0*/  LDSM.16.M88.4 R100, [R2] ;  /* 0x000000000264783b */ /* 0x000fe80000000200 */
[----:B------:R-:W1:Y:S04]  /*54d0*/  LDSM.16.M88.4 R104, [R220+0x18000] ;  /* 0x01800000dc68783b */ /* 0x000e680000000200 */
[----:B------:R-:W-:Y:S04]  /*54e0*/  LDSM.16.M88.4 R108, [R219+0x18000] ;  /* 0x01800000db6c783b */ /* 0x000fe80000000200 */
[----:B------:R-:W4:Y:S01]  /*54f0*/  LDL R116, [R1+0x30] ;  /* 0x0000300001747983 */ /* 0x000f220000100800 */
        /* <DEDUP_REMOVED lines=49> */
[----:B------:R-:W3:Y:S05]  /*5810*/  LDSM.16.M88.4 R108, [R218+0x1c000] ;  /* 0x01c00000da6c783b */ /* 0x000eea0000000200 */
        /* <DEDUP_REMOVED lines=30> */
[----:B------:R-:W4:Y:S04]  /*5a00*/  LDSM.16.M88.4 R88, [R218+0x1e800] ;  /* 0x01e80000da58783b */ /* 0x000f280000000200 */
[----:B------:R3:W-:Y:S01]  /*5a10*/  LDSM.16.M88.4 R100, [R2+0x6000] ;  /* 0x006000000264783b */ /* 0x0007e20000000200 */
[C---:B--2---:R-:W-:Y:S06]  /*5a20*/  HMMA.16816.F32 R4, R92.reuse, R104, R4 ;  /* 0x000000685c04723c */ /* 0x044fec0000001804 */
[C---:B------:R-:W-:Y:S01]  /*5a30*/  HMMA.16816.F32 R8, R92.reuse, R106, R8 ;  /* 0x0000006a5c08723c */ /* 0x040fe20000001808 */
[----:B------:R-:W2:Y:S05]  /*5a40*/  LDSM.16.M88.4 R104, [R220+0x1e000] ;  /* 0x01e00000dc68783b */ /* 0x000eaa0000000200 */
[C---:B-1----:R-:W-:Y:S06]  /*5a50*/  HMMA.16816.F32 R12, R92.reuse, R84, R12 ;  /* 0x000000545c0c723c */ /* 0x042fec000000180c */
[----:B------:R-:W-:Y:S01]  /*5a60*/  HMMA.16816.F32 R16, R92, R86, R16 ;  /* 0x000000565c10723c */ /* 0x000fe20000001810 */
[----:B------:R-:W1:Y:S04]  /*5a70*/  LDSM.16.M88.4 R84, [R220+0x1e800] ;  /* 0x01e80000dc54783b */ /* 0x000e680000000200 */
[----:B------:R2:W-:Y:S01]  /*5a80*/  LDSM.16.M88.4 R92, [R0+0x6000] ;  /* 0x00600000005c783b */ /* 0x0005e20000000200 */
[C---:B---3--:R-:W-:Y:S01]  /*5a90*/  HMMA.16816.F32 R4, R96.reuse, R108, R4 ;  /* 0x0000006c6004723c */ /* 0x048fe20000001804 */
[----:B------:R-:W-:Y:S05]  /*5aa0*/  IMAD.U32 R2, RZ, RZ, UR8 ;  /* 0x00000008ff027e24 */ /* 0x000fea000f8e00ff */
[C---:B------:R-:W-:Y:S01]  /*5ab0*/  HMMA.16816.F32 R8, R96.reuse, R110, R8 ;  /* 0x0000006e6008723c */ /* 0x040fe20000001808 */
[----:B------:R-:W3:Y:S05]  /*5ac0*/  LDSM.16.M88.4 R108, [R219+0x1e000] ;  /* 0x01e00000db6c783b */ /* 0x000eea0000000200 */
[C---:B----4-:R-:W-:Y:S06]  /*5ad0*/  HMMA.16816.F32 R12, R96.reuse, R88, R12 ;  /* 0x00000058600c723c */ /* 0x050fec000000180c */
[----:B------:R-:W-:Y:S01]  /*5ae0*/  HMMA.16816.F32 R16, R96, R90, R16 ;  /* 0x0000005a6010723c */ /* 0x000fe20000001810 */
[----:B------:R-:W4:Y:S01]  /*5af0*/  LDSM.16.M88.4 R88, [R219+0x1e800] ;  /* 0x01e80000db58783b */ /* 0x000f220000000200 */
[----:B--2---:R-:W-:Y:S04]  /*5b00*/  IMAD.U32 R0, RZ, RZ, UR20 ;  /* 0x00000014ff007e24 */ /* 0x004fe8000f8e00ff */
[C---:B------:R-:W-:Y:S01]  /*5b10*/  HMMA.16816.F32 R4, R100.reuse, R104, R4 ;  /* 0x000000686404723c */ /* 0x040fe20000001804 */
[----:B------:R-:W2:Y:S04]  /*5b20*/  LDL R105, [R1+0x20] ;  /* 0x0000200001697983 */ /* 0x000ea80000100800 */
[----:B------:R-:W-:Y:S01]  /*5b30*/  IMAD R96, R2, 0x4, R117 ;  /* 0x0000000402607824 */ /* 0x000fe200078e0275 */
[C---:B------:R-:W-:Y:S01]  /*5b40*/  HMMA.16816.F32 R8, R100.reuse, R106, R8 ;  /* 0x0000006a6408723c */ /* 0x040fe20000001808 */
[----:B------:R-:W2:Y:S04]  /*5b50*/  LDL R107, [R1+0x10] ;  /* 0x00001000016b7983 */ /* 0x000ea80000100800 */
[----:B------:R-:W-:Y:S01]  /*5b60*/  IMAD.WIDE.U32 R96, R96, -0x326172a9, RZ ;  /* 0xcd9e8d5760607825 */ /* 0x000fe200078e00ff */
[C---:B-1----:R-:W-:Y:S01]  /*5b70*/  HMMA.16816.F32 R12, R100.reuse, R84, R12 ;  /* 0x00000054640c723c */ /* 0x042fe2000000180c */
[----:B------:R-:W2:Y:S04]  /*5b80*/  LDL R104, [R1+0x24] ;  /* 0x0000240001687983 */ /* 0x000ea80000100800 */
[----:B------:R-:W-:Y:S01]  /*5b90*/  LOP3.LUT R2, R97, UR23, R114, 0x96, !PT ;  /* 0x0000001761027c12 */ /* 0x000fe2000f8e9672 */
[----:B------:R-:W-:Y:S01]  /*5ba0*/  HMMA.16816.F32 R16, R100, R86, R16 ;  /* 0x000000566410723c */ /* 0x000fe20000001810 */
[----:B------:R-:W2:Y:S04]  /*5bb0*/  LDL R114, [R1+0x4] ;  /* 0x0000040001727983 */ /* 0x000ea80000100800 */
[----:B------:R-:W-:Y:S01]  /*5bc0*/  IMAD R0, R0, 0x2, R115 ;  /* 0x0000000200007824 */ /* 0x000fe200078e0273 */
[C---:B---3--:R-:W-:Y:S01]  /*5bd0*/  HMMA.16816.F32 R4, R92.reuse, R108, R4 ;  /* 0x0000006c5c04723c */ /* 0x048fe20000001804 */
[----:B------:R-:W3:Y:S04]  /*5be0*/  LDL R115, [R1+0x2c] ;  /* 0x00002c0001737983 */ /* 0x000ee80000100800 */
[----:B------:R-:W-:Y:S01]  /*5bf0*/  LOP3.LUT R0, R0, UR22, RZ, 0x3c, !PT ;  /* 0x0000001600007c12 */ /* 0x000fe2000f8e3cff */
[C---:B------:R-:W-:Y:S01]  /*5c00*/  HMMA.16816.F32 R8, R92.reuse, R110, R8 ;  /* 0x0000006e5c08723c */ /* 0x040fe20000001808 */
[----:B------:R-:W3:Y:S04]  /*5c10*/  LDL R108, [R1+0x34] ;  /* 0x00003400016c7983 */ /* 0x000ee80000100800 */
[----:B------:R-:W-:Y:S01]  /*5c20*/  LOP3.LUT R0, R0, R113, RZ, 0x3c, !PT ;  /* 0x0000007100007212 */ /* 0x000fe200078e3cff */
[C---:B----4-:R-:W-:Y:S01]  /*5c30*/  HMMA.16816.F32 R12, R92.reuse, R88, R12 ;  /* 0x000000585c0c723c */ /* 0x050fe2000000180c */
[----:B------:R-:W4:Y:S04]  /*5c40*/  LDL R113, [R1+0x8] ;  /* 0x0000080001717983 */ /* 0x000f280000100800 */
[----:B------:R-:W-:Y:S01]  /*5c50*/  IMAD.WIDE.U32 R84, R2, -0x2daee0ad, RZ ;  /* 0xd2511f5302547825 */ /* 0x000fe200078e00ff */
[----:B------:R-:W-:Y:S01]  /*5c60*/  HMMA.16816.F32 R16, R92, R90, R16 ;  /* 0x0000005a5c10723c */ /* 0x000fe20000001810 */
[----:B------:R-:W4:Y:S04]  /*5c70*/  LDL R103, [R1+0x38] ;  /* 0x0000380001677983 */ /* 0x000f280000100800 */
[----:B------:R-:W-:Y:S01]  /*5c80*/  IMAD.WIDE.U32 R2, R0, -0x326172a9, RZ ;  /* 0xcd9e8d5700027825 */ /* 0x000fe200078e00ff */
[----:B------:R-:W-:Y:S01]  /*5c90*/  LOP3.LUT R0, R85, UR27, R112, 0x96, !PT ;  /* 0x0000001b55007c12 */ /* 0x000fe2000f8e9670 */
[----:B------:R-:W4:Y:S04]  /*5ca0*/  LDL R101, [R1+0x3c] ;  /* 0x00003c0001657983 */ /* 0x000f280000100800 */
[----:B------:R-:W-:Y:S01]  /*5cb0*/  FFMA.FTZ R4, R116, UR5, R4 ;  /* 0x0000000574047c23 */ /* 0x000fe20008010004 */
[----:B------:R-:W-:Y:S01]  /*5cc0*/  LOP3.LUT R96, R3, UR26, R96, 0x96, !PT ;  /* 0x0000001a03607c12 */ /* 0x000fe2000f8e9660 */
[----:B------:R-:W-:Y:S01]  /*5cd0*/  IMAD.WIDE.U32 R86, R0, -0x326172a9, RZ ;  /* 0xcd9e8d5700567825 */ /* 0x000fe200078e00ff */
[----:B------:R-:W4:Y:S03]  /*5ce0*/  LDL R112, [R1+0xc] ;  /* 0x00000c0001707983 */ /* 0x000f260000100800 */
[----:B------:R-:W-:Y:S01]  /*5cf0*/  FFMA.FTZ R6, R116, UR5, R6 ;  /* 0x0000000574067c23 */ /* 0x000fe20008010006 */
[----:B------:R-:W-:Y:S01]  /*5d00*/  IMAD.WIDE.U32 R96, R96, -0x2daee0ad, RZ ;  /* 0xd2511f5360607825 */ /* 0x000fe200078e00ff */
[----:B------:R-:W-:Y:S01]  /*5d10*/  LOP3.LUT R85, R87, UR28, R2, 0x96, !PT ;  /* 0x0000001c57557c12 */ /* 0x000fe2000f8e9602 */
[----:B------:R-:W4:Y:S02]  /*5d20*/  LDL R100, [R1+0x40] ;  /* 0x0000400001647983 */ /* 0x000f240000100800 */
[----:B------:R-:W-:Y:S01]  /*5d30*/  IMAD.U32 R0, RZ, RZ, UR17 ;  /* 0x00000011ff007e24 */ /* 0x000fe2000f8e00ff */
[----:B------:R-:W-:Y:S01]  /*5d40*/  LOP3.LUT R2, R97, UR29, R84, 0x96, !PT ;  /* 0x0000001d61027c12 */ /* 0x000fe2000f8e9654 */
[----:B------:R-:W-:Y:S01]  /*5d50*/  IMAD.WIDE.U32 R84, R85, -0x2daee0ad, RZ ;  /* 0xd2511f5355547825 */ /* 0x000fe200078e00ff */
[----:B------:R-:W4:Y:S02]  /*5d60*/  LDL R106, [R1+0x14] ;  /* 0x00001400016a7983 */ /* 0x000f240000100800 */
[----:B------:R-:W-:Y:S01]  /*5d70*/  @!P2 IADD3 R0, -R0, 0x1, R244 ;  /* 0x000000010000a810 */ /* 0x000fe20007ffe1f4 */
[----:B------:R-:W-:Y:S01]  /*5d80*/  IMAD.WIDE.U32 R2, R2, -0x326172a9, RZ ;  /* 0xcd9e8d5702027825 */ /* 0x000fe200078e00ff */
[----:B------:R-:W-:Y:S01]  /*5d90*/  LOP3.LUT R96, R85, UR31, R96, 0x96, !PT ;  /* 0x0000001f55607c12 */ /* 0x000fe2000f8e9660 */
[----:B------:R-:W4:Y:S02]  /*5da0*/  LDL R102, [R1+0x28] ;  /* 0x0000280001667983 */ /* 0x000f240000100800 */
[----:B------:R-:W-:Y:S01]  /*5db0*/  IMAD.U32 R85, RZ, RZ, UR13 ;  /* 0x0000000dff557e24 */ /* 0x000fe2000f8e00ff */
[----:B------:R-:W-:Y:S01]  /*5dc0*/  LOP3.LUT R98, R3, UR30, R86, 0x96, !PT ;  /* 0x0000001e03627c12 */ /* 0x000fe2000f8e9656 */
[----:B------:R-:W-:Y:S01]  /*5dd0*/  FMUL.FTZ R3, R247, 1.4426950216293334961 ;  /* 0x3fb8aa3bf7037820 */ /* 0x000fe20000410000 */
[----:B------:R-:W-:Y:S03]  /*5de0*/  IMAD.WIDE.U32 R96, R96, -0x326172a9, RZ ;  /* 0xcd9e8d5760607825 */ /* 0x000fe600078e00ff */
[----:B------:R-:W-:Y:S01]  /*5df0*/  @!P2 IADD3 R85, R85, UR9, R0 ;  /* 0x000000095555ac10 */ /* 0x000fe2000fffe000 */
[----:B------:R-:W-:Y:S01]  /*5e00*/  IMAD.WIDE.U32 R98, R98, -0x2daee0ad, RZ ;  /* 0xd2511f5362627825 */ /* 0x000fe200078e00ff */
[----:B------:R-:W-:Y:S02]  /*5e10*/  FSEL R3, R3, RZ, P1 ;  /* 0x000000ff03037208 */ /* 0x000fe40000800000 */
[----:B------:R-:W-:Y:S02]  /*5e20*/  @!P2 VIMNMX R0, R85, UR9, PT ;  /* 0x000000095500ac48 */ /* 0x000fe4000bfe0100 */
[----:B------:R-:W-:Y:S01]  /*5e30*/  LOP3.LUT R87, R97, UR32, R2, 0x96, !PT ;  /* 0x0000002061577c12 */ /* 0x000fe2000f8e9602 */
[----:B------:R-:W-:Y:S01]  /*5e40*/  FMUL.FTZ R2, R248, 1.4426950216293334961 ;  /* 0x3fb8aa3bf8027820 */ /* 0x000fe20000410000 */
[----:B------:R-:W-:Y:S01]  /*5e50*/  LOP3.LUT R86, R99, UR33, R84, 0x96, !PT ;  /* 0x0000002163567c12 */ /* 0x000fe2000f8e9654 */
[----:B------:R-:W4:Y:S02]  /*5e60*/  LDL R97, [R1+0x44] ;  /* 0x0000440001617983 */ /* 0x000f240000100800 */
[----:B------:R-:W-:Y:S01]  /*5e70*/  IMAD.WIDE.U32 R88, R87, -0x2daee0ad, RZ ;  /* 0xd2511f5357587825 */ /* 0x000fe200078e00ff */
[----:B------:R-:W-:Y:S03]  /*5e80*/  FSEL R2, R2, RZ, P0 ;  /* 0x000000ff02027208 */ /* 0x000fe60000000000 */
[----:B------:R-:W-:Y:S01]  /*5e90*/  IMAD.WIDE.U32 R86, R86, -0x326172a9, RZ ;  /* 0xcd9e8d5756567825 */ /* 0x000fe200078e00ff */
[----:B------:R-:W-:Y:S02]  /*5ea0*/  LOP3.LUT R98, R89, UR35, R98, 0x96, !PT ;  /* 0x0000002359627c12 */ /* 0x000fe4000f8e9662 */
[-C--:B--2---:R-:W-:Y:S02]  /*5eb0*/  @!P2 ISETP.GE.AND P5, PT, R107, R0.reuse, PT ;  /* 0x000000006b00a20c */ /* 0x084fe40003fa6270 */
[----:B------:R-:W-:Y:S04]  /*5ec0*/  @!P2 ISETP.GE.AND P6, PT, R114, R0, PT ;  /* 0x000000007200a20c */ /* 0x000fe80003fc6270 */
[----:B------:R-:W-:Y:S01]  /*5ed0*/  @!P2 FSEL R4, R4, -INF , !P6 ;  /* 0xff8000000404a808 */ /* 0x000fe20007000000 */
[C---:B---3--:R-:W-:Y:S01]  /*5ee0*/  FFMA.FTZ R5, R115.reuse, UR5, R5 ;  /* 0x0000000573057c23 */ /* 0x048fe20008010005 */
[----:B------:R-:W-:Y:S01]  /*5ef0*/  FFMA.FTZ R7, R115, UR5, R7 ;  /* 0x0000000573077c23 */ /* 0x000fe20008010007 */
[----:B------:R-:W-:Y:S02]  /*5f00*/  IMAD.MOV.U32 R115, RZ, RZ, 0x8 ;  /* 0x00000008ff737424 */ /* 0x000fe400078e00ff */
[----:B------:R-:W-:Y:S01]  /*5f10*/  FFMA.FTZ R4, R4, UR18, -R3 ;  /* 0x0000001204047c23 */ /* 0x000fe20008010803 */
[C---:B------:R-:W-:Y:S03]  /*5f20*/  FFMA.FTZ R8, R108.reuse, UR5, R8 ;  /* 0x000000056c087c23 */ /* 0x040fe60008010008 */
[----:B------:R1:W2:Y:S01]  /*5f30*/  MUFU.EX2 R123, R4 ;  /* 0x00000004007b7308 */ /* 0x0002a20000000800 */
[----:B------:R-:W-:Y:S01]  /*5f40*/  @!P2 VIADDMNMX R84, R85, R115, UR9, PT ;  /* 0x000000095554ae46 */ /* 0x000fe2000b800173 */
[----:B------:R-:W-:Y:S03]  /*5f50*/  FFMA.FTZ R10, R108, UR5, R10 ;  /* 0x000000056c0a7c23 */ /* 0x000fe6000801000a */
[-C--:B------:R-:W-:Y:S02]  /*5f60*/  @!P2 ISETP.GE.AND P0, PT, R114, R84.reuse, PT ;  /* 0x000000547200a20c */ /* 0x080fe40003f06270 */
[C---:B----4-:R-:W-:Y:S02]  /*5f70*/  @!P2 ISETP.GE.AND P1, PT, R113.reuse, R84, PT ;  /* 0x000000547100a20c */ /* 0x050fe40003f26270 */
[-C--:B------:R-:W-:Y:S02]  /*5f80*/  @!P2 ISETP.GE.AND P3, PT, R113, R0.reuse, PT ;  /* 0x000000007100a20c */ /* 0x080fe40003f66270 */
[----:B------:R-:W-:Y:S01]  /*5f90*/  @!P2 FSEL R6, R6, -INF , !P0 ;  /* 0xff8000000606a808 */ /* 0x000fe20004000000 */
[----:B------:R-:W-:Y:S01]  /*5fa0*/  FFMA.FTZ R9, R103, UR5, R9 ;  /* 0x0000000567097c23 */ /* 0x000fe20008010009 */
[----:B------:R-:W-:Y:S01]  /*5fb0*/  @!P2 FSEL R7, R7, -INF , !P1 ;  /* 0xff8000000707a808 */ /* 0x000fe20004800000 */
[----:B------:R-:W-:Y:S01]  /*5fc0*/  FFMA.FTZ R11, R103, UR5, R11 ;  /* 0x00000005670b7c23 */ /* 0x000fe2000801000b */
[----:B------:R-:W-:Y:S01]  /*5fd0*/  @!P2 FSEL R5, R5, -INF , !P3 ;  /* 0xff8000000505a808 */ /* 0x000fe20005800000 */
[----:B------:R-:W-:Y:S01]  /*5fe0*/  FFMA.FTZ R6, R6, UR18, -R2 ;  /* 0x0000001206067c23 */ /* 0x000fe20008010802 */
[----:B-1----:R-:W-:Y:S01]  /*5ff0*/  LOP3.LUT R4, R87, UR34, R96, 0x96, !PT ;  /* 0x0000002257047c12 */ /* 0x002fe2000f8e9660 */
[----:B------:R-:W-:Y:S01]  /*6000*/  FFMA.FTZ R7, R7, UR18, -R2 ;  /* 0x0000001207077c23 */ /* 0x000fe20008010802 */
[----:B------:R-:W3:Y:S01]  /*6010*/  LDL R96, [R1+0x48] ;  /* 0x0000480001607983 */ /* 0x000ee20000100800 */
[--C-:B------:R-:W-:Y:S01]  /*6020*/  FFMA.FTZ R5, R5, UR18, -R3.reuse ;  /* 0x0000001205057c23 */ /* 0x100fe20008010803 */
[----:B------:R-:W-:Y:S01]  /*6030*/  @!P2 FSEL R9, R9, -INF , !P5 ;  /* 0xff8000000909a808 */ /* 0x000fe20006800000 */
[----:B------:R-:W-:Y:S01]  /*6040*/  MUFU.EX2 R125, R6 ;  /* 0x00000006007d7308 */ /* 0x000fe20000000800 */
[-C--:B------:R-:W-:Y:S01]  /*6050*/  @!P2 ISETP.GE.AND P4, PT, R112, R0.reuse, PT ;  /* 0x000000007000a20c */ /* 0x080fe20003f86270 */
[----:B------:R-:W-:Y:S01]  /*6060*/  FFMA.FTZ R12, R101, UR5, R12 ;  /* 0x00000005650c7c23 */ /* 0x000fe2000801000c */
[----:B------:R-:W-:Y:S01]  /*6070*/  @!P2 ISETP.GE.AND P3, PT, R105, R0, PT ;  /* 0x000000006900a20c */ /* 0x000fe20003f66270 */
[----:B------:R-:W-:Y:S01]  /*6080*/  FFMA.FTZ R9, R9, UR18, -R3 ;  /* 0x0000001209097c23 */ /* 0x000fe20008010803 */
[----:B------:R-:W-:Y:S01]  /*6090*/  @!P2 FSEL R8, R8, -INF , !P4 ;  /* 0xff8000000808a808 */ /* 0x000fe20006000000 */
[----:B------:R-:W-:Y:S01]  /*60a0*/  FFMA.FTZ R13, R100, UR5, R13 ;  /* 0x00000005640d7c23 */ /* 0x000fe2000801000d */
[-C--:B------:R-:W-:Y:S03]  /*60b0*/  @!P2 ISETP.GE.AND P4, PT, R112, R84.reuse, PT ;  /* 0x000000547000a20c */ /* 0x080fe60003f86270 */
[----:B------:R1:W-:Y:S01]  /*60c0*/  MUFU.EX2 R124, R7 ;  /* 0x00000007007c7308 */ /* 0x0003e20000000800 */
[----:B------:R-:W-:Y:S01]  /*60d0*/  @!P2 ISETP.GE.AND P5, PT, R107, R84, PT ;  /* 0x000000546b00a20c */ /* 0x000fe20003fa6270 */
[----:B------:R-:W-:Y:S01]  /*60e0*/  FFMA.FTZ R8, R8, UR18, -R3 ;  /* 0x0000001208087c23 */ /* 0x000fe20008010803 */
[----:B------:R-:W-:Y:S01]  /*60f0*/  @!P2 FSEL R10, R10, -INF , !P4 ;  /* 0xff8000000a0aa808 */ /* 0x000fe20006000000 */
[----:B------:R-:W-:Y:S01]  /*6100*/  FFMA.FTZ R14, R101, UR5, R14 ;  /* 0x00000005650e7c23 */ /* 0x000fe2000801000e */
[----:B------:R-:W-:Y:S01]  /*6110*/  @!P2 ISETP.GE.AND P6, PT, R106, R0, PT ;  /* 0x000000006a00a20c */ /* 0x000fe20003fc6270 */
[----:B------:R-:W-:Y:S01]  /*6120*/  FFMA.FTZ R15, R100, UR5, R15 ;  /* 0x00000005640f7c23 */ /* 0x000fe2000801000f */
[----:B------:R-:W-:Y:S03]  /*6130*/  @!P2 FSEL R11, R11, -INF , !P5 ;  /* 0xff8000000b0ba808 */ /* 0x000fe60006800000 */
[----:B------:R4:W-:Y:S01]  /*6140*/  MUFU.EX2 R120, R5 ;  /* 0x0000000500787308 */ /* 0x0009e20000000800 */
[--C-:B------:R-:W-:Y:S01]  /*6150*/  FFMA.FTZ R10, R10, UR18, -R2.reuse ;  /* 0x000000120a0a7c23 */ /* 0x100fe20008010802 */
[----:B------:R-:W-:Y:S01]  /*6160*/  @!P2 FSEL R12, R12, -INF , !P6 ;  /* 0xff8000000c0ca808 */ /* 0x000fe20007000000 */
[----:B------:R-:W-:Y:S01]  /*6170*/  IMAD.U32 R107, RZ, RZ, UR15 ;  /* 0x0000000fff6b7e24 */ /* 0x000fe2000f8e00ff */
[----:B------:R-:W-:Y:S01]  /*6180*/  @!P2 FSEL R13, R13, -INF , !P3 ;  /* 0xff8000000d0da808 */ /* 0x000fe20005800000 */
[----:B------:R-:W-:Y:S01]  /*6190*/  FFMA.FTZ R11, R11, UR18, -R2 ;  /* 0x000000120b0b7c23 */ /* 0x000fe20008010802 */
[-C--:B------:R-:W-:Y:S01]  /*61a0*/  @!P2 ISETP.GE.AND P5, PT, R105, R84.reuse, PT ;  /* 0x000000546900a20c */ /* 0x080fe20003fa6270 */
[--C-:B------:R-:W-:Y:S03]  /*61b0*/  FFMA.FTZ R12, R12, UR18, -R3.reuse ;  /* 0x000000120c0c7c23 */ /* 0x100fe60008010803 */
[----:B------:R2:W-:Y:S01]  /*61c0*/  MUFU.EX2 R117, R8 ;  /* 0x0000000800757308 */ /* 0x0005e20000000800 */
[----:B-1----:R-:W-:Y:S01]  /*61d0*/  IMAD.WIDE.U32 R6, R98, -0x326172a9, RZ ;  /* 0xcd9e8d5762067825 */ /* 0x002fe200078e00ff */
[-C--:B------:R-:W-:Y:S02]  /*61e0*/  @!P2 ISETP.GE.AND P3, PT, R102, R84.reuse, PT ;  /* 0x000000546600a20c */ /* 0x080fe40003f66270 */
[-C--:B------:R-:W-:Y:S01]  /*61f0*/  @!P2 ISETP.GE.AND P4, PT, R106, R84.reuse, PT ;  /* 0x000000546a00a20c */ /* 0x080fe20003f86270 */
[--C-:B------:R-:W-:Y:S01]  /*6200*/  FFMA.FTZ R13, R13, UR18, -R3.reuse ;  /* 0x000000120d0d7c23 */ /* 0x100fe20008010803 */
[----:B------:R-:W-:Y:S01]  /*6210*/  @!P2 ISETP.GE.AND P6, PT, R104, R84, PT ;  /* 0x000000546800a20c */ /* 0x000fe20003fc6270 */
[----:B------:R-:W-:Y:S03]  /*6220*/  IMAD.U32 R106, RZ, RZ, UR16 ;  /* 0x00000010ff6a7e24 */ /* 0x000fe6000f8e00ff */
[----:B------:R1:W-:Y:S01]  /*6230*/  MUFU.EX2 R116, R9 ;  /* 0x0000000900747308 */ /* 0x0003e20000000800 */
[----:B----4-:R-:W-:Y:S01]  /*6240*/  IMAD.WIDE.U32 R4, R4, -0x2daee0ad, RZ ;  /* 0xd2511f5304047825 */ /* 0x010fe200078e00ff */
[C---:B------:R-:W-:Y:S02]  /*6250*/  LOP3.LUT R85, R6.reuse, 0xff, RZ, 0xc0, !PT ;  /* 0x000000ff06557812 */ /* 0x040fe400078ec0ff */
[----:B------:R-:W-:Y:S01]  /*6260*/  SHF.R.U32.HI R84, RZ, 0x18, R6 ;  /* 0x00000018ff547819 */ /* 0x000fe20000011606 */
[C---:B------:R-:W-:Y:S01]  /*6270*/  FFMA.FTZ R16, R97.reuse, UR5, R16 ;  /* 0x0000000561107c23 */ /* 0x040fe20008010010 */
[----:B------:R-:W-:Y:S01]  /*6280*/  SHF.R.U32.HI R87, RZ, 0x10, R6 ;  /* 0x00000010ff577819 */ /* 0x000fe20000011606 */
[----:B------:R-:W-:Y:S03]  /*6290*/  FFMA.FTZ R18, R97, UR5, R18 ;  /* 0x0000000561127c23 */ /* 0x000fe60008010012 */
[----:B------:R4:W-:Y:S01]  /*62a0*/  MUFU.EX2 R122, R10 ;  /* 0x0000000a007a7308 */ /* 0x0009e20000000800 */
[----:B--2---:R-:W-:Y:S02]  /*62b0*/  LOP3.LUT R8, R7, UR36, R86, 0x96, !PT ;  /* 0x0000002407087c12 */ /* 0x004fe4000f8e9656 */
[----:B------:R-:W-:Y:S02]  /*62c0*/  LOP3.LUT R86, R6, 0xffff, RZ, 0xc0, !PT ;  /* 0x0000ffff06567812 */ /* 0x000fe400078ec0ff */
[--C-:B------:R-:W-:Y:S02]  /*62d0*/  SHF.R.U32.HI R7, RZ, 0x18, R4.reuse ;  /* 0x00000018ff077819 */ /* 0x100fe40000011604 */
[----:B------:R-:W-:Y:S03]  /*62e0*/  LOP3.LUT R6, R4, 0xff, RZ, 0xc0, !PT ;  /* 0x000000ff04067812 */ /* 0x000fe600078ec0ff */
[----:B------:R-:W2:Y:S01]  /*62f0*/  MUFU.EX2 R121, R11 ;  /* 0x0000000b00797308 */ /* 0x000ea20000000800 */
[----:B-1----:R-:W-:Y:S02]  /*6300*/  SHF.R.U32.HI R9, RZ, 0x10, R4 ;  /* 0x00000010ff097819 */ /* 0x002fe40000011604 */
[-C--:B------:R-:W-:Y:S02]  /*6310*/  @!P2 ISETP.GE.AND P1, PT, R102, R0.reuse, PT ;  /* 0x000000006600a20c */ /* 0x080fe40003f26270 */
[----:B------:R-:W-:Y:S02]  /*6320*/  @!P2 ISETP.GE.AND P0, PT, R104, R0, PT ;  /* 0x000000006800a20c */ /* 0x000fe40003f06270 */
[----:B------:R-:W-:Y:S03]  /*6330*/  LOP3.LUT R0, R5, UR37, R88, 0x96, !PT ;  /* 0x0000002505007c12 */ /* 0x000fe6000f8e9658 */
[----:B------:R-:W-:Y:S01]  /*6340*/  MUFU.EX2 R114, R12 ;  /* 0x0000000c00727308 */ /* 0x000fe20000000800 */
[----:B----4-:R-:W-:Y:S02]  /*6350*/  LOP3.LUT R10, R4, 0xffff, RZ, 0xc0, !PT ;  /* 0x0000ffff040a7812 */ /* 0x010fe400078ec0ff */
[C---:B------:R-:W-:Y:S02]  /*6360*/  LOP3.LUT R4, R8.reuse, 0xffff, RZ, 0xc0, !PT ;  /* 0x0000ffff08047812 */ /* 0x040fe400078ec0ff */
[----:B------:R-:W-:Y:S02]  /*6370*/  LOP3.LUT R5, R8, 0xff, RZ, 0xc0, !PT ;  /* 0x000000ff08057812 */ /* 0x000fe400078ec0ff */
[----:B------:R-:W-:Y:S03]  /*6380*/  SHF.R.U32.HI R4, RZ, 0x8, R4 ;  /* 0x00000008ff047819 */ /* 0x000fe60000011604 */
[----:B------:R-:W-:Y:S01]  /*6390*/  MUFU.EX2 R112, R13 ;  /* 0x0000000d00707308 */ /* 0x000fe20000000800 */
[----:B------:R-:W-:Y:S02]  /*63a0*/  @!P2 FSEL R16, R16, -INF , !P0 ;  /* 0xff8000001010a808 */ /* 0x000fe40004000000 */
[----:B------:R-:W-:Y:S02]  /*63b0*/  ISETP.LE.U32.AND P0, PT, R5, UR19, PT ;  /* 0x0000001305007c0c */ /* 0x000fe4000bf03070 */
[----:B------:R-:W-:Y:S01]  /*63c0*/  LOP3.LUT R4, R4, 0xffff, RZ, 0xc0, !PT ;  /* 0x0000ffff04047812 */ /* 0x000fe200078ec0ff */
[----:B------:R-:W-:Y:S01]  /*63d0*/  FFMA.FTZ R16, R16, UR18, -R3 ;  /* 0x0000001210107c23 */ /* 0x000fe20008010803 */
[--C-:B------:R-:W-:Y:S02]  /*63e0*/  SHF.R.U32.HI R5, RZ, 0x10, R8.reuse ;  /* 0x00000010ff057819 */ /* 0x100fe40000011608 */
[----:B------:R-:W-:Y:S01]  /*63f0*/  SHF.R.U32.HI R8, RZ, 0x18, R8 ;  /* 0x00000018ff087819 */ /* 0x000fe20000011608 */
[----:B------:R-:W1:Y:S01]  /*6400*/  MUFU.EX2 R110, R16 ;  /* 0x00000010006e7308 */ /* 0x000e620000000800 */
[----:B------:R-:W-:Y:S02]  /*6410*/  @!P2 FSEL R18, R18, -INF , !P6 ;  /* 0xff8000001212a808 */ /* 0x000fe40007000000 */
[----:B------:R-:W-:Y:S02]  /*6420*/  @!P2 FSEL R14, R14, -INF , !P4 ;  /* 0xff8000000e0ea808 */ /* 0x000fe40006000000 */
[----:B------:R-:W-:Y:S01]  /*6430*/  @!P2 FSEL R15, R15, -INF , !P5 ;  /* 0xff8000000f0fa808 */ /* 0x000fe20006800000 */
[--C-:B------:R-:W-:Y:S01]  /*6440*/  FFMA.FTZ R18, R18, UR18, -R2.reuse ;  /* 0x0000001212127c23 */ /* 0x100fe20008010802 */
[----:B------:R-:W-:Y:S01]  /*6450*/  ISETP.LE.U32.AND P5, PT, R84, UR19, PT ;  /* 0x0000001354007c0c */ /* 0x000fe2000bfa3070 */
[--C-:B------:R-:W-:Y:S01]  /*6460*/  FFMA.FTZ R14, R14, UR18, -R2.reuse ;  /* 0x000000120e0e7c23 */ /* 0x100fe20008010802 */
[----:B------:R-:W-:Y:S01]  /*6470*/  ISETP.LE.U32.AND P4, PT, R85, UR19, PT ;  /* 0x0000001355007c0c */ /* 0x000fe2000bf83070 */
[--C-:B------:R-:W-:Y:S01]  /*6480*/  FFMA.FTZ R15, R15, UR18, -R2.reuse ;  /* 0x000000120f0f7c23 */ /* 0x100fe20008010802 */
[----:B------:R-:W-:Y:S01]  /*6490*/  @!P0 FADD.FTZ R123, -R123, -RZ ;  /* 0x800000ff7b7b8221 */ /* 0x000fe20000010100 */
[----:B------:R-:W-:Y:S01]  /*64a0*/  MUFU.EX2 R119, R14 ;  /* 0x0000000e00777308 */ /* 0x000fe20000000800 */
[----:B------:R-:W-:Y:S07]  /*64b0*/  ISETP.LE.U32.AND P0, PT, R7, UR19, PT ;  /* 0x0000001307007c0c */ /* 0x000fee000bf03070 */
[----:B--2---:R-:W-:Y:S02]  /*64c0*/  @!P5 FADD.FTZ R121, -R121, -RZ ;  /* 0x800000ff7979d221 */ /* 0x004fe40000010100 */
[----:B------:R-:W-:Y:S01]  /*64d0*/  MUFU.EX2 R118, R15 ;  /* 0x0000000f00767308 */ /* 0x000fe20000000800 */
[----:B------:R-:W-:Y:S09]  /*64e0*/  @!P4 FADD.FTZ R117, -R117, -RZ ;  /* 0x800000ff7575c221 */ /* 0x000ff20000010100 */
[----:B------:R-:W-:Y:S01]  /*64f0*/  MUFU.EX2 R115, R18 ;  /* 0x0000001200737308 */ /* 0x000fe20000000800 */
        /* <DEDUP_REMOVED lines=8> */
[----:B------:R2:W-:Y:S01]  /*6580*/  MUFU.EX2 R111, R3 ;  /* 0x00000003006f7308 */ /* 0x0005e20000000800 */
[----:B------:R-:W-:Y:S01]  /*6590*/  ISETP.LE.U32.AND P2, PT, R8, UR19, PT ;  /* 0x0000001308007c0c */ /* 0x000fe2000bf43070 */
[----:B------:R-:W-:Y:S01]  /*65a0*/  FFMA.FTZ R2, R19, UR18, -R2 ;  /* 0x0000001213027c23 */ /* 0x000fe20008010802 */
[----:B------:R-:W-:Y:S02]  /*65b0*/  SHF.R.U32.HI R4, RZ, 0x8, R86 ;  /* 0x00000008ff047819 */ /* 0x000fe40000011656 */
[----:B------:R-:W-:Y:S01]  /*65c0*/  LOP3.LUT R5, R87, 0xff, RZ, 0xc0, !PT ;  /* 0x000000ff57057812 */ /* 0x000fe200078ec0ff */
[----:B------:R-:W-:Y:S01]  /*65d0*/  @!P1 FADD.FTZ R120, -R120, -RZ ;  /* 0x800000ff78789221 */ /* 0x000fe20000010100 */
[----:B------:R-:W-:Y:S03]  /*65e0*/  LOP3.LUT R4, R4, 0xffff, RZ, 0xc0, !PT ;  /* 0x0000ffff04047812 */ /* 0x000fe600078ec0ff */
[----:B------:R-:W3:Y:S01]  /*65f0*/  MUFU.EX2 R113, R2 ;  /* 0x0000000200717308 */ /* 0x000ee20000000800 */
[----:B------:R-:W-:Y:S02]  /*6600*/  ISETP.LE.U32.AND P3, PT, R6, UR19, PT ;  /* 0x0000001306007c0c */ /* 0x000fe4000bf63070 */
[----:B------:R-:W-:Y:S01]  /*6610*/  ISETP.LE.U32.AND P1, PT, R4, UR19, PT ;  /* 0x0000001304007c0c */ /* 0x000fe2000bf23070 */
[----:B------:R-:W-:Y:S01]  /*6620*/  @!P6 FADD.FTZ R125, -R125, -RZ ;  /* 0x800000ff7d7de221 */ /* 0x000fe20000010100 */
[----:B------:R-:W-:Y:S01]  /*6630*/  LOP3.LUT R4, R0, 0xff, RZ, 0xc0, !PT ;  /* 0x000000ff00047812 */ /* 0x000fe200078ec0ff */
[----:B------:R-:W-:Y:S01]  /*6640*/  @!P2 FADD.FTZ R124, -R124, -RZ ;  /* 0x800000ff7c7ca221 */ /* 0x000fe20000010100 */
[----:B------:R-:W-:Y:S02]  /*6650*/  ISETP.LE.U32.AND P6, PT, R5, UR19, PT ;  /* 0x0000001305007c0c */ /* 0x000fe4000bfc3070 */
[----:B------:R-:W-:Y:S02]  /*6660*/  ISETP.LE.U32.AND P2, PT, R4, UR19, PT ;  /* 0x0000001304007c0c */ /* 0x000fe4000bf43070 */
[----:B------:R-:W-:Y:S02]  /*6670*/  LOP3.LUT R4, R0, 0xffff, RZ, 0xc0, !PT ;  /* 0x0000ffff00047812 */ /* 0x000fe400078ec0ff */
[----:B--2---:R-:W-:Y:S01]  /*6680*/  SHF.R.U32.HI R3, RZ, 0x10, R0 ;  /* 0x00000010ff037819 */ /* 0x004fe20000011600 */
[----:B-1----:R-:W-:Y:S01]  /*6690*/  @!P3 FADD.FTZ R110, -R110, -RZ ;  /* 0x800000ff6e6eb221 */ /* 0x002fe20000010100 */
[----:B------:R-:W-:Y:S01]  /*66a0*/  SHF.R.U32.HI R4, RZ, 0x8, R4 ;  /* 0x00000008ff047819 */ /* 0x000fe20000011604 */
[----:B------:R-:W-:Y:S01]  /*66b0*/  @!P1 FADD.FTZ R116, -R116, -RZ ;  /* 0x800000ff74749221 */ /* 0x000fe20000010100 */
[----:B------:R-:W-:Y:S01]  /*66c0*/  SHF.R.U32.HI R5, RZ, 0x18, R0 ;  /* 0x00000018ff057819 */ /* 0x000fe20000011600 */
[----:B---3--:R-:W-:Y:S01]  /*66d0*/  @!P0 FADD.FTZ R113, -R113, -RZ ;  /* 0x800000ff71718221 */ /* 0x008fe20000010100 */
[----:B------:R-:W-:Y:S01]  /*66e0*/  LOP3.LUT R0, R4, 0xffff, RZ, 0xc0, !PT ;  /* 0x0000ffff04007812 */ /* 0x000fe200078ec0ff */
[----:B------:R-:W-:Y:S01]  /*66f0*/  @!P6 FADD.FTZ R122, -R122, -RZ ;  /* 0x800000ff7a7ae221 */ /* 0x000fe20000010100 */
[----:B------:R-:W-:Y:S01]  /*6700*/  SHF.R.U32.HI R4, RZ, 0x8, R10 ;  /* 0x00000008ff047819 */ /* 0x000fe2000001160a */
[----:B------:R-:W-:Y:S01]  /*6710*/  @!P2 FADD.FTZ R114, -R114, -RZ ;  /* 0x800000ff7272a221 */ /* 0x000fe20000010100 */
[----:B------:R-:W-:Y:S02]  /*6720*/  LOP3.LUT R3, R3, 0xff, RZ, 0xc0, !PT ;  /* 0x000000ff03037812 */ /* 0x000fe400078ec0ff */
[----:B------:R-:W-:Y:S02]  /*6730*/  ISETP.LE.U32.AND P6, PT, R0, UR19, PT ;  /* 0x0000001300007c0c */ /* 0x000fe4000bfc3070 */
[----:B------:R-:W-:Y:S02]  /*6740*/  LOP3.LUT R0, R4, 0xffff, RZ, 0xc0, !PT ;  /* 0x0000ffff04007812 */ /* 0x000fe400078ec0ff */
[----:B------:R-:W-:Y:S02]  /*6750*/  ISETP.LE.U32.AND P5, PT, R3, UR19, PT ;  /* 0x0000001303007c0c */ /* 0x000fe4000bfa3070 */
[----:B------:R-:W-:Y:S02]  /*6760*/  F2FP.RELU.F16.F32.PACK_AB R3, R120, R123 ;  /* 0x0000007b7803723e */ /* 0x000fe400000008ff */
[----:B------:R-:W-:Y:S02]  /*6770*/  F2FP.RELU.F16.F32.PACK_AB R2, R124, R125 ;  /* 0x0000007d7c02723e */ /* 0x000fe400000008ff */
[----:B------:R-:W-:Y:S01]  /*6780*/  ISETP.LE.U32.AND P2, PT, R0, UR19, PT ;  /* 0x0000001300007c0c */ /* 0x000fe2000bf43070 */
[----:B------:R1:W-:Y:S01]  /*6790*/  STS [R245+0x2a000], R3 ;  /* 0x02a00003f5007388 */ /* 0x0003e20000000800 */
[----:B------:R-:W-:Y:S01]  /*67a0*/  F2FP.RELU.F16.F32.PACK_AB R0, R116, R117 ;  /* 0x000000757400723e */ /* 0x000fe200000008ff */
[----:B------:R-:W-:Y:S01]  /*67b0*/  @!P6 FADD.FTZ R112, -R112, -RZ ;  /* 0x800000ff7070e221 */ /* 0x000fe20000010100 */
[----:B------:R-:W-:Y:S01]  /*67c0*/  ISETP.LE.U32.AND P4, PT, R5, UR19, PT ;  /* 0x0000001305007c0c */ /* 0x000fe2000bf83070 */
[----:B------:R2:W-:Y:S01]  /*67d0*/  STS [R245+0x2a400], R2 ;  /* 0x02a40002f5007388 */ /* 0x0005e20000000800 */
[----:B------:R-:W-:Y:S01]  /*67e0*/  LOP3.LUT R5, R9, 0xff, RZ, 0xc0, !PT ;  /* 0x000000ff09057812 */ /* 0x000fe200078ec0ff */
[----:B------:R-:W-:Y:S01]  /*67f0*/  @!P5 FADD.FTZ R119, -R119, -RZ ;  /* 0x800000ff7777d221 */ /* 0x000fe20000010100 */
[----:B------:R-:W-:Y:S01]  /*6800*/  LEA R106, P0, R244, R106, 0x2 ;  /* 0x0000006af46a7211 */ /* 0x000fe200078010ff */
[----:B------:R3:W-:Y:S01]  /*6810*/  STS [R250+0x2a000], R0 ;  /* 0x02a00000fa007388 */ /* 0x0007e20000000800 */
[----:B------:R-:W-:Y:S02]  /*6820*/  ISETP.LE.U32.AND P1, PT, R5, UR19, PT ;  /* 0x0000001305007c0c */ /* 0x000fe4000bf23070 */
[----:B------:R-:W-:Y:S01]  /*6830*/  F2FP.RELU.F16.F32.PACK_AB R5, R112, R114 ;  /* 0x000000727005723e */ /* 0x000fe200000008ff */
[----:B------:R-:W-:Y:S01]  /*6840*/  @!P2 FADD.FTZ R111, -R111, -RZ ;  /* 0x800000ff6f6fa221 */ /* 0x000fe20000010100 */
[----:B------:R-:W-:Y:S02]  /*6850*/  LEA.HI.X.SX32 R107, R244, R107, 0x2, P0 ;  /* 0x0000006bf46b7211 */ /* 0x000fe400000f16ff */
[----:B------:R-:W-:Y:S01]  /*6860*/  FSETP.GE.FTZ.AND P0, PT, R116, RZ, PT ;  /* 0x000000ff7400720b */ /* 0x000fe20003f16000 */
[----:B------:R-:W-:Y:S01]  /*6870*/  @!P4 FADD.FTZ R118, -R118, -RZ ;  /* 0x800000ff7676c221 */ /* 0x000fe20000010100 */
[----:B------:R-:W-:Y:S01]  /*6880*/  FSETP.GE.FTZ.AND P2, PT, R120, RZ, PT ;  /* 0x000000ff7800720b */ /* 0x000fe20003f56000 */
[----:B------:R-:W4:Y:S01]  /*6890*/  LDG.E R109, desc[UR6][R106.64] ;  /* 0x000000066a6d7981 */ /* 0x000f22000c1e1900 */
[----:B------:R-:W-:Y:S02]  /*68a0*/  FSETP.GE.FTZ.AND P3, PT, R123, RZ, PT ;  /* 0x000000ff7b00720b */ /* 0x000fe40003f76000 */
[----:B------:R-:W-:Y:S01]  /*68b0*/  F2FP.RELU.F16.F32.PACK_AB R4, R118, R119 ;  /* 0x000000777604723e */ /* 0x000fe200000008ff */
[----:B------:R-:W-:Y:S01]  /*68c0*/  @!P1 FADD.FTZ R115, -R115, -RZ ;  /* 0x800000ff73739221 */ /* 0x000fe20000010100 */
[----:B------:R4:W4:Y:S01]  /*68d0*/  LDG.E R108, desc[UR6][R106.64+0x20] ;  /* 0x000020066a6c7981 */ /* 0x000922000c1e1900 */
[----:B------:R-:W-:Y:S02]  /*68e0*/  FSETP.GE.FTZ.AND P1, PT, R117, RZ, PT ;  /* 0x000000ff7500720b */ /* 0x000fe40003f36000 */
[----:B-1----:R-:W-:Y:S02]  /*68f0*/  F2FP.RELU.F16.F32.PACK_AB R3, R111, R110 ;  /* 0x0000006e6f03723e */ /* 0x002fe400000008ff */
[----:B------:R-:W-:Y:S02]  /*6900*/  FSETP.GE.FTZ.AND P6, PT, R125, RZ, PT ;  /* 0x000000ff7d00720b */ /* 0x000fe40003fd6000 */
[----:B--2---:R-:W-:Y:S02]  /*6910*/  F2FP.RELU.F16.F32.PACK_AB R2, R113, R115 ;  /* 0x000000737102723e */ /* 0x004fe400000008ff */
[----:B---3--:R-:W-:Y:S05]  /*6920*/  F2FP.RELU.F16.F32.PACK_AB R0, R121, R122 ;  /* 0x0000007a7900723e */ /* 0x008fea00000008ff */
[----:B------:R1:W-:Y:S04]  /*6930*/  STS [R250+0x2a400], R0 ;  /* 0x02a40000fa007388 */ /* 0x0003e80000000800 */
[----:B------:R-:W-:Y:S04]  /*6940*/  STS [R246+0x2a000], R5 ;  /* 0x02a00005f6007388 */ /* 0x000fe80000000800 */
[----:B------:R-:W-:Y:S04]  /*6950*/  STS [R246+0x2a400], R4 ;  /* 0x02a40004f6007388 */ /* 0x000fe80000000800 */
[----:B------:R2:W-:Y:S04]  /*6960*/  STS [R249+0x2a400], R2 ;  /* 0x02a40002f9007388 */ /* 0x0005e80000000800 */
[----:B------:R3:W-:Y:S04]  /*6970*/  STS [R249+0x2a000], R3 ;  /* 0x02a00003f9007388 */ /* 0x0007e80000000800 */
[----:B------:R-:W-:Y:S04]  /*6980*/  LDSM.16.M88.4 R8, [R217+0x20000] ;  /* 0x02000000d908783b */ /* 0x000fe80000000200 */
[----:B------:R-:W-:Y:S01]  /*6990*/  LDSM.16.M88.4 R84, [R217+0x20800] ;  /* 0x02080000d954783b */ /* 0x000fe20000000200 */
[----:B-1----:R-:W-:Y:S03]  /*69a0*/  LEA R0, R230, UR4, 0x1 ;  /* 0x00000004e6007c11 */ /* 0x002fe6000f8e08ff */
[----:B------:R-:W-:Y:S04]  /*69b0*/  LDSM.16.M88.4 R92, [R218+0x20000] ;  /* 0x02000000da5c783b */ /* 0x000fe80000000200 */
[----:B------:R-:W1:Y:S04]  /*69c0*/  LDSM.16.M88.4 R16, [R0+0x10000] ;  /* 0x010000000010783b */ /* 0x000e680000000200 */
[----:B------:R-:W-:Y:S01]  /*69d0*/  LDSM.16.M88.4 R96, [R218+0x20800] ;  /* 0x02080000da60783b */ /* 0x000fe20000000200 */
[--C-:B--2---:R-:W-:Y:S03]  /*69e0*/  IMAD.IADD R2, R225, 0x1, R0.reuse ;  /* 0x00000001e1027824 */ /* 0x104fe600078e0200 */
[----:B------:R-:W-:Y:S01]  /*69f0*/  LDSM.16.M88.4 R100, [R220+0x20000] ;  /* 0x02000000dc64783b */ /* 0x000fe20000000200 */
[C---:B---3--:R-:W-:Y:S02]  /*6a00*/  IMAD.IADD R3, R224.reuse, 0x1, R0 ;  /* 0x00000001e0037824 */ /* 0x048fe400078e0200 */
[----:B------:R-:W-:Y:S01]  /*6a10*/  IMAD.IADD R104, R224, 0x1, R2 ;  /* 0x00000001e0687824 */ /* 0x000fe200078e0202 */
[----:B------:R-:W2:Y:S01]  /*6a20*/  LDSM.16.M88.4 R88, [R2+0x10000] ;  /* 0x010000000258783b */ /* 0x000ea20000000200 */
        /* <DEDUP_REMOVED lines=10> */
[----:B------:R-:W-:Y:S04]  /*6ad0*/  LDSM.16.M88.4 R88, [R104+0x10000] ;  /* 0x010000006858783b */ /* 0x000fe80000000200 */
[----:B------:R-:W3:Y:S01]  /*6ae0*/  LDSM.16.M88.4 R96, [R219+0x20000] ;  /* 0x02000000db60783b */ /* 0x000ee20000000200 */
[C---:B-1----:R-:W-:Y:S06]  /*6af0*/  HMMA.16816.F32 R4, R84.reuse, R100, R4 ;  /* 0x000000645404723c */ /* 0x042fec0000001804 */
[C---:B------:R-:W-:Y:S01]  /*6b00*/  HMMA.16816.F32 R8, R84.reuse, R102, R8 ;  /* 0x000000665408723c */ /* 0x040fe20000001808 */
[----:B------:R-:W1:Y:S05]  /*6b10*/  LDSM.16.M88.4 R100, [R219+0x20800] ;  /* 0x02080000db64783b */ /* 0x000e6a0000000200 */
[C---:B--2---:R-:W-:Y:S06]  /*6b20*/  HMMA.16816.F32 R12, R84.reuse, R92, R12 ;  /* 0x0000005c540c723c */ /* 0x044fec000000180c */
[----:B------:R-:W-:Y:S01]  /*6b30*/  HMMA.16816.F32 R16, R84, R94, R16 ;  /* 0x0000005e5410723c */ /* 0x000fe20000001810 */
[----:B------:R-:W-:Y:S04]  /*6b40*/  LDSM.16.M88.4 R84, [R0+0x12000] ;  /* 0x012000000054783b */ /* 0x000fe80000000200 */
[----:B------:R-:W2:Y:S01]  /*6b50*/  LDSM.16.M88.4 R92, [R217+0x22000] ;  /* 0x02200000d95c783b */ /* 0x000ea20000000200 */
[C---:B---3--:R-:W-:Y:S06]  /*6b60*/  HMMA.16816.F32 R4, R88.reuse, R96, R4 ;  /* 0x000000605804723c */ /* 0x048fec0000001804 */
[C---:B------:R-:W-:Y:S01]  /*6b70*/  HMMA.16816.F32 R8, R88.reuse, R98, R8 ;  /* 0x000000625808723c */ /* 0x040fe20000001808 */
[----:B------:R-:W3:Y:S05]  /*6b80*/  LDSM.16.M88.4 R96, [R217+0x22800] ;  /* 0x02280000d960783b */ /* 0x000eea0000000200 */
[C---:B-1----:R-:W-:Y:S06]  /*6b90*/  HMMA.16816.F32 R12, R88.reuse, R100, R12 ;  /* 0x00000064580c723c */ /* 0x042fec000000180c */
[----:B------:R-:W-:Y:S01]  /*6ba0*/  HMMA.16816.F32 R16, R88, R102, R16 ;  /* 0x000000665810723c */ /* 0x000fe20000001810 */
[----:B------:R-:W-:Y:S04]  /*6bb0*/  LDSM.16.M88.4 R88, [R2+0x12000] ;  /* 0x012000000258783b */ /* 0x000fe80000000200 */
[----:B------:R-:W1:Y:S01]  /*6bc0*/  LDSM.16.M88.4 R100, [R218+0x22000] ;  /* 0x02200000da64783b */ /* 0x000e620000000200 */
[C---:B--2---:R-:W-:Y:S06]  /*6bd0*/  HMMA.16816.F32 R4, R84.reuse, R92, R4 ;  /* 0x0000005c5404723c */ /* 0x044fec0000001804 */
[C---:B------:R-:W-:Y:S01]  /*6be0*/  HMMA.16816.F32 R8, R84.reuse, R94, R8 ;  /* 0x0000005e5408723c */ /* 0x040fe20000001808 */
[----:B------:R-:W2:Y:S05]  /*6bf0*/  LDSM.16.M88.4 R92, [R218+0x22800] ;  /* 0x02280000da5c783b */ /* 0x000eaa0000000200 */
[C---:B---3--:R-:W-:Y:S06]  /*6c00*/  HMMA.16816.F32 R12, R84.reuse, R96, R12 ;  /* 0x00000060540c723c */ /* 0x048fec000000180c */
        /* <DEDUP_REMOVED lines=65> */
[----:B------:R-:W3:Y:S04]  /*7020*/  LDSM.16.M88.4 R96, [R219+0x26000] ;  /* 0x02600000db60783b */ /* 0x000ee80000000200 */
[----:B----4-:R-:W4:Y:S01]  /*7030*/  LDSM.16.M88.4 R104, [R219+0x26800] ;  /* 0x02680000db68783b */ /* 0x010f220000000200 */
[C---:B-1----:R-:W-:Y:S06]  /*7040*/  HMMA.16816.F32 R4, R84.reuse, R100, R4 ;  /* 0x000000645404723c */ /* 0x042fec0000001804 */
[C---:B------:R-:W-:Y:S06]  /*7050*/  HMMA.16816.F32 R8, R84.reuse, R102, R8 ;  /* 0x000000665408723c */ /* 0x040fec0000001808 */
[C---:B--2---:R-:W-:Y:S06]  /*7060*/  HMMA.16816.F32 R12, R84.reuse, R92, R12 ;  /* 0x0000005c540c723c */ /* 0x044fec000000180c */
[----:B------:R-:W-:Y:S06]  /*7070*/  HMMA.16816.F32 R16, R84, R94, R16 ;  /* 0x0000005e5410723c */ /* 0x000fec0000001810 */
[C---:B---3--:R-:W-:Y:S06]  /*7080*/  HMMA.16816.F32 R4, R88.reuse, R96, R4 ;  /* 0x000000605804723c */ /* 0x048fec0000001804 */
[C---:B------:R-:W-:Y:S06]  /*7090*/  HMMA.16816.F32 R8, R88.reuse, R98, R8 ;  /* 0x000000625808723c */ /* 0x040fec0000001808 */
[C---:B----4-:R-:W-:Y:S06]  /*70a0*/  HMMA.16816.F32 R12, R88.reuse, R104, R12 ;  /* 0x00000068580c723c */ /* 0x050fec000000180c */
[----:B------:R-:W-:Y:S06]  /*70b0*/  HMMA.16816.F32 R16, R88, R106, R16 ;  /* 0x0000006a5810723c */ /* 0x000fec0000001810 */
[C---:B------:R-:W-:Y:S01]  /*70c0*/  FADD.FTZ R3, -R109.reuse, R5 ;  /* 0x000000056d037221 */ /* 0x040fe20000010100 */
[----:B------:R-:W-:Y:S01]  /*70d0*/  FADD.FTZ R4, -R109, R4 ;  /* 0x000000046d047221 */ /* 0x000fe20000010100 */
[----:B------:R-:W-:Y:S03]  /*70e0*/  FADD.FTZ R87, -R108, R6 ;  /* 0x000000066c577221 */ /* 0x000fe60000010100 */
[-C--:B------:R-:W-:Y:S01]  /*70f0*/  FSEL R3, R3, R109.reuse, P2 ;  /* 0x0000006d03037208 */ /* 0x080fe20001000000 */
[C---:B------:R-:W-:Y:S01]  /*7100*/  FADD.FTZ R0, -R109.reuse, R9 ;  /* 0x000000096d007221 */ /* 0x040fe20000010100 */
[----:B------:R-:W-:Y:S01]  /*7110*/  FSETP.GE.FTZ.AND P2, PT, R114, RZ, PT ;  /* 0x000000ff7200720b */ /* 0x000fe20003f56000 */
[C---:B------:R-:W-:Y:S01]  /*7120*/  FADD.FTZ R2, -R109.reuse, R8 ;  /* 0x000000086d027221 */ /* 0x040fe20000010100 */
[----:B------:R-:W-:Y:S01]  /*7130*/  FSEL R4, R4, R109, P3 ;  /* 0x0000006d04047208 */ /* 0x000fe20001800000 */
[----:B------:R-:W-:Y:S01]  /*7140*/  FMUL.FTZ R3, R120, R3 ;  /* 0x0000000378037220 */ /* 0x000fe20000410000 */
[-C--:B------:R-:W-:Y:S01]  /*7150*/  FSEL R0, R0, R109.reuse, P0 ;  /* 0x0000006d00007208 */ /* 0x080fe20000000000 */
[C---:B------:R-:W-:Y:S01]  /*7160*/  FADD.FTZ R13, -R109.reuse, R13 ;  /* 0x0000000d6d0d7221 */ /* 0x040fe20000010100 */
[----:B------:R-:W-:Y:S01]  /*7170*/  FSETP.GE.FTZ.AND P0, PT, R112, RZ, PT ;  /* 0x000000ff7000720b */ /* 0x000fe20003f16000 */
[----:B------:R-:W-:Y:S01]  /*7180*/  FADD.FTZ R12, -R109, R12 ;  /* 0x0000000c6d0c7221 */ /* 0x000fe20000010100 */
[-C--:B------:R-:W-:Y:S01]  /*7190*/  FSEL R2, R2, R109.reuse, P1 ;  /* 0x0000006d02027208 */ /* 0x080fe20000800000 */
[----:B------:R-:W-:Y:S01]  /*71a0*/  FMUL.FTZ R4, R123, R4 ;  /* 0x000000047b047220 */ /* 0x000fe20000410000 */
[-C--:B------:R-:W-:Y:S01]  /*71b0*/  FSEL R13, R13, R109.reuse, P0 ;  /* 0x0000006d0d0d7208 */ /* 0x080fe20000000000 */
[----:B------:R-:W-:Y:S01]  /*71c0*/  FADD.FTZ R16, -R109, R16 ;  /* 0x000000106d107221 */ /* 0x000fe20000010100 */
[----:B------:R-:W-:Y:S01]  /*71d0*/  FSETP.GE.FTZ.AND P0, PT, R110, RZ, PT ;  /* 0x000000ff6e00720b */ /* 0x000fe20003f16000 */
[----:B------:R-:W-:Y:S01]  /*71e0*/  FMUL.FTZ R2, R117, R2 ;  /* 0x0000000275027220 */ /* 0x000fe20000410000 */
[----:B------:R-:W-:Y:S01]  /*71f0*/  FSETP.GE.FTZ.AND P1, PT, R111, RZ, PT ;  /* 0x000000ff6f00720b */ /* 0x000fe20003f36000 */
[----:B------:R-:W-:Y:S01]  /*7200*/  FMUL.FTZ R0, R116, R0 ;  /* 0x0000000074007220 */ /* 0x000fe20000410000 */
[----:B------:R-:W-:Y:S01]  /*7210*/  FSEL R16, R16, R109, P0 ;  /* 0x0000006d10107208 */ /* 0x000fe20000000000 */
[----:B------:R-:W-:Y:S01]  /*7220*/  FMUL.FTZ R13, R112, R13 ;  /* 0x0000000d700d7220 */ /* 0x000fe20000410000 */
[----:B------:R-:W-:Y:S01]  /*7230*/  PLOP3.LUT P0, PT, PT, PT, UP2, 0x80, 0x0 ;  /* 0x000000000000781c */ /* 0x000fe20003f0f028 */
[----:B------:R-:W-:Y:S01]  /*7240*/  FADD.FTZ R86, -R108, R7 ;  /* 0x000000076c567221 */ /* 0x000fe20000010100 */
[----:B------:R-:W-:Y:S01]  /*7250*/  FSEL R12, R12, R109, P2 ;  /* 0x0000006d0c0c7208 */ /* 0x000fe20001000000 */
[----:B------:R-:W-:Y:S01]  /*7260*/  FMUL.FTZ R88, R110, R16 ;  /* 0x000000106e587220 */ /* 0x000fe20000410000 */
[----:B------:R-:W-:Y:S02]  /*7270*/  F2FP.F16.F32.PACK_AB R5, R3, R4 ;  /* 0x000000040305723e */ /* 0x000fe400000000ff */
[----:B------:R-:W-:Y:S01]  /*7280*/  F2FP.F16.F32.PACK_AB R85, R0, R2 ;  /* 0x000000020055723e */ /* 0x000fe200000000ff */
[----:B------:R-:W-:Y:S02]  /*7290*/  FMUL.FTZ R12, R114, R12 ;  /* 0x0000000c720c7220 */ /* 0x000fe40000410000 */
[----:B------:R-:W-:Y:S03]  /*72a0*/  @P1 FADD.FTZ R109, -R109, R17 ;  /* 0x000000116d6d1221 */ /* 0x000fe60000010100 */
[----:B------:R-:W-:Y:S01]  /*72b0*/  F2FP.F16.F32.PACK_AB R84, R13, R12 ;  /* 0x0000000c0d54723e */ /* 0x000fe200000000ff */
[----:B------:R-:W-:Y:S06]  /*72c0*/  @!P0 BRA `(.L_x_944) ;  /* 0x00000004007c8947 */ /* 0x000fec0003800000 */
[----:B------:R-:W1:Y:S01]  /*72d0*/  LDC R6, c[0x0][0x240] ;  /* 0x00009000ff067b82 */ /* 0x000e620000000800 */
[----:B------:R-:W-:Y:S01]  /*72e0*/  ISETP.GE.AND P5, PT, R242, UR25, PT ;  /* 0x00000019f2007c0c */ /* 0x000fe2000bfa6270 */
[----:B------:R-:W-:Y:S01]  /*72f0*/  IMAD.MOV.U32 R2, RZ, RZ, R238 ;  /* 0x000000ffff027224 */ /* 0x000fe200078e00ee */
[----:B------:R-:W-:Y:S01]  /*7300*/  ISETP.GE.AND P4, PT, R251, UR25, PT ;  /* 0x00000019fb007c0c */ /* 0x000fe2000bf86270 */
[----:B------:R-:W-:Y:S01]  /*7310*/  IMAD.MOV.U32 R3, RZ, RZ, R240 ;  /* 0x000000ffff037224 */ /* 0x000fe200078e00f0 */
[----:B------:R-:W-:Y:S01]  /*7320*/  ISETP.GE.AND P3, PT, R252, UR25, PT ;  /* 0x00000019fc007c0c */ /* 0x000fe2000bf66270 */
[----:B------:R-:W-:Y:S02]  /*7330*/  ULOP3.LUT UR12, UR8, 0x1, URZ, 0xc0, !UPT ;  /* 0x00000001080c7892 */ /* 0x000fe4000f8ec03f */
        /* <DEDUP_REMOVED lines=24> */
[----:B-----5:R-:W-:Y:S01]  /*74c0*/  ISETP.GE.AND P2, PT, R126, UR25, PT ;  /* 0x000000197e007c0c */ /* 0x020fe2000bf46270 */
[----:B------:R3:W-:Y:S01]  /*74d0*/  @P4 STS [R234+0x2004], RZ ;  /* 0x002004ffea004388 */ /* 0x0007e20000000800 */
[C-C-:B------:R-:W-:Y:S02]  /*74e0*/  @!P4 LEA.HI.X R13, R0.reuse, R240, R4.reuse, 0x1, P1 ;  /* 0x000000f0000dc211 */ /* 0x140fe400008f0c04 */
[C---:B------:R-:W-:Y:S01]  /*74f0*/  @!P3 LEA R8, P1, R0.reuse, R238, 0x1 ;  /* 0x000000ee0008b211 */ /* 0x040fe200078208ff */
[----:B------:R3:W-:Y:S03]  /*7500*/  @P4 STS [R234+0x2008], RZ ;  /* 0x002008ffea004388 */ /* 0x0007e60000000800 */
[C---:B------:R-:W-:Y:S01]  /*7510*/  @!P3 LEA.HI.X R9, R0.reuse, R240, R4, 0x1, P1 ;  /* 0x000000f00009b211 */ /* 0x040fe200008f0c04 */
[----:B------:R3:W-:Y:S04]  /*7520*/  @P4 STS [R234+0x200c], RZ ;  /* 0x00200cffea004388 */ /* 0x0007e80000000800 */
[----:B------:R-:W-:Y:S01]  /*7530*/  @!PT LDS RZ, [RZ] ;  /* 0x00000000fffff984 */ /* 0x000fe20000000800 */
[----:B------:R-:W-:Y:S01]  /*7540*/  @!PT LDS RZ, [RZ] ;  /* 0x00000000fffff984 */ /* 0x000fe20000000800 */
[----:B------:R-:W-:Y:S01]  /*7550*/  @!PT LDS RZ, [RZ] ;  /* 0x00000000fffff984 */ /* 0x000fe20000000800 */
[----:B------:R3:W-:Y:S01]  /*7560*/  @!P4 LDGSTS.E.BYPASS.LTC128B.128 [R237+0x2000], desc[UR6][R2.64+0x80] ;  /* 0x0200008002edcfae */ /* 0x0007e2000b901d46 */
[C---:B------:R-:W-:Y:S01]  /*7570*/  @!P2 LEA R6, P1, R0.reuse, R238, 0x1 ;  /* 0x000000ee0006a211 */ /* 0x040fe200078208ff */
[----:B------:R-:W-:Y:S02]  /*7580*/  IMAD.MOV.U32 R238, RZ, RZ, R2 ;  /* 0x000000ffffee7224 */ /* 0x000fe400078e0002 */
[----:B------:R3:W-:Y:S01]  /*7590*/  @P3 STS [R234+0x4000], RZ ;  /* 0x004000ffea003388 */ /* 0x0007e20000000800 */
[----:B------:R-:W-:Y:S01]  /*75a0*/  @!P2 LEA.HI.X R7, R0, R240, R4, 0x1, P1 ;  /* 0x000000f00007a211 */ /* 0x000fe200008f0c04 */
[----:B------:R-:W-:Y:S02]  /*75b0*/  IMAD.MOV.U32 R240, RZ, RZ, R3 ;  /* 0x000000fffff07224 */ /* 0x000fe400078e0003 */
        /* <DEDUP_REMOVED lines=48> */
.L_x_944:
[----:B------:R-:W-:Y:S01]  /*78c0*/  FSETP.GE.FTZ.AND P1, PT, R124, RZ, PT ;  /* 0x000000ff7c00720b */ /* 0x000fe20003f36000 */
[----:B------:R1:W-:Y:S01]  /*78d0*/  STS [R245+0x28000], R5 ;  /* 0x02800005f5007388 */ /* 0x0003e20000000800 */
[-C--:B---3--:R-:W-:Y:S01]  /*78e0*/  FSEL R3, R87, R108.reuse, P6 ;  /* 0x0000006c57037208 */ /* 0x088fe20003000000 */
[----:B------:R-:W-:Y:S01]  /*78f0*/  FADD.FTZ R0, -R108, R10 ;  /* 0x0000000a6c007221 */ /* 0x000fe20000010100 */
[----:B------:R-:W-:Y:S01]  /*7900*/  FSEL R2, R86, R108, P1 ;  /* 0x0000006c56027208 */ /* 0x000fe20000800000 */
[----:B------:R-:W-:Y:S01]  /*7910*/  FADD.FTZ R11, -R108, R11 ;  /* 0x0000000b6c0b7221 */ /* 0x000fe20000010100 */
[----:B------:R-:W-:Y:S01]  /*7920*/  FSETP.GE.FTZ.AND P1, PT, R122, RZ, PT ;  /* 0x000000ff7a00720b */ /* 0x000fe20003f36000 */
[----:B------:R-:W-:Y:S01]  /*7930*/  FMUL.FTZ R4, R125, R3 ;  /* 0x000000037d047220 */ /* 0x000fe20000410000 */
[----:B------:R-:W-:Y:S01]  /*7940*/  FSETP.GE.FTZ.AND P2, PT, R121, RZ, PT ;  /* 0x000000ff7900720b */ /* 0x000fe20003f56000 */
[----:B------:R-:W-:Y:S01]  /*7950*/  FMUL.FTZ R3, R124, R2 ;  /* 0x000000027c037220 */ /* 0x000fe20000410000 */
[----:B------:R-:W-:Y:S01]  /*7960*/  FSEL R0, R0, R108, P1 ;  /* 0x0000006c00007208 */ /* 0x000fe20000800000 */
[C---:B------:R-:W-:Y:S01]  /*7970*/  FADD.FTZ R14, -R108.reuse, R14 ;  /* 0x0000000e6c0e7221 */ /* 0x040fe20000010100 */
[----:B------:R-:W-:Y:S01]  /*7980*/  FSETP.GE.FTZ.AND P1, PT, R113, RZ, PT ;  /* 0x000000ff7100720b */ /* 0x000fe20003f36000 */
[----:B------:R-:W-:Y:S01]  /*7990*/  FADD.FTZ R15, -R108, R15 ;  /* 0x0000000f6c0f7221 */ /* 0x000fe20000010100 */
[----:B------:R-:W-:Y:S01]  /*79a0*/  F2FP.F16.F32.PACK_AB R3, R3, R4 ;  /* 0x000000040303723e */ /* 0x000fe200000000ff */
[----:B------:R-:W-:Y:S01]  /*79b0*/  FMUL.FTZ R6, R122, R0 ;  /* 0x000000007a067220 */ /* 0x000fe20000410000 */
[----:B------:R-:W-:Y:S01]  /*79c0*/  FSEL R0, R11, R108, P2 ;  /* 0x0000006c0b007208 */ /* 0x000fe20001000000 */
[----:B------:R-:W-:Y:S01]  /*79d0*/  FADD.FTZ R18, -R108, R18 ;  /* 0x000000126c127221 */ /* 0x000fe20000010100 */
[----:B------:R-:W-:Y:S01]  /*79e0*/  FSETP.GE.FTZ.AND P4, PT, R119, RZ, PT ;  /* 0x000000ff7700720b */ /* 0x000fe20003f96000 */
[----:B------:R2:W-:Y:S01]  /*79f0*/  STS [R245+0x28400], R3 ;  /* 0x02840003f5007388 */ /* 0x0005e20000000800 */
[----:B------:R-:W-:Y:S01]  /*7a00*/  FSETP.GE.FTZ.AND P3, PT, R118, RZ, PT ;  /* 0x000000ff7600720b */ /* 0x000fe20003f76000 */
[----:B------:R-:W-:Y:S01]  /*7a10*/  FMUL.FTZ R2, R121, R0 ;  /* 0x0000000079027220 */ /* 0x000fe20000410000 */
[-C--:B------:R-:W-:Y:S01]  /*7a20*/  FSEL R0, R14, R108.reuse, P4 ;  /* 0x0000006c0e007208 */ /* 0x080fe20002000000 */
[----:B------:R-:W-:Y:S01]  /*7a30*/  FMUL.FTZ R109, R111, R109 ;  /* 0x0000006d6f6d7220 */ /* 0x000fe20000410000 */
[----:B------:R-:W-:Y:S01]  /*7a40*/  FSETP.GE.FTZ.AND P2, PT, R115, RZ, PT ;  /* 0x000000ff7300720b */ /* 0x000fe20003f56000 */
[----:B------:R-:W-:Y:S01]  /*7a50*/  STS [R250+0x28000], R85 ;  /* 0x02800055fa007388 */ /* 0x000fe20000000800 */
[----:B------:R-:W-:Y:S01]  /*7a60*/  FSEL R15, R15, R108, P3 ;  /* 0x0000006c0f0f7208 */ /* 0x000fe20001800000 */
[----:B-1----:R-:W-:Y:S01]  /*7a70*/  FMUL.FTZ R5, R119, R0 ;  /* 0x0000000077057220 */ /* 0x002fe20000410000 */
[----:B------:R-:W-:Y:S01]  /*7a80*/  FSEL R18, R18, R108, P2 ;  /* 0x0000006c12127208 */ /* 0x000fe20001000000 */
[----:B------:R-:W-:Y:S01]  /*7a90*/  @P1 FADD.FTZ R108, -R108, R19 ;  /* 0x000000136c6c1221 */ /* 0x000fe20000010100 */
[----:B------:R-:W-:Y:S01]  /*7aa0*/  F2FP.F16.F32.PACK_AB R2, R2, R6 ;  /* 0x000000060202723e */ /* 0x000fe200000000ff */
[----:B------:R-:W-:Y:S01]  /*7ab0*/  FMUL.FTZ R0, R118, R15 ;  /* 0x0000000f76007220 */ /* 0x000fe20000410000 */
[----:B------:R-:W-:Y:S01]  /*7ac0*/  F2FP.F16.F32.PACK_AB R4, R109, R88 ;  /* 0x000000586d04723e */ /* 0x000fe200000000ff */
[----:B------:R-:W-:Y:S01]  /*7ad0*/  FMUL.FTZ R18, R115, R18 ;  /* 0x0000001273127220 */ /* 0x000fe20000410000 */
[----:B------:R-:W-:Y:S01]  /*7ae0*/  FMUL.FTZ R108, R113, R108 ;  /* 0x0000006c716c7220 */ /* 0x000fe20000410000 */
[----:B------:R1:W-:Y:S01]  /*7af0*/  STS [R250+0x28400], R2 ;  /* 0x02840002fa007388 */ /* 0x0003e20000000800 */
[----:B------:R-:W-:Y:S01]  /*7b00*/  F2FP.F16.F32.PACK_AB R0, R0, R5 ;  /* 0x000000050000723e */ /* 0x000fe200000000ff */
[----:B------:R-:W3:Y:S04]  /*7b10*/  LDC R116, c[0x0][0x270] ;  /* 0x00009c00ff747b82 */ /* 0x000ee80000000800 */
[----:B------:R-:W-:Y:S06]  /*7b20*/  STS [R246+0x28000], R84 ;  /* 0x02800054f6007388 */ /* 0x000fec0000000800 */
[----:B------:R4:W-:Y:S01]  /*7b30*/  STS [R246+0x28400], R0 ;  /* 0x02840000f6007388 */ /* 0x0009e20000000800 */
[----:B--2---:R-:W-:Y:S05]  /*7b40*/  F2FP.F16.F32.PACK_AB R3, R108, R18 ;  /* 0x000000126c03723e */ /* 0x004fea00000000ff */
[----:B------:R-:W-:Y:S06]  /*7b50*/  STS [R249+0x28000], R4 ;  /* 0x02800004f9007388 */ /* 0x000fec0000000800 */
[----:B------:R-:W-:Y:S01]  /*7b60*/  STS [R249+0x28400], R3 ;  /* 0x02840003f9007388 */ /* 0x000fe20000000800 */
[----:B------:R-:W-:Y:S01]  /*7b70*/  BAR.SYNC.DEFER_BLOCKING 0x0 ;  /* 0x0000000000007b1d */ /* 0x000fe20000010000 */
[----:B---3--:R-:W-:Y:S04]  /*7b80*/  IMAD R235, R116, UR38, RZ ;  /* 0x0000002674eb7c24 */ /* 0x008fe8000f8e02ff */
[----:B-1----:R-:W-:Y:S01]  /*7b90*/  IMAD.U32 R2, R235, -0x40, RZ ;  /* 0xffffffc0eb027824 */ /* 0x002fe200078e00ff */
[----:B----4-:R-:W-:Y:S04]  /*7ba0*/  LEA R0, R231, UR4, 0x1 ;  /* 0x00000004e7007c11 */ /* 0x010fe8000f8e08ff */
[C---:B------:R-:W-:Y:S04]  /*7bb0*/  LEA R232, P1, R2.reuse, R232, 0x2 ;  /* 0x000000e802e87211 */ /* 0x040fe800078210ff */
[----:B------:R-:W-:Y:S01]  /*7bc0*/  LEA.HI.X.SX32 R233, R2, R233, 0x2, P1 ;  /* 0x000000e902e97211 */ /* 0x000fe200008f16ff */
[----:B------:R-:W-:Y:S06]  /*7bd0*/  LDSM.16.MT88.4 R4, [R222+0x2a000] ;  /* 0x02a00000de04783b */ /* 0x000fec0000004200 */
[----:B------:R-:W1:Y:S06]  /*7be0*/  LDSM.16.MT88.4 R8, [R0+0x10000] ;  /* 0x010000000008783b */ /* 0x000e6c0000004200 */
[----:B------:R-:W2:Y:S06]  /*7bf0*/  LDSM.16.MT88.4 R12, [R223+0x2a000] ;  /* 0x02a00000df0c783b */ /* 0x000eac0000004200 */
[----:B------:R-:W3:Y:S06]  /*7c00*/  LDSM.16.MT88.4 R16, [R0+0x12000] ;  /* 0x012000000010783b */ /* 0x000eec0000004200 */
[----:B------:R-:W4:Y:S06]  /*7c10*/  LDSM.16.MT88.4 R84, [R0+0x14000] ;  /* 0x014000000054783b */ /* 0x000f2c0000004200 */
[----:B------:R-:W4:Y:S06]  /*7c20*/  LDSM.16.MT88.4 R88, [R0+0x16000] ;  /* 0x016000000058783b */ /* 0x000f2c0000004200 */
[----:B------:R-:W-:Y:S06]  /*7c30*/  LDSM.16.MT88.4 R92, [R222+0x2a800] ;  /* 0x02a80000de5c783b */ /* 0x000fec0000004200 */
[----:B------:R-:W4:Y:S01]  /*7c40*/  LDSM.16.MT88.4 R96, [R0+0x10800] ;  /* 0x010800000060783b */ /* 0x000f220000004200 */
[-C--:B-1----:R-:W-:Y:S05]  /*7c50*/  HMMA.16816.F32 R20, R4, R8.reuse, R20 ;  /* 0x000000080414723c */ /* 0x082fea0000001814 */
[----:B------:R-:W1:Y:S01]  /*7c60*/  LDSM.16.MT88.4 R100, [R223+0x2a800] ;  /* 0x02a80000df64783b */ /* 0x000e620000004200 */
[C---:B--2---:R-:W-:Y:S05]  /*7c70*/  HMMA.16816.F32 R24, R12.reuse, R8, R24 ;  /* 0x000000080c18723c */ /* 0x044fea0000001818 */
[----:B------:R-:W-:Y:S01]  /*7c80*/  LDSM.16.MT88.4 R104, [R0+0x17000] ;  /* 0x017000000068783b */ /* 0x000fe20000004200 */
[-C--:B------:R-:W-:Y:S05]  /*7c90*/  HMMA.16816.F32 R28, R12, R10.reuse, R28 ;  /* 0x0000000a0c1c723c */ /* 0x080fea000000181c */
[----:B------:R-:W-:Y:S01]  /*7ca0*/  LDSM.16.MT88.4 R108, [R0+0x15800] ;  /* 0x01580000006c783b */ /* 0x000fe20000004200 */
[C---:B------:R-:W-:Y:S05]  /*7cb0*/  HMMA.16816.F32 R32, R4.reuse, R10, R32 ;  /* 0x0000000a0420723c */ /* 0x040fea0000001820 */
[----:B------:R-:W2:Y:S01]  /*7cc0*/  LDSM.16.MT88.4 R8, [R0+0x12800] ;  /* 0x012800000008783b */ /* 0x000ea20000004200 */
[-C--:B---3--:R-:W-:Y:S05]  /*7cd0*/  HMMA.16816.F32 R36, R4, R16.reuse, R36 ;  /* 0x000000100424723c */ /* 0x088fea0000001824 */
[----:B------:R-:W-:Y:S01]  /*7ce0*/  LDSM.16.MT88.4 R112, [R0+0x17800] ;  /* 0x017800000070783b */ /* 0x000fe20000004200 */
[C---:B------:R-:W-:Y:S06]  /*7cf0*/  HMMA.16816.F32 R40, R12.reuse, R16, R40 ;  /* 0x000000100c28723c */ /* 0x040fec0000001828 */
[-C--:B------:R-:W-:Y:S06]  /*7d00*/  HMMA.16816.F32 R44, R12, R18.reuse, R44 ;  /* 0x000000120c2c723c */ /* 0x080fec000000182c */
[C---:B------:R-:W-:Y:S01]  /*7d10*/  HMMA.16816.F32 R48, R4.reuse, R18, R48 ;  /* 0x000000120430723c */ /* 0x040fe20000001830 */
[----:B------:R-:W3:Y:S05]  /*7d20*/  LDSM.16.MT88.4 R16, [R0+0x14800] ;  /* 0x014800000010783b */ /* 0x000eea0000004200 */
        /* <DEDUP_REMOVED lines=13> */
[C---:B-1----:R-:W-:Y:S06]  /*7e00*/  HMMA.16816.F32 R24, R100.reuse, R96, R24 ;  /* 0x000000606418723c */ /* 0x042fec0000001818 */
        /* <DEDUP_REMOVED lines=15> */
[-C--:B------:R-:W-:Y:S01]  /*7f00*/  HMMA.16816.F32 R76, R100, R86.reuse, R76 ;  /* 0x00000056644c723c */ /* 0x080fe2000000184c */
[----:B------:R-:W-:Y:S05]  /*7f10*/  LDSM.16.MT88.4 R100, [R0+0x13800] ;  /* 0x013800000064783b */ /* 0x000fea0000004200 */
[----:B------:R-:W-:Y:S01]  /*7f20*/  HMMA.16816.F32 R80, R92, R86, R80 ;  /* 0x000000565c50723c */ /* 0x000fe20000001850 */
[----:B------:R-:W2:Y:S05]  /*7f30*/  LDSM.16.MT88.4 R84, [R0+0x11800] ;  /* 0x011800000054783b */ /* 0x000eaa0000004200 */
[-C--:B------:R-:W-:Y:S01]  /*7f40*/  HMMA.16816.F32 R20, R4, R12.reuse, R20 ;  /* 0x0000000c0414723c */ /* 0x080fe20000001814 */
        /* <DEDUP_REMOVED lines=42> */
[----:B-----5:R-:W-:Y:S01]  /*81f0*/  ISETP.GE.AND P3, PT, R126, UR25, PT ;  /* 0x000000197e007c0c */ /* 0x020fe2000bf66270 */
        /* <DEDUP_REMOVED lines=58> */
.L_x_945:
[----:B------:R-:W-:Y:S01]  /*85a0*/  LDSM.16.M88.4 R128, [R226] ;  /* 0x00000000e280783b */ /* 0x000fe20000000200 */
[----:B------:R-:W-:Y:S01]  /*85b0*/  @UP2 UIADD3 UR13, UP0, UR10, -0x100, URZ ;  /* 0xffffff000a0d2890 */ /* 0x000fe2000ff1e03f */
[----:B---3--:R-:W-:Y:S01]  /*85c0*/  IMAD.MOV.U32 R2, RZ, RZ, 0x4 ;  /* 0x00000004ff027424 */ /* 0x008fe200078e00ff */
[----:B------:R-:W-:Y:S01]  /*85d0*/  UISETP.GT.AND UP1, UPT, UR8, UR21, UPT ;  /* 0x000000150800728c */ /* 0x000fe2000bf24270 */
[----:B------:R-:W1:Y:S01]  /*85e0*/  LDSM.16.MT88.4 R16, [R0+0x18000] ;  /* 0x018000000010783b */ /* 0x000e620000004200 */
[----:B------:R-:W-:Y:S03]  /*85f0*/  @UP2 UIADD3.X UR12, UR11, -0x1, URZ, UP0, !UPT ;  /* 0xffffffff0b0c2890 */ /* 0x000fe600087fe43f */
[----:B-----5:R-:W2:Y:S01]  /*8600*/  LDSM.16.M88.4 R124, [R226+0x1000] ;  /* 0x00100000e27c783b */ /* 0x020ea20000000200 */
[----:B------:R-:W-:Y:S03]  /*8610*/  @UP2 UMOV UR10, UR13 ;  /* 0x0000000d000a2c82 */ /* 0x000fe60008000000 */
[----:B------:R-:W3:Y:S01]  /*8620*/  LDSM.16.MT88.4 R96, [R0+0x1a000] ;  /* 0x01a000000060783b */ /* 0x000ee20000004200 */
[----:B------:R-:W-:Y:S01]  /*8630*/  @UP2 UMOV UR11, UR12 ;  /* 0x0000000c000b2c82 */ /* 0x000fe20008000000 */
[----:B------:R-:W-:Y:S01]  /*8640*/  ULOP3.LUT UR12, UR8, 0x1, URZ, 0xc0, !UPT ;  /* 0x00000001080c7892 */ /* 0x000fe2000f8ec03f */
[----:B------:R-:W-:Y:S01]  /*8650*/  @P0 IMAD.WIDE R2, R244, R2, UR10 ;  /* 0x0000000af4020e25 */ /* 0x000fe2000f8e0202 */
[----:B------:R-:W4:Y:S01]  /*8660*/  LDSM.16.MT88.4 R112, [R0+0x1c000] ;  /* 0x01c000000070783b */ /* 0x000f220000004200 */
[----:B------:R-:W-:Y:S02]  /*8670*/  UIADD3 UR8, UR8, -0x1, URZ ;  /* 0xffffffff08087890 */ /* 0x000fe4000fffe03f */
[----:B------:R-:W-:Y:S01]  /*8680*/  UISETP.NE.U32.AND UP0, UPT, UR12, 0x1, UPT ;  /* 0x000000010c00788c */ /* 0x000fe2000bf05070 */
[----:B------:R-:W4:Y:S04]  /*8690*/  LDSM.16.MT88.4 R196, [R0+0x1e000] ;  /* 0x01e0000000c4783b */ /* 0x000f280000004200 */
[----:B------:R-:W-:Y:S04]  /*86a0*/  LDSM.16.M88.4 R200, [R227] ;  /* 0x00000000e3c8783b */ /* 0x000fe80000000200 */
[----:B------:R-:W4:Y:S04]  /*86b0*/  LDSM.16.MT88.4 R204, [R0+0x18800] ;  /* 0x0188000000cc783b */ /* 0x000f280000004200 */
[----:B------:R-:W4:Y:S04]  /*86c0*/  LDSM.16.M88.4 R208, [R227+0x1000] ;  /* 0x00100000e3d0783b */ /* 0x000f280000000200 */
[----:B------:R-:W4:Y:S04]  /*86d0*/  LDSM.16.MT88.4 R212, [R0+0x1a800] ;  /* 0x01a8000000d4783b */ /* 0x000f280000004200 */
[----:B------:R-:W5:Y:S01]  /*86e0*/  @P0 LDG.E R247, desc[UR6][R2.64] ;  /* 0x0000000602f70981 */ /* 0x000f62000c1e1900 */
[-C--:B-1----:R-:W-:Y:S03]  /*86f0*/  HMMA.16816.F32 R4, R128, R16.reuse, RZ ;  /* 0x000000108004723c */ /* 0x082fe600000018ff */
[----:B------:R1:W5:Y:S03]  /*8700*/  @P0 LDG.E R248, desc[UR6][R2.64+0x20] ;  /* 0x0000200602f80981 */ /* 0x000366000c1e1900 */
        /* <DEDUP_REMOVED lines=25> */
[----:B------:R-:W-:Y:S05]  /*88a0*/  LDSM.16.M88.4 R212, [R228+0x1000] ;  /* 0x00100000e4d4783b */ /* 0x000fea0000000200 */
[-C--:B--2---:R-:W-:Y:S06]  /*88b0*/  HMMA.16816.F32 R100, R200, R196.reuse, R100 ;  /* 0x000000c4c864723c */ /* 0x084fec0000001864 */
[C---:B------:R-:W-:Y:S06]  /*88c0*/  HMMA.16816.F32 R104, R208.reuse, R196, R104 ;  /* 0x000000c4d068723c */ /* 0x040fec0000001868 */
[-C--:B------:R-:W-:Y:S06]  /*88d0*/  HMMA.16816.F32 R108, R208, R198.reuse, R108 ;  /* 0x000000c6d06c723c */ /* 0x080fec000000186c */
[C---:B------:R-:W-:Y:S01]  /*88e0*/  HMMA.16816.F32 R112, R200.reuse, R198, R112 ;  /* 0x000000c6c870723c */ /* 0x040fe20000001870 */
[----:B------:R-:W-:Y:S05]  /*88f0*/  LDSM.16.M88.4 R196, [R228] ;  /* 0x00000000e4c4783b */ /* 0x000fea0000000200 */
[-C--:B---3--:R-:W-:Y:S06]  /*8900*/  HMMA.16816.F32 R116, R200, R204.reuse, R116 ;  /* 0x000000ccc874723c */ /* 0x088fec0000001874 */
[C---:B------:R-:W-:Y:S06]  /*8910*/  HMMA.16816.F32 R120, R208.reuse, R204, R120 ;  /* 0x000000ccd078723c */ /* 0x040fec0000001878 */
[-C--:B------:R-:W-:Y:S01]  /*8920*/  HMMA.16816.F32 R124, R208, R206.reuse, R124 ;  /* 0x000000ced07c723c */ /* 0x080fe2000000187c */
[----:B------:R-:W2:Y:S05]  /*8930*/  LDSM.16.MT88.4 R208, [R0+0x19000] ;  /* 0x0190000000d0783b */ /* 0x000eaa0000004200 */
[----:B------:R-:W-:Y:S01]  /*8940*/  HMMA.16816.F32 R128, R200, R206, R128 ;  /* 0x000000cec880723c */ /* 0x000fe20000001880 */
[----:B------:R-:W3:Y:S04]  /*8950*/  LDSM.16.MT88.4 R200, [R0+0x1b000] ;  /* 0x01b0000000c8783b */ /* 0x000ee80000004200 */
[----:B------:R-:W4:Y:S01]  /*8960*/  LDSM.16.MT88.4 R204, [R0+0x1d000] ;  /* 0x01d0000000cc783b */ /* 0x000f220000004200 */
[-C--:B--2---:R-:W-:Y:S06]  /*8970*/  HMMA.16816.F32 R4, R196, R208.reuse, R4 ;  /* 0x000000d0c404723c */ /* 0x084fec0000001804 */
[C---:B------:R-:W-:Y:S06]  /*8980*/  HMMA.16816.F32 R8, R212.reuse, R208, R8 ;  /* 0x000000d0d408723c */ /* 0x040fec0000001808 */
[-C--:B------:R-:W-:Y:S06]  /*8990*/  HMMA.16816.F32 R12, R212, R210.reuse, R12 ;  /* 0x000000d2d40c723c */ /* 0x080fec000000180c */
[C---:B------:R-:W-:Y:S01]  /*89a0*/  HMMA.16816.F32 R16, R196.reuse, R210, R16 ;  /* 0x000000d2c410723c */ /* 0x040fe20000001810 */
[----:B------:R-:W2:Y:S05]  /*89b0*/  LDSM.16.MT88.4 R208, [R0+0x1f000] ;  /* 0x01f0000000d0783b */ /* 0x000eaa0000004200 */
        /* <DEDUP_REMOVED lines=9> */
[----:B------:R-:W3:Y:S05]  /*8a50*/  LDSM.16.MT88.4 R204, [R0+0x19800] ;  /* 0x0198000000cc783b */ /* 0x000eea0000004200 */
[-C--:B--2---:R-:W-:Y:S06]  /*8a60*/  HMMA.16816.F32 R116, R196, R208.reuse, R116 ;  /* 0x000000d0c474723c */ /* 0x084fec0000001874 */
[C---:B------:R-:W-:Y:S06]  /*8a70*/  HMMA.16816.F32 R120, R212.reuse, R208, R120 ;  /* 0x000000d0d478723c */ /* 0x040fec0000001878 */
[-C--:B------:R-:W-:Y:S01]  /*8a80*/  HMMA.16816.F32 R124, R212, R210.reuse, R124 ;  /* 0x000000d2d47c723c */ /* 0x080fe2000000187c */
[----:B------:R-:W2:Y:S05]  /*8a90*/  LDSM.16.M88.4 R212, [R229+0x1000] ;  /* 0x00100000e5d4783b */ /* 0x000eaa0000000200 */
[----:B------:R-:W-:Y:S01]  /*8aa0*/  HMMA.16816.F32 R128, R196, R210, R128 ;  /* 0x000000d2c480723c */ /* 0x000fe20000001880 */
[----:B------:R-:W4:Y:S04]  /*8ab0*/  LDSM.16.MT88.4 R196, [R0+0x1b800] ;  /* 0x01b8000000c4783b */ /* 0x000f280000004200 */
[----:B------:R-:W1:Y:S01]  /*8ac0*/  LDSM.16.MT88.4 R208, [R0+0x1d800] ;  /* 0x01d8000000d0783b */ /* 0x000e620000004200 */
[-C--:B---3--:R-:W-:Y:S06]  /*8ad0*/  HMMA.16816.F32 R4, R200, R204.reuse, R4 ;  /* 0x000000ccc804723c */ /* 0x088fec0000001804 */
[C---:B--2---:R-:W-:Y:S11]  /*8ae0*/  HMMA.16816.F32 R8, R212.reuse, R204, R8 ;  /* 0x000000ccd408723c */ /* 0x044ff60000001808 */
[----:B------:R-:W-:Y:S06]  /*8af0*/  @!UPT UIADD3 URZ, URZ, URZ, URZ ;  /* 0x0000003f3f3ff290 */ /* 0x000fec000fffe03f */
[----:B------:R-:W-:Y:S01]  /*8b00*/  REDG.E.ADD.F32.FTZ.RN.STRONG.GPU desc[UR6][R232.64], R4 ;  /* 0x00000004e80079a6 */ /* 0x000fe2000c10f386 */
[-C--:B------:R-:W-:Y:S06]  /*8b10*/  HMMA.16816.F32 R12, R212, R206.reuse, R12 ;  /* 0x000000ced40c723c */ /* 0x080fec000000180c */
[C---:B------:R-:W-:Y:S01]  /*8b20*/  HMMA.16816.F32 R16, R200.reuse, R206, R16 ;  /* 0x000000cec810723c */ /* 0x040fe20000001810 */
[----:B------:R2:W3:Y:S05]  /*8b30*/  LDSM.16.MT88.4 R204, [R0+0x1f800] ;  /* 0x01f8000000cc783b */ /* 0x0004ea0000004200 */
[-C--:B----4-:R-:W-:Y:S06]  /*8b40*/  HMMA.16816.F32 R84, R200, R196.reuse, R84 ;  /* 0x000000c4c854723c */ /* 0x090fec0000001854 */
[C---:B------:R-:W-:Y:S06]  /*8b50*/  HMMA.16816.F32 R88, R212.reuse, R196, R88 ;  /* 0x000000c4d458723c */ /* 0x040fec0000001858 */
[-C--:B------:R-:W-:Y:S05]  /*8b60*/  HMMA.16816.F32 R92, R212, R198.reuse, R92 ;  /* 0x000000c6d45c723c */ /* 0x080fea000000185c */
[C---:B------:R-:W-:Y:S01]  /*8b70*/  IMAD.SHL.U32 R197, R235.reuse, 0x20, RZ ;  /* 0x00000020ebc57824 */ /* 0x040fe200078e00ff */
[C---:B------:R-:W-:Y:S05]  /*8b80*/  HMMA.16816.F32 R96, R200.reuse, R198, R96 ;  /* 0x000000c6c860723c */ /* 0x040fea0000001860 */
[C---:B--2---:R-:W-:Y:S01]  /*8b90*/  IMAD R0, R235.reuse, 0x18, RZ ;  /* 0x00000018eb007824 */ /* 0x044fe200078e02ff */
[-C--:B-1----:R-:W-:Y:S06]  /*8ba0*/  HMMA.16816.F32 R100, R200, R208.reuse, R100 ;  /* 0x000000d0c864723c */ /* 0x082fec0000001864 */
[C---:B------:R-:W-:Y:S06]  /*8bb0*/  HMMA.16816.F32 R104, R212.reuse, R208, R104 ;  /* 0x000000d0d468723c */ /* 0x040fec0000001868 */
        /* <DEDUP_REMOVED lines=9> */
[----:B------:R-:W-:Y:S03]  /*8c50*/  IMAD R200, R235, 0x28, RZ ;  /* 0x00000028ebc87824 */ /* 0x000fe600078e02ff */
[-C--:B------:R-:W-:Y:S02]  /*8c60*/  LEA.HI.X.SX32 R3, R205, R233.reuse, 0x2, P0 ;  /* 0x000000e9cd037211 */ /* 0x080fe400000f16ff */
        /* <DEDUP_REMOVED lines=500> */
[----:B------:R-:W-:Y:S01]  /*abb0*/  PLOP3.LUT P0, PT, PT, PT, UP0, 0x80, 0x0 ;  /* 0x000000000000781c */ /* 0x000fe20003f0f008 */
[----:B------:R-:W-:-:S02]  /*abc0*/  @UP0 ULDC.64 UR10, c[0x0][0x450] ;  /* 0x00011400000a0ab9 */ /* 0x000fc40000000a00 */
        /* <DEDUP_REMOVED lines=82> */
.L_x_947:
[----:B-1----:R-:W2:Y:S01]  /*b0f0*/  LDL R0, [R1+0x5c] ;  /* 0x00005c0001007983 */ /* 0x002ea20000100800 */
        /* <DEDUP_REMOVED lines=20> */
.L_x_948:
        /* <DEDUP_REMOVED lines=11> */
[----:B------:R-:W-:Y:S01]  /*b2f0*/  IADD3 R29, R242, 0xc0, RZ ;  /* 0x000000c0f21d7810 */ /* 0x000fe20007ffe0ff */
[----:B------:R-:W2:Y:S01]  /*b300*/  S2R R65, SR_TID.X ;  /* 0x0000000000417919 */ /* 0x000ea20000002100 */
[----:B------:R-:W-:Y:S01]  /*b310*/  USHF.R.S32.HI UR22, URZ, 0x1f, UR55 ;  /* 0x0000001f3f167899 */ /* 0x000fe20008011437 */
[----:B------:R-:W-:Y:S01]  /*b320*/  IADD3 R2, P0, R2, UR19, RZ ;  /* 0x0000001302027c10 */ /* 0x000fe2000ff1e0ff */
[----:B------:R-:W-:Y:S01]  /*b330*/  ULDC.64 UR16, c[0x0][0x468] ;  /* 0x00011a0000107ab9 */ /* 0x000fe20000000a00 */
[----:B------:R-:W-:Y:S01]  /*b340*/  IMAD.U32 R6, RZ, RZ, UR15 ;  /* 0x0000000fff067e24 */ /* 0x000fe2000f8e00ff */
[----:B------:R-:W-:Y:S01]  /*b350*/  UIMAD UR15, UR22, UR16, URZ ;  /* 0x00000010160f72a4 */ /* 0x000fe2000f8e023f */
[----:B------:R-:W-:-:S02]  /*b360*/  VIADD R28, R242, 0x80 ;  /* 0x00000080f21c7836 */ /* 0x000fc40000000000 */
[----:B------:R-:W-:Y:S01]  /*b370*/  VIADD R11, R242, 0x40 ;  /* 0x00000040f20b7836 */ /* 0x000fe20000000000 */
[----:B------:R-:W-:Y:S01]  /*b380*/  IADD3.X R3, R3, UR21, R6, P0, !PT ;  /* 0x0000001503037c10 */ /* 0x000fe200087fe406 */
[----:B------:R-:W-:Y:S01]  /*b390*/  UIMAD UR17, UR55, UR17, UR15 ;  /* 0x00000011371172a4 */ /* 0x000fe2000f8e020f */
[----:B------:R-:W-:Y:S01]  /*b3a0*/  MOV R6, UR16 ;  /* 0x0000001000067c02 */ /* 0x000fe20008000f00 */
[----:B------:R3:W4:Y:S04]  /*b3b0*/  LDS.128 R44, [R0+0x19000] ;  /* 0x01900000002c7984 */ /* 0x0007280000000c00 */
        /* <DEDUP_REMOVED lines=14> */
[----:B------:R-:W-:-:S04]  /*b4a0*/  IMAD.WIDE.U32 R6, R6, UR55, R2 ;  /* 0x0000003706067c25 */ /* 0x000fc8000f8e0002 */
[----:B------:R-:W-:Y:S02]  /*b4b0*/  VIADD R10, R7, UR17 ;  /* 0x00000011070a7c36 */ /* 0x000fe40008000000 */
        /* <DEDUP_REMOVED lines=23> */
.L_x_950:
[----:B------:R-:W-:Y:S05]  /*b630*/  BSYNC B0 ;  /* 0x0000000000007941 */ /* 0x000fea0003800000 */
.L_x_949:
        /* <DEDUP_REMOVED lines=21> */
.L_x_952:
[----:B------:R-:W-:Y:S05]  /*b790*/  BSYNC B0 ;  /* 0x0000000000007941 */ /* 0x000fea0003800000 */
.L_x_951:
[----:B----4-:R-:W-:Y:S01]  /*b7a0*/  IMAD.U32 R2, RZ, RZ, UR12 ;  /* 0x0000000cff027e24 */ /* 0x010fe2000f8e00ff */
[----:B------:R-:W-:Y:S01]  /*b7b0*/  UIMAD UR8, UR8, UR12, URZ ;  /* 0x0000000c080872a4 */ /* 0x000fe2000f8e023f */
[----:B------:R-:W4:Y:S01]  /*b7c0*/  LDS.128 R24, [R0+0x20000] ;  /* 0x0200000000187984 */ /* 0x000f220000000c00 */
[----:B------:R-:W-:Y:S01]  /*b7d0*/  USHF.R.S32.HI UR10, URZ, 0x1f, UR55 ;  /* 0x0000001f3f0a7899 */ /* 0x000fe20008011437 */
[----:B------:R-:W-:Y:S01]  /*b7e0*/  IMAD.WIDE.U32 R2, R2, UR5, R4 ;  /* 0x0000000502027c25 */ /* 0x000fe2000f8e0004 */
[----:B------:R-:W-:Y:S01]  /*b7f0*/  UIMAD UR5, UR5, UR13, UR8 ;  /* 0x0000000d050572a4 */ /* 0x000fe2000f8e0208 */
[----:B------:R-:W4:Y:S01]  /*b800*/  LDS.128 R20, [R0+0x22000] ;  /* 0x0220000000147984 */ /* 0x000f220000000c00 */
[----:B------:R-:W-:Y:S01]  /*b810*/  BSSY B0, `(.L_x_953) ;  /* 0x000001f000007945 */ /* 0x000fe20003800000 */
[----:B------:R-:W-:Y:S01]  /*b820*/  ULDC.64 UR8, c[0x0][0x470] ;  /* 0x00011c0000087ab9 */ /* 0x000fe20000000a00 */
        /* <DEDUP_REMOVED lines=29> */
.L_x_954:
[----:B------:R-:W-:Y:S05]  /*ba00*/  BSYNC B0 ;  /* 0x0000000000007941 */ /* 0x000fea0003800000 */
.L_x_953:
        /* <DEDUP_REMOVED lines=21> */
.L_x_925:
[----:B------:R-:W-:Y:S05]  /*bb60*/  BSYNC B1 ;  /* 0x0000000000017941 */ /* 0x000fea0003800000 */
.L_x_911:
        /* <DEDUP_REMOVED lines=9> */
.L_x_955:
[----:B------:R-:W-:Y:S05]  /*bc00*/  EXIT ;  /* 0x000000000000794d */ /* 0x000fea0003800000 */
.L_x_957:
        /* <DEDUP_REMOVED lines=15> */
.L_x_1058:


//--------------------- .text._ZN5flash44flash_bwd_dq_dk_dv_loop_seqk_parallel_kernelI23Flash_bwd_kernel_traitsILi256ELi64ELi64ELi8ELi4ELi2ELi2ELb0ELb0EN7cutlass6half_tE19Flash_kernel_traitsILi256ELi64ELi64ELi8ES3_EELb0ELb1ELb0ELb1ELb0ELb0ELb1EEEvNS_16Flash_bwd_paramsE --------------------------
	.section	.text._ZN5flash44flash_bwd_dq_dk_dv_loop_seqk_parallel_kernelI23Flash_bwd_kernel_traitsILi256ELi64ELi64ELi8ELi4ELi2ELi2ELb0ELb0EN7cutlass6half_tE19Flash_kernel_traitsILi256ELi64ELi64ELi8ES3_EELb0ELb1ELb0ELb1ELb0ELb0ELb1EEEvNS_16Flash_bwd_paramsE,"ax",@progbits
	.align	128
        .global         _ZN5flash44flash_bwd_dq_dk_dv_loop_seqk_parallel_kernelI23Flash_bwd_kernel_traitsILi256ELi64ELi64ELi8ELi4ELi2ELi2ELb0ELb0EN7cutlass6half_tE19Flash_kernel_traitsILi256ELi64ELi64ELi8ES3_EELb0ELb1ELb0ELb1ELb0ELb0ELb1EEEvNS_16Flash_bwd_paramsE
        .type           _ZN5flash44flash_bwd_dq_dk_dv_loop_seqk_parallel_kernelI23Flash_bwd_kernel_traitsILi256ELi64ELi64ELi8ELi4ELi2ELi2ELb0ELb0EN7cutlass6half_tE19Flash_kernel_traitsILi256ELi64ELi64ELi8ES3_EELb0ELb1ELb0ELb1ELb0ELb0ELb1EEEvNS_16Flash_bwd_paramsE,@function
        .size           _ZN5flash44flash_bwd_dq_dk_dv_loop_seqk_parallel_kernelI23Flash_bwd_kernel_traitsILi256ELi64ELi64ELi8ELi4ELi2ELi2ELb0ELb0EN7cutlass6half_tE19Flash_kernel_traitsILi256ELi64ELi64ELi8ES3_EELb0ELb1ELb0ELb1ELb0ELb0ELb1EEEvNS_16Flash_bwd_paramsE,(.L_x_1059 - _ZN5flash44flash_bwd_dq_dk_dv_loop_seqk_parallel_kernelI23Flash_bwd_kernel_traitsILi256ELi64ELi64ELi8ELi4ELi2ELi2ELb0ELb0EN7cutlass6half_tE19Flash_kernel_traitsILi256ELi64ELi64ELi8ES3_EELb0ELb1ELb0ELb1ELb0ELb0ELb1EEEvNS_16Flash_bwd_paramsE)
        .other          _ZN5flash44flash_bwd_dq_dk_dv_loop_seqk_parallel_kernelI23Flash_bwd_kernel_traitsILi256ELi64ELi64ELi8ELi4ELi2ELi2ELb0ELb0EN7cutlass6half_tE19Flash_kernel_traitsILi256ELi64ELi64ELi8ES3_EELb0ELb1ELb0ELb1ELb0ELb0ELb1EEEvNS_16Flash_bwd_paramsE,@"STO_CUDA_ENTRY STV_DEFAULT"
_ZN5flash44flash_bwd_dq_dk_dv_loop_seqk_parallel_kernelI23Flash_bwd_kernel_traitsILi256ELi64ELi64ELi8ELi4ELi2ELi2ELb0ELb0EN7cutlass6half_tE19Flash_kernel_traitsILi256ELi64ELi64ELi8ES3_EELb0ELb1ELb0ELb1ELb0ELb0ELb1EEEvNS_16Flash_bwd_paramsE:
.text._ZN5flash44flash_bwd_dq_dk_dv_loop_seqk_parallel_kernelI23Flash_bwd_kernel_traitsILi256ELi64ELi64ELi8ELi4ELi2ELi2ELb0ELb0EN7cutlass6half_tE19Flash_kernel_traitsILi256ELi64ELi64ELi8ES3_EELb0ELb1ELb0ELb1ELb0ELb0ELb1EEEvNS_16Flash_bwd_paramsE:
        /* <DEDUP_REMOVED lines=159> */
.L_x_1004:
        /* <DEDUP_REMOVED lines=71> */
.L_x_958:
        /* <DEDUP_REMOVED lines=21> */
[----:B------:R-:W-:Y:S02]  /*0fb0*/  UIMAD.WIDE.U32 UR28, UR14, UR10, URZ ;  /* 0x0000000a0e1c72a5 */ /* 0x000fe4000f8e003f */
[----:B------:R-:W-:Y:S02]  /*0fc0*/  UIMAD UR12, UR57, UR8, URZ ;  /* 0x00000008390c72a4 */ /* 0x000fe4000f8e023f */
[----:B------:R-:W-:Y:S02]  /*0fd0*/  UIMAD UR51, UR14, UR11, UR29 ;  /* 0x0000000b0e3372a4 */ /* 0x000fe4000f8e021d */
[----:B------:R-:W-:-:S02]  /*0fe0*/  UIMAD.WIDE.U32 UR26, UR47, UR8, URZ ;  /* 0x000000082f1a72a5 */ /* 0x000fc4000f8e003f */
[----:B------:R-:W-:Y:S01]  /*0ff0*/  UIMAD UR39, UR47, UR9, UR12 ;  /* 0x000000092f2772a4 */ /* 0x000fe2000f8e020c */
[----:B------:R-:W-:Y:S02]  /*1000*/  @UP1 ULDC.64 UR10, c[0x0][0x420] ;  /* 0x00010800000a1ab9 */ /* 0x000fe40000000a00 */
[----:B------:R-:W-:Y:S01]  /*1010*/  @!UP1 ULDC.64 UR8, c[0x0][0x418] ;  /* 0x0001060000089ab9 */ /* 0x000fe20000000a00 */
[----:B------:R-:W-:Y:S02]  /*1020*/  UIADD3 UR16, UR37, 0x3f, URZ ;  /* 0x0000003f25107890 */ /* 0x000fe4000fffe03f */
[----:B------:R-:W-:Y:S02]  /*1030*/  @UP1 UIMAD.WIDE.U32 UR44, UR5, UR10, URZ ;  /* 0x0000000a052c12a5 */ /* 0x000fe4000f8e003f */
[----:B------:R-:W-:Y:S02]  /*1040*/  UISETP.NE.AND UP0, UPT, UR38, -0x1, UPT ;  /* 0xffffffff2600788c */ /* 0x000fe4000bf05270 */
[----:B------:R-:W-:Y:S01]  /*1050*/  @!UP1 UIMAD UR10, UR57, UR8, URZ ;  /* 0x00000008390a92a4 */ /* 0x000fe2000f8e023f */
[----:B-1----:R-:W-:Y:S01]  /*1060*/  IABS R5, R6 ;  /* 0x0000000600057213 */ /* 0x002fe20000000000 */
[----:B------:R-:W-:Y:S01]  /*1070*/  ULDC UR58, c[0x0][0x2d4] ;  /* 0x0000b500003a7ab9 */ /* 0x000fe20000000800 */
[----:B------:R-:W-:Y:S01]  /*1080*/  USHF.R.S32.HI UR21, URZ, 0x1f, UR16 ;  /* 0x0000001f3f157899 */ /* 0x000fe20008011410 */
[----:B------:R-:W-:Y:S01]  /*1090*/  ISETP.NE.AND P3, PT, R6, RZ, PT ;  /* 0x000000ff0600720c */ /* 0x000fe20003f65270 */
[----:B------:R-:W1:Y:S01]  /*10a0*/  I2F.RP R2, R5 ;  /* 0x0000000500027306 */ /* 0x000e620000209400 */
[----:B------:R-:W-:-:S02]  /*10b0*/  USHF.R.S32.HI UR34, URZ, 0x1f, UR58 ;  /* 0x0000001f3f227899 */ /* 0x000fc4000801143a */
[----:B------:R-:W-:Y:S02]  /*10c0*/  @!UP1 UIMAD UR46, UR47, UR9, UR10 ;  /* 0x000000092f2e92a4 */ /* 0x000fe4000f8e020a */
[----:B------:R-:W-:Y:S02]  /*10d0*/  USHF.L.U64.HI UR10, UR47, 0x7, UR57 ;  /* 0x000000072f0a7899 */ /* 0x000fe40008010239 */
[----:B------:R-:W-:Y:S02]  /*10e0*/  USHF.L.U32 UR13, UR47, 0x7, URZ ;  /* 0x000000072f0d7899 */ /* 0x000fe4000800063f */
[----:B------:R-:W-:Y:S02]  /*10f0*/  ULEA.HI UR21, UR21, UR16, URZ, 0x6 ;  /* 0x0000001015157291 */ /* 0x000fe4000f8f303f */
[----:B------:R-:W-:Y:S02]  /*1100*/  UIMAD UR16, UR34, UR47, URZ ;  /* 0x0000002f221072a4 */ /* 0x000fe4000f8e023f */
[----:B------:R-:W-:Y:S01]  /*1110*/  @UP1 UIMAD UR40, UR5, UR11, UR45 ;  /* 0x0000000b052812a4 */ /* 0x000fe2000f8e022d */
[----:B-1----:R-:W1:Y:S01]  /*1120*/  MUFU.RCP R2, R2 ;  /* 0x0000000200027308 */ /* 0x002e620000001000 */
[----:B------:R-:W-:Y:S01]  /*1130*/  ULDC UR23, c[0x0][0x2dc] ;  /* 0x0000b70000177ab9 */ /* 0x000fe20000000800 */
[----:B------:R-:W-:Y:S01]  /*1140*/  ULDC UR61, c[0x0][0x270] ;  /* 0x00009c00003d7ab9 */ /* 0x000fe20000000800 */
[----:B------:R-:W-:Y:S01]  /*1150*/  ULDC.U8 UR11, c[0x0][0x3d8] ;  /* 0x0000f600000b7ab9 */ /* 0x000fe20000000000 */
[----:B------:R-:W-:-:S02]  /*1160*/  @!UP1 UIMAD.WIDE.U32 UR42, UR47, UR8, URZ ;  /* 0x000000082f2a92a5 */ /* 0x000fc4000f8e003f */
[----:B------:R-:W-:Y:S01]  /*1170*/  USEL UR35, UR13, URZ, UP2 ;  /* 0x0000003f0d237287 */ /* 0x000fe20009000000 */
[----:B------:R-:W-:Y:S01]  /*1180*/  ULDC.64 UR24, c[0x0][0x240] ;  /* 0x0000900000187ab9 */ /* 0x000fe20000000a00 */
        /* <DEDUP_REMOVED lines=8> */
[----:B------:R-:W-:Y:S02]  /*1210*/  UIMAD.WIDE.U32 UR14, UR5, UR24, URZ ;  /* 0x00000018050e72a5 */ /* 0x000fe4000f8e003f */
[----:B------:R-:W-:Y:S01]  /*1220*/  UIMAD UR32, UR5, UR25, URZ ;  /* 0x00000019052072a4 */ /* 0x000fe2000f8e023f */
[----:B------:R-:W-:Y:S01]  /*1230*/  @UP0 ULDC.64 UR10, c[0x0][0x248] ;  /* 0x00009200000a0ab9 */ /* 0x000fe20000000a00 */
[----:B------:R-:W-:Y:S02]  /*1240*/  UIADD3 UR39, UR27, UR39, URZ ;  /* 0x000000271b277290 */ /* 0x000fe4000fffe03f */
[----:B------:R-:W-:Y:S02]  /*1250*/  @UP0 UIMAD.WIDE.U32 UR30, UR18, UR10, URZ ;  /* 0x0000000a121e02a5 */ /* 0x000fe4000f8e003f */
[----:B------:R-:W-:-:S02]  /*1260*/  @UP0 UIMAD UR48, UR18, UR11, URZ ;  /* 0x0000000b123002a4 */ /* 0x000fc4000f8e023f */
[----:B------:R-:W-:Y:S02]  /*1270*/  UIMAD UR18, UR9, UR12, URZ ;  /* 0x0000000c091272a4 */ /* 0x000fe4000f8e023f */
[----:B------:R-:W-:Y:S01]  /*1280*/  UIADD3 UR16, UR13, UR16, URZ ;  /* 0x000000100d107290 */ /* 0x000fe2000fffe03f */
[--C-:B-1----:R-:W-:Y:S01]  /*1290*/  IMAD.MOV R0, RZ, RZ, -R3.reuse ;  /* 0x000000ffff007224 */ /* 0x102fe200078e0a03 */
[----:B------:R-:W-:Y:S01]  /*12a0*/  USEL UR41, UR26, UR14, !UP1 ;  /* 0x0000000e1a297287 */ /* 0x000fe2000c800000 */
[----:B------:R-:W-:Y:S01]  /*12b0*/  IMAD.MOV.U32 R2, RZ, RZ, RZ ;  /* 0x000000ffff027224 */ /* 0x000fe200078e00ff */
[----:B------:R-:W-:Y:S01]  /*12c0*/  @UP1 UIADD3 UR39, UR15, UR32, URZ ;  /* 0x000000200f271290 */ /* 0x000fe2000fffe03f */
[----:B------:R-:W-:Y:S01]  /*12d0*/  IMAD R0, R0, R5, RZ ;  /* 0x0000000500007224 */ /* 0x000fe200078e02ff */
[----:B------:R-:W-:Y:S02]  /*12e0*/  UIMAD.WIDE.U32 UR14, UR8, UR12, URZ ;  /* 0x0000000c080e72a5 */ /* 0x000fe4000f8e003f */
[----:B------:R-:W-:Y:S01]  /*12f0*/  UIMAD.WIDE.U32 UR12, UR8, UR5, URZ ;  /* 0x00000005080c72a5 */ /* 0x000fe2000f8e003f */
[----:B------:R-:W-:Y:S01]  /*1300*/  IMAD.HI.U32 R0, R3, R0, R2 ;  /* 0x0000000003007227 */ /* 0x000fe200078e0002 */
[----:B------:R-:W-:Y:S01]  /*1310*/  MOV R2, R4 ;  /* 0x0000000400027202 */ /* 0x000fe20000000f00 */
[----:B------:R-:W-:-:S02]  /*1320*/  UIMAD UR16, UR8, UR16, UR18 ;  /* 0x00000010081072a4 */ /* 0x000fc4000f8e0212 */
[----:B------:R-:W-:Y:S02]  /*1330*/  ULOP3.LUT UR18, UR21, 0xffffffc0, URZ, 0xc0, !UPT ;  /* 0xffffffc015127892 */ /* 0x000fe4000f8ec03f */
[----:B------:R-:W-:Y:S01]  /*1340*/  IMAD.HI.U32 R0, R0, R2, RZ ;  /* 0x0000000200007227 */ /* 0x000fe200078e00ff */
[----:B------:R-:W-:Y:S02]  /*1350*/  USEL UR55, UR14, UR12, !UP1 ;  /* 0x0000000c0e377287 */ /* 0x000fe4000c800000 */
[----:B------:R-:W-:Y:S01]  /*1360*/  UIMAD UR14, UR9, UR5, URZ ;  /* 0x00000005090e72a4 */ /* 0x000fe2000f8e023f */
[----:B------:R-:W-:Y:S01]  /*1370*/  IMAD.MOV R3, RZ, RZ, -R0 ;  /* 0x000000ffff037224 */ /* 0x000fe200078e0a00 */
[----:B------:R-:W-:Y:S02]  /*1380*/  UIADD3 UR12, UR18, -0x40, URZ ;  /* 0xffffffc0120c7890 */ /* 0x000fe4000fffe03f */
[----:B------:R-:W-:Y:S01]  /*1390*/  UIADD3 UR49, UR15, UR16, URZ ;  /* 0x000000100f317290 */ /* 0x000fe2000fffe03f */
[----:B------:R-:W-:Y:S01]  /*13a0*/  IMAD R2, R5, R3, R2 ;  /* 0x0000000305027224 */ /* 0x000fe200078e0202 */
[----:B------:R-:W-:-:S02]  /*13b0*/  @UP1 UIADD3 UR49, UR13, UR14, URZ ;  /* 0x0000000e0d311290 */ /* 0x000fc4000fffe03f */
[----:B------:R-:W-:Y:S02]  /*13c0*/  USHF.R.S32.HI UR34, URZ, 0x1f, UR12 ;  /* 0x0000001f3f227899 */ /* 0x000fe4000801140c */
[----:B------:R-:W-:Y:S01]  /*13d0*/  ISETP.GT.U32.AND P1, PT, R5, R2, PT ;  /* 0x000000020500720c */ /* 0x000fe20003f24070 */
[----:B------:R-:W-:Y:S01]  /*13e0*/  UIADD3 UR13, UP2, UR12, UR35, URZ ;  /* 0x000000230c0d7290 */ /* 0x000fe2000ff5e03f */
[----:B------:R-:W-:Y:S01]  /*13f0*/  ULDC.U8 UR22, c[0x0][0x480] ;  /* 0x0001200000167ab9 */ /* 0x000fe20000000000 */
[----:B------:R-:W-:Y:S02]  /*1400*/  @UP0 UIADD3 UR29, UR20, UR38, URZ ;  /* 0x00000026141d0290 */ /* 0x000fe4000fffe03f */
[----:B------:R-:W-:Y:S02]  /*1410*/  UIADD3.X UR16, UR34, UR36, URZ, UP2, !UPT ;  /* 0x0000002422107290 */ /* 0x000fe400097fe43f */
[----:B------:R-:W-:Y:S01]  /*1420*/  UIMAD UR9, UR9, UR13, URZ ;  /* 0x0000000d090972a4 */ /* 0x000fe2000f8e023f */
[----:B------:R-:W-:Y:S01]  /*1430*/  ULDC UR32, c[0x0][0x2c4] ;  /* 0x0000b10000207ab9 */ /* 0x000fe20000000800 */
[----:B------:R-:W-:-:S04]  /*1440*/  UIMAD UR50, UR56, UR23, URZ ;  /* 0x00000017383272a4 */ /* 0x000fc8000f8e023f */
        /* <DEDUP_REMOVED lines=8> */
[----:B------:R-:W-:Y:S02]  /*14d0*/  @UP3 UIMAD UR16, UR47, UR32, URZ ;  /* 0x000000202f1032a4 */ /* 0x000fe4000f8e023f */
[----:B------:R-:W-:Y:S01]  /*14e0*/  @UP0 UIMAD.WIDE.U32 UR14, UR29, UR22, URZ ;  /* 0x000000161d0e02a5 */ /* 0x000fe2000f8e003f */
[----:B------:R-:W-:Y:S01]  /*14f0*/  ISETP.GE.AND P2, PT, R2, RZ, PT ;  /* 0x000000ff0200720c */ /* 0x000fe20003f46270 */
[----:B------:R-:W-:-:S02]  /*1500*/  @UP0 UIMAD UR29, UR29, UR23, URZ ;  /* 0x000000171d1d02a4 */ /* 0x000fc4000f8e023f */
[----:B------:R-:W-:Y:S02]  /*1510*/  UIMAD.WIDE.U32 UR26, UR8, UR13, URZ ;  /* 0x0000000d081a72a5 */ /* 0x000fe4000f8e003f */
[----:B------:R-:W-:Y:S02]  /*1520*/  @UP3 USEL UR13, UR16, UR5, !UP1 ;  /* 0x00000005100d3287 */ /* 0x000fe4000c800000 */
[----:B------:R-:W-:Y:S01]  /*1530*/  @P0 VIADD R0, R0, 0x1 ;  /* 0x0000000100000836 */ /* 0x000fe20000000000 */
[----:B------:R-:W-:Y:S01]  /*1540*/  @!UP3 UIMAD UR9, UR47, UR61, UR56 ;  /* 0x0000003d2f09b2a4 */ /* 0x000fe2000f8e0238 */
[----:B------:R-:W-:Y:S01]  /*1550*/  PLOP3.LUT P0, PT, PT, PT, UP3, 0x80, 0x0 ;  /* 0x000000000000781c */ /* 0x000fe20003f0f038 */
[----:B------:R-:W-:Y:S01]  /*1560*/  @UP3 ULDC UR8, c[0x0][0x2e4] ;  /* 0x0000b90000083ab9 */ /* 0x000fe20000000800 */
[----:B------:R-:W-:Y:S01]  /*1570*/  @UP0 UIADD3 UR36, UR15, UR29, URZ ;  /* 0x0000001d0f240290 */ /* 0x000fe2000fffe03f */
[----:B------:R-:W-:Y:S01]  /*1580*/  IMAD.MOV.U32 R16, RZ, RZ, R0 ;  /* 0x000000ffff107224 */ /* 0x000fe200078e0000 */
[----:B------:R-:W-:-:S02]  /*1590*/  @UP3 UIMAD UR29, UR56, UR8, UR13 ;  /* 0x00000008381d32a4 */ /* 0x000fc4000f8e020d */
[----:B------:R-:W-:Y:S02]  /*15a0*/  @!UP3 UIMAD UR29, UR9, UR32, URZ ;  /* 0x00000020091db2a4 */ /* 0x000fe4000f8e023f */
[----:B------:R-:W-:Y:S01]  /*15b0*/  @!UP1 UIADD3 UR40, UR43, UR46, URZ ;  /* 0x0000002e2b289290 */ /* 0x000fe2000fffe03f */
[----:B------:R-:W-:Y:S01]  /*15c0*/  @!P2 IADD3 R16, -R16, RZ, RZ ;  /* 0x000000ff1010a210 */ /* 0x000fe20007ffe1ff */
[----:B------:R-:W-:Y:S01]  /*15d0*/  USEL UR52, UR51, URZ, UP4 ;  /* 0x0000003f33347287 */ /* 0x000fe2000a000000 */
[----:B------:R-:W-:Y:S01]  /*15e0*/  @!P3 LOP3.LUT R16, RZ, R6, RZ, 0x33, !PT ;  /* 0x00000006ff10b212 */ /* 0x000fe200078e33ff */
[----:B------:R-:W-:Y:S02]  /*15f0*/  @UP0 UIADD3 UR32, UR31, UR48, URZ ;  /* 0x000000301f200290 */ /* 0x000fe4000fffe03f */
[----:B------:R-:W-:Y:S02]  /*1600*/  USEL UR54, UR28, URZ, UP4 ;  /* 0x0000003f1c367287 */ /* 0x000fe4000a000000 */
[----:B------:R-:W-:-:S02]  /*1610*/  USHF.R.S32.HI UR53, URZ, 0x1f, UR50 ;  /* 0x0000001f3f357899 */ /* 0x000fc40008011432 */
[----:B------:R-:W-:Y:S02]  /*1620*/  USHF.R.S32.HI UR46, URZ, 0x6, UR21 ;  /* 0x000000063f2e7899 */ /* 0x000fe40008011415 */
[----:B------:R-:W-:Y:S01]  /*1630*/  UIADD3 UR51, UR27, UR18, URZ ;  /* 0x000000121b337290 */ /* 0x000fe2000fffe03f */
        /* <DEDUP_REMOVED lines=14> */
.L_x_960:
        /* <DEDUP_REMOVED lines=13> */
.L_x_961:
        /* <DEDUP_REMOVED lines=11> */
.L_x_962:
[----:B------:R-:W-:-:S04]  /*18a0*/  UIMAD UR5, UR47, UR61, UR56 ;  /* 0x0000003d2f0572a4 */ /* 0x000fc8000f8e0238 */
[----:B------:R-:W-:-:S12]  /*18b0*/  UIMAD UR5, UR5, UR58, URZ ;  /* 0x0000003a050572a4 */ /* 0x000fd8000f8e023f */
.L_x_963:
[----:B------:R-:W2:Y:S01]  /*18c0*/  LDL R4, [R1+0x20] ;  /* 0x0000200001047983 */ /* 0x000ea20000100800 */
[----:B------:R-:W1:Y:S01]  /*18d0*/  LDC.64 R8, c[0x0][0x420] ;  /* 0x00010800ff087b82 */ /* 0x000e620000000a00 */
[----:B------:R-:W-:Y:S01]  /*18e0*/  ULDC UR8, c[0x0][0x2dc] ;  /* 0x0000b70000087ab9 */ /* 0x000fe20000000800 */
[--C-:B------:R-:W-:Y:S01]  /*18f0*/  SHF.R.S32.HI R243, RZ, 0x1f, R242.reuse ;  /* 0x0000001ffff37819 */ /* 0x100fe200000114f2 */
[----:B------:R-:W3:Y:S01]  /*1900*/  S2R R26, SR_TID.X ;  /* 0x00000000001a7919 */ /* 0x000ee20000002100 */
[C---:B------:R-:W-:Y:S01]  /*1910*/  IADD3 R2, P0, R242.reuse, UR16, RZ ;  /* 0x00000010f2027c10 */ /* 0x040fe2000ff1e0ff */
[----:B------:R-:W-:Y:S01]  /*1920*/  UIMAD UR9, UR8, UR61, URZ ;  /* 0x0000003d080972a4 */ /* 0x000fe2000f8e023f */
[----:B------:R-:W-:Y:S01]  /*1930*/  BSSY B1, `(.L_x_959) ;  /* 0x0000981000017945 */ /* 0x000fe20003800000 */
[----:B------:R-:W-:Y:S01]  /*1940*/  UIADD3 UR42, UR12, UR5, URZ ;  /* 0x000000050c2a7290 */ /* 0x000fe2000fffe03f */
[----:B------:R-:W-:Y:S01]  /*1950*/  IADD3.X R3, R243, UR40, RZ, P0, !PT ;  /* 0x00000028f3037c10 */ /* 0x000fe200087fe4ff */
[----:B------:R-:W-:Y:S01]  /*1960*/  USHF.L.U32 UR5, UR9, 0x6, URZ ;  /* 0x0000000609057899 */ /* 0x000fe2000800063f */
[----:B------:R-:W-:Y:S01]  /*1970*/  IADD3 R12, P0, R27, UR12, RZ ;  /* 0x0000000c1b0c7c10 */ /* 0x000fe2000ff1e0ff */
[----:B------:R-:W-:Y:S01]  /*1980*/  UIADD3 UR18, -UR17, UR37, UR33 ;  /* 0x0000002511127290 */ /* 0x000fe2000fffe121 */
[----:B------:R-:W-:Y:S01]  /*1990*/  VIADD R250, R242, 0x40 ;  /* 0x00000040f2fa7836 */ /* 0x000fe20000000000 */
[----:B------:R-:W-:Y:S01]  /*19a0*/  ULDC UR43, c[0x0][0x398] ;  /* 0x0000e600002b7ab9 */ /* 0x000fe20000000800 */
[----:B------:R-:W-:Y:S01]  /*19b0*/  UIADD3 UR28, UP2, UP1, UR26, UR5, UR50 ;  /* 0x000000051a1c7290 */ /* 0x000fe2000f95e032 */
[----:B------:R-:W-:Y:S01]  /*19c0*/  IADD3.X R13, R24, UR34, RZ, P0, !PT ;  /* 0x00000022180d7c10 */ /* 0x000fe200087fe4ff */
[----:B------:R-:W-:Y:S01]  /*19d0*/  USHF.R.S32.HI UR13, URZ, 0x1f, UR5 ;  /* 0x0000001f3f0d7899 */ /* 0x000fe20008011405 */
[----:B------:R-:W-:Y:S01]  /*19e0*/  IMAD.WIDE.U32 R6, R12, UR24, R242 ;  /* 0x000000180c067c25 */ /* 0x000fe2000f8e00f2 */
[----:B------:R-:W-:-:S02]  /*19f0*/  UIADD3 UR5, UR18, -UR43, URZ ;  /* 0x8000002b12057290 */ /* 0x000fc4000fffe03f */
[----:B------:R-:W-:Y:S01]  /*1a00*/  UIADD3 UR35, UR12, UR29, URZ ;  /* 0x0000001d0c237290 */ /* 0x000fe2000fffe03f */
[----:B------:R-:W-:Y:S01]  /*1a10*/  IMAD R5, R13, UR24, RZ ;  /* 0x000000180d057c24 */ /* 0x000fe2000f8e02ff */
[----:B------:R-:W-:Y:S01]  /*1a20*/  USHF.R.S32.HI UR18, URZ, 0x1f, UR5 ;  /* 0x0000001f3f127899 */ /* 0x000fe20008011405 */
[----:B------:R-:W-:Y:S01]  /*1a30*/  IADD3 R6, P2, R6, UR41, RZ ;  /* 0x0000002906067c10 */ /* 0x000fe2000ff5e0ff */
[C---:B-1----:R-:W-:Y:S01]  /*1a40*/  IMAD R0, R8.reuse, UR34, RZ ;  /* 0x0000002208007c24 */ /* 0x042fe2000f8e02ff */
[----:B------:R-:W-:Y:S01]  /*1a50*/  USHF.R.S32.HI UR48, URZ, 0x1f, UR56 ;  /* 0x0000001f3f307899 */ /* 0x000fe20008011438 */
[----:B------:R-:W-:Y:S01]  /*1a60*/  IMAD.WIDE.U32 R2, R8, UR12, R2 ;  /* 0x0000000c08027c25 */ /* 0x000fe2000f8e0002 */
[----:B------:R-:W-:Y:S01]  /*1a70*/  ULEA.HI UR18, UR18, UR5, URZ, 0x6 ;  /* 0x0000000512127291 */ /* 0x000fe2000f8f303f */
[----:B------:R-:W-:Y:S02]  /*1a80*/  ULDC.64 UR14, c[0x0][0x428] ;  /* 0x00010a00000e7ab9 */ /* 0x000fe40000000a00 */
        /* <DEDUP_REMOVED lines=8> */
[----:B------:R-:W-:Y:S01]  /*1b10*/  UIMAD UR21, UR48, UR14, URZ ;  /* 0x0000000e301572a4 */ /* 0x000fe2000f8e023f */
[----:B------:R-:W-:Y:S01]  /*1b20*/  LEA.HI R0, R25, R26, RZ, 0x5 ;  /* 0x0000001a19007211 */ /* 0x000fe200078f28ff */
[----:B------:R-:W-:Y:S01]  /*1b30*/  IMAD.WIDE.U32 R2, R15, UR56, R2 ;  /* 0x000000380f027c25 */ /* 0x000fe2000f8e0002 */
[----:B------:R-:W-:Y:S01]  /*1b40*/  ULDC.64 UR26, c[0x0][0x258] ;  /* 0x00009600001a7ab9 */ /* 0x000fe20000000a00 */
[----:B------:R-:W-:Y:S01]  /*1b50*/  UIMAD UR21, UR56, UR15, UR21 ;  /* 0x0000000f381572a4 */ /* 0x000fe2000f8e0215 */
[----:B------:R-:W-:Y:S01]  /*1b60*/  SHF.R.S32.HI R0, RZ, 0x5, R0 ;  /* 0x00000005ff007819 */ /* 0x000fe20000011400 */
[----:B------:R-:W-:Y:S01]  /*1b70*/  ULDC.64 UR50, c[0x0][0x478] ;  /* 0x00011e0000327ab9 */ /* 0x000fe20000000a00 */
[----:B------:R-:W-:Y:S01]  /*1b80*/  ULDC.64 UR14, c[0x0][0x400] ;  /* 0x00010000000e7ab9 */ /* 0x000fe20000000a00 */
[----:B------:R-:W-:Y:S01]  /*1b90*/  IADD3.X R7, R7, UR39, R18, P2, !PT ;  /* 0x0000002707077c10 */ /* 0x000fe200097fe412 */
[----:B------:R-:W-:Y:S01]  /*1ba0*/  ULDC.64 UR44, c[0x0][0x2b0] ;  /* 0x0000ac00002c7ab9 */ /* 0x000fe20000000a00 */
[----:B------:R-:W-:Y:S01]  /*1bb0*/  MOV R17, UR26 ;  /* 0x0000001a00117c02 */ /* 0x000fe20008000f00 */
[----:B------:R-:W-:Y:S01]  /*1bc0*/  VIADD R5, R3, UR21 ;  /* 0x0000001503057c36 */ /* 0x000fe20008000000 */
[----:B------:R-:W-:Y:S01]  /*1bd0*/  UIMAD.WIDE UR34, UR35, 0x4, UR44 ;  /* 0x00000004232278a5 */ /* 0x000fe2000f8e022c */
[----:B------:R-:W-:Y:S01]  /*1be0*/  VIADD R251, R242, 0x80 ;  /* 0x00000080f2fb7836 */ /* 0x000fe20000000000 */
[----:B------:R-:W-:Y:S01]  /*1bf0*/  ULDC.64 UR28, c[0x0][0x3e0] ;  /* 0x0000f800001c7ab9 */ /* 0x000fe20000000a00 */
[----:B------:R-:W-:Y:S01]  /*1c00*/  IMAD.WIDE.U32 R10, R17, UR56, R6 ;  /* 0x00000038110a7c25 */ /* 0x000fe2000f8e0006 */
[----:B------:R-:W-:-:S03]  /*1c10*/  UIADD3 UR8, UR46, -0x1, URZ ;  /* 0xffffffff2e087890 */ /* 0x000fc6000fffe03f */
[----:B--2---:R-:W-:Y:S01]  /*1c20*/  IMAD R0, R0, UR9, R4 ;  /* 0x0000000900007c24 */ /* 0x004fe2000f8e0204 */
[----:B------:R-:W-:Y:S02]  /*1c30*/  UIADD3.X UR9, UR52, UR12, UR49, UP2, UP1 ;  /* 0x0000000c34097290 */ /* 0x000fe400097e2431 */
[----:B------:R-:W-:Y:S02]  /*1c40*/  UISETP.LT.AND UP1, UPT, URZ, UR18, UPT ;  /* 0x000000123f00728c */ /* 0x000fe4000bf21270 */
[C---:B------:R-:W-:Y:S01]  /*1c50*/  IADD3 R4, P0, R0.reuse, UR13, RZ ;  /* 0x0000000d00047c10 */ /* 0x040fe2000ff1e0ff */
[----:B------:R-:W-:Y:S02]  /*1c60*/  UIMAD.WIDE UR12, UR42, 0x4, UR50 ;  /* 0x000000042a0c78a5 */ /* 0x000fe4000f8e0232 */
[----:B------:R-:W-:Y:S01]  /*1c70*/  USEL UR18, URZ, UR18, !UP1 ;  /* 0x000000123f127287 */ /* 0x000fe2000c800000 */
[----:B------:R-:W-:Y:S01]  /*1c80*/  LEA.HI.X.SX32 R0, R0, UR9, 0x1, P0 ;  /* 0x0000000900007c11 */ /* 0x000fe200080f0eff */
[----:B------:R-:W-:Y:S01]  /*1c90*/  UIMAD UR9, UR48, UR26, URZ ;  /* 0x0000001a300972a4 */ /* 0x000fe2000f8e023f */
[----:B------:R-:W-:Y:S01]  /*1ca0*/  LEA R232, P0, R4, UR14, 0x2 ;  /* 0x0000000e04e87c11 */ /* 0x000fe2000f8010ff */
[----:B------:R-:W-:-:S02]  /*1cb0*/  UISETP.GT.AND UP1, UPT, UR46, UR18, UPT ;  /* 0x000000122e00728c */ /* 0x000fc4000bf24270 */
[----:B------:R-:W-:Y:S01]  /*1cc0*/  UIMAD UR9, UR56, UR27, UR9 ;  /* 0x0000001b380972a4 */ /* 0x000fe2000f8e0209 */
[----:B------:R-:W-:Y:S01]  /*1cd0*/  LEA.HI.X R233, R4, UR15, R0, 0x2, P0 ;  /* 0x0000000f04e97c11 */ /* 0x000fe200080f1400 */
[----:B------:R-:W-:Y:S01]  /*1ce0*/  IMAD.MOV.U32 R4, RZ, RZ, R2 ;  /* 0x000000ffff047224 */ /* 0x000fe200078e0002 */
[----:B------:R-:W-:Y:S01]  /*1cf0*/  ULDC.64 UR26, c[0x0][0x210] ;  /* 0x00008400001a7ab9 */ /* 0x000fe20000000a00 */
[----:B------:R-:W-:Y:S01]  /*1d00*/  PLOP3.LUT P0, PT, PT, PT, UP1, 0x80, 0x0 ;  /* 0x000000000000781c */ /* 0x000fe20003f0f018 */
[-C--:B------:R-:W-:Y:S01]  /*1d10*/  IMAD R0, R24, R8.reuse, RZ ;  /* 0x0000000818007224 */ /* 0x080fe200078e02ff */
[----:B------:R-:W-:Y:S01]  /*1d20*/  UMOV UR15, UR12 ;  /* 0x0000000c000f7c82 */ /* 0x000fe20008000000 */
[----:B------:R-:W-:Y:S01]  /*1d30*/  IMAD.WIDE.U32 R4, R27, R8, R4 ;  /* 0x000000081b047225 */ /* 0x000fe200078e0004 */
[----:B------:R-:W-:Y:S01]  /*1d40*/  LEA R238, P3, R10, UR26, 0x1 ;  /* 0x0000001a0aee7c11 */ /* 0x000fe2000f8608ff */
[----:B------:R-:W-:Y:S01]  /*1d50*/  UMOV UR14, UR13 ;  /* 0x0000000d000e7c82 */ /* 0x000fe20008000000 */
[----:B------:R-:W-:Y:S01]  /*1d60*/  IADD3 R19, R11, UR9, RZ ;  /* 0x000000090b137c10 */ /* 0x000fe2000fffe0ff */
[----:B------:R-:W-:Y:S01]  /*1d70*/  IMAD R0, R27, R9, R0 ;  /* 0x000000091b007224 */ /* 0x000fe200078e0200 */
[----:B------:R-:W-:Y:S01]  /*1d80*/  LEA R239, P2, R4, UR28, 0x1 ;  /* 0x0000001c04ef7c11 */ /* 0x000fe2000f8408ff */
[----:B------:R-:W-:Y:S01]  /*1d90*/  UMOV UR13, UR34 ;  /* 0x00000022000d7c82 */ /* 0x000fe20008000000 */
[----:B------:R-:W-:Y:S01]  /*1da0*/  UMOV UR12, UR35 ;  /* 0x00000023000c7c82 */ /* 0x000fe20008000000 */
[----:B------:R-:W-:Y:S01]  /*1db0*/  IMAD.IADD R14, R5, 0x1, R0 ;  /* 0x00000001050e7824 */ /* 0x000fe200078e0200 */
[----:B------:R-:W-:-:S04]  /*1dc0*/  LEA.HI.X R240, R10, UR27, R19, 0x1, P3 ;  /* 0x0000001b0af07c11 */ /* 0x000fc800098f0c13 */
        /* <DEDUP_REMOVED lines=21> */
.L_x_965:
        /* <DEDUP_REMOVED lines=20> */
.L_x_966:
        /* <DEDUP_REMOVED lines=38> */
.L_x_968:
[----:B------:R-:W-:Y:S05]  /*22c0*/  BSYNC B0 ;  /* 0x0000000000007941 */ /* 0x000fea0003800000 */
.L_x_967:
        /* <DEDUP_REMOVED lines=21> */
.L_x_970:
[----:B------:R-:W-:Y:S05]  /*2420*/  BSYNC B0 ;  /* 0x0000000000007941 */ /* 0x000fea0003800000 */
.L_x_969:
        /* <DEDUP_REMOVED lines=34> */
.L_x_972:
[----:B------:R-:W-:Y:S05]  /*2650*/  BSYNC B0 ;  /* 0x0000000000007941 */ /* 0x000fea0003800000 */
.L_x_971:
        /* <DEDUP_REMOVED lines=22> */
.L_x_964:
        /* <DEDUP_REMOVED lines=58> */
.L_x_975:
[----:B------:R-:W-:Y:S05]  /*2b60*/  BSYNC B0 ;  /* 0x0000000000007941 */ /* 0x000fea0003800000 */
.L_x_974:
        /* <DEDUP_REMOVED lines=47> */
.L_x_977:
[----:B------:R-:W-:Y:S05]  /*2e60*/  BSYNC B0 ;  /* 0x0000000000007941 */ /* 0x000fea0003800000 */
.L_x_976:
        /* <DEDUP_REMOVED lines=20> */
.L_x_979:
        /* <DEDUP_REMOVED lines=50> */
.L_x_980:
[----:B------:R-:W-:Y:S05]  /*32d0*/  BSYNC B0 ;  /* 0x0000000000007941 */ /* 0x000fea0003800000 */
.L_x_978:
        /* <DEDUP_REMOVED lines=21> */
.L_x_982:
        /* <DEDUP_REMOVED lines=51> */
.L_x_983:
[----:B------:R-:W-:Y:S05]  /*3760*/  BSYNC B0 ;  /* 0x0000000000007941 */ /* 0x000fea0003800000 */
.L_x_981:
        /* <DEDUP_REMOVED lines=72> */
.L_x_985:
[----:B------:R-:W-:Y:S05]  /*3bf0*/  BSYNC B0 ;  /* 0x0000000000007941 */ /* 0x000fea0003800000 */
.L_x_984:
        /* <DEDUP_REMOVED lines=59> */
.L_x_987:
[----:B------:R-:W-:Y:S05]  /*3fb0*/  BSYNC B0 ;  /* 0x0000000000007941 */ /* 0x000fea0003800000 */
.L_x_986:
        /* <DEDUP_REMOVED lines=64> */
.L_x_989:
[----:B------:R-:W-:Y:S05]  /*43c0*/  BSYNC B0 ;  /* 0x0000000000007941 */ /* 0x000fea0003800000 */
.L_x_988:
        /* <DEDUP_REMOVED lines=57> */
.L_x_991:
[----:B------:R-:W-:Y:S05]  /*4760*/  BSYNC B0 ;  /* 0x0000000000007941 */ /* 0x000fea0003800000 */
.L_x_990:
        /* <DEDUP_REMOVED lines=25> */
[----:B------:R-:W-:Y:S02]  /*4900*/  CS2R R192, SRZ ;  /* 0x0000000000c07805 */ /* 0x000fe4000001ff00 */
[----:B------:R-:W-:Y:S02]  /*4910*/  CS2R R186, SRZ ;  /* 0x0000000000ba7805 */ /* 0x000fe4000001ff00 */
[----:B------:R-:W-:Y:S01]  /*4920*/  CS2R R184, SRZ ;  /* 0x0000000000b87805 */ /* 0x000fe2000001ff00 */
[----:B------:R-:W-:Y:S01]  /*4930*/  @UP1 ULEA.HI.X UR23, UR10, UR23, UR5, 0x2, UP0 ;  /* 0x000000170a171291 */ /* 0x000fe200080f1405 */
[----:B-1----:R-:W-:Y:S01]  /*4940*/  IMAD.U32 R2, RZ, RZ, UR22 ;  /* 0x00000016ff027e24 */ /* 0x002fe2000f8e00ff */
[----:B------:R-:W-:Y:S01]  /*4950*/  SHF.L.U64.HI R0, R84, 0x2, R7 ;  /* 0x0000000254007819 */ /* 0x000fe20000010207 */
[----:B------:R-:W-:Y:S01]  /*4960*/  @UP1 ULDC UR5, c[0x0][0x2e8] ;  /* 0x0000ba0000051ab9 */ /* 0x000fe20000000800 */
[----:B------:R-:W-:-:S02]  /*4970*/  CS2R R182, SRZ ;  /* 0x0000000000b67805 */ /* 0x000fc4000001ff00 */
[----:B------:R-:W-:Y:S01]  /*4980*/  CS2R R180, SRZ ;  /* 0x0000000000b47805 */ /* 0x000fe2000001ff00 */
[----:B------:R-:W-:Y:S01]  /*4990*/  IMAD.U32 R3, RZ, RZ, UR23 ;  /* 0x00000017ff037e24 */ /* 0x000fe2000f8e00ff */
[----:B------:R-:W1:Y:S01]  /*49a0*/  @P3 MUFU.RCP R5, UR5 ;  /* 0x0000000500053d08 */ /* 0x000e620008001000 */
[----:B------:R-:W-:Y:S01]  /*49b0*/  UIADD3 UR22, UR37, 0x40, UR33 ;  /* 0x0000004025167890 */ /* 0x000fe2000fffe021 */
[----:B------:R-:W-:Y:S02]  /*49c0*/  CS2R R174, SRZ ;  /* 0x0000000000ae7805 */ /* 0x000fe4000001ff00 */
[----:B------:R-:W-:Y:S01]  /*49d0*/  CS2R R172, SRZ ;  /* 0x0000000000ac7805 */ /* 0x000fe2000001ff00 */
[----:B------:R2:W1:Y:S01]  /*49e0*/  @P3 LDG.E R6, desc[UR6][R2.64] ;  /* 0x0000000602063981 */ /* 0x000462000c1e1900 */
        /* <DEDUP_REMOVED lines=24> */
[----:B--2---:R-:W-:Y:S01]  /*4b70*/  IMAD.SHL.U32 R2, R84, 0x4, RZ ;  /* 0x0000000454027824 */ /* 0x004fe200078e00ff */
[----:B------:R-:W-:Y:S02]  /*4b80*/  CS2R R82, SRZ ;  /* 0x0000000000527805 */ /* 0x000fe4000001ff00 */
[----:B------:R-:W-:-:S02]  /*4b90*/  CS2R R80, SRZ ;  /* 0x0000000000507805 */ /* 0x000fc4000001ff00 */
[----:B------:R-:W-:Y:S02]  /*4ba0*/  CS2R R74, SRZ ;  /* 0x00000000004a7805 */ /* 0x000fe4000001ff00 */
[----:B------:R-:W-:Y:S02]  /*4bb0*/  CS2R R72, SRZ ;  /* 0x0000000000487805 */ /* 0x000fe4000001ff00 */
[----:B------:R-:W-:Y:S02]  /*4bc0*/  IADD3 R2, P1, R2, UR13, RZ ;  /* 0x0000000d02027c10 */ /* 0x000fe4000ff3e0ff */
[----:B------:R-:W-:Y:S02]  /*4bd0*/  CS2R R70, SRZ ;  /* 0x0000000000467805 */ /* 0x000fe4000001ff00 */
[----:B------:R-:W-:Y:S02]  /*4be0*/  CS2R R68, SRZ ;  /* 0x0000000000447805 */ /* 0x000fe4000001ff00 */
[----:B------:R-:W-:-:S02]  /*4bf0*/  CS2R R62, SRZ ;  /* 0x00000000003e7805 */ /* 0x000fc4000001ff00 */
        /* <DEDUP_REMOVED lines=10> */
[----:B------:R-:W-:Y:S01]  /*4ca0*/  CS2R R54, SRZ ;  /* 0x0000000000367805 */ /* 0x000fe2000001ff00 */
[----:B------:R-:W-:Y:S01]  /*4cb0*/  IMAD.IADD R0, R26, 0x1, -R0 ;  /* 0x000000011a007824 */ /* 0x000fe200078e0a00 */
        /* <DEDUP_REMOVED lines=17> */
[----:B------:R-:W-:Y:S01]  /*4dd0*/  UMOV UR5, URZ ;  /* 0x0000003f00057c82 */ /* 0x000fe20008000000 */
[----:B------:R-:W-:Y:S01]  /*4de0*/  ULDC UR23, c[0x0][0x2dc] ;  /* 0x0000b70000177ab9 */ /* 0x000fe20000000800 */
[----:B------:R-:W-:Y:S01]  /*4df0*/  UIADD3 UR22, UR22, -UR17, URZ ;  /* 0x8000001116167290 */ /* 0x000fe2000fffe03f */
[----:B------:R-:W-:Y:S01]  /*4e00*/  ULDC UR16, c[0x0][0x2ec] ;  /* 0x0000bb0000107ab9 */ /* 0x000fe20000000800 */
[----:B--2---:R-:W-:-:S04]  /*4e10*/  SHF.R.S32.HI R2, RZ, 0x1f, R0 ;  /* 0x0000001fff027819 */ /* 0x004fc80000011400 */
        /* <DEDUP_REMOVED lines=14> */
[----:B--2---:R-:W-:Y:S01]  /*4f00*/  VIADD R2, R230, 0x4000 ;  /* 0x00004000e6027836 */ /* 0x004fe20000000000 */
[----:B---3--:R-:W-:-:S04]  /*4f10*/  SHF.L.U64.HI R3, R84, 0x2, R7 ;  /* 0x0000000254037819 */ /* 0x008fc80000010207 */
[----:B------:R-:W-:Y:S01]  /*4f20*/  SEL R2, R2, R230, !P0 ;  /* 0x000000e602027207 */ /* 0x000fe20004000000 */
[----:B------:R2:W-:Y:S03]  /*4f30*/  STL [R1], R3 ;  /* 0x0000000301007387 */ /* 0x0005e60000100800 */
[----:B------:R-:W-:Y:S01]  /*4f40*/  LEA R221, R2, UR4, 0x1 ;  /* 0x0000000402dd7c11 */ /* 0x000fe2000f8e08ff */
[----:B-1----:R-:W-:-:S05]  /*4f50*/  @P3 FMUL.FTZ R0, R6, R5 ;  /* 0x0000000506003220 */ /* 0x002fca0000410000 */
[----:B------:R-:W-:Y:S01]  /*4f60*/  @P3 R2UR UR9, R0 ;  /* 0x00000000000932ca */ /* 0x000fe200000e0000 */
[----:B------:R-:W-:-:S05]  /*4f70*/  VIADD R0, R231, 0x4000 ;  /* 0x00004000e7007836 */ /* 0x000fca0000000000 */
[----:B------:R-:W-:-:S04]  /*4f80*/  SEL R0, R0, R231, !P0 ;  /* 0x000000e700007207 */ /* 0x000fc80004000000 */
[----:B------:R-:W-:-:S03]  /*4f90*/  LEA R216, R0, UR4, 0x1 ;  /* 0x0000000400d87c11 */ /* 0x000fc6000f8e08ff */
[----:B------:R-:W-:Y:S01]  /*4fa0*/  @UP1 UMOV UR5, UR9 ;  /* 0x0000000900051c82 */ /* 0x000fe20008000000 */
[----:B--2---:R-:W-:-:S05]  /*4fb0*/  ULDC UR9, c[0x0][0x39c] ;  /* 0x0000e70000097ab9 */ /* 0x004fca0000000800 */
.L_x_994:
[----:B------:R-:W0:Y:S01]  /*4fc0*/  LDGDEPBAR ;  /* 0x00000000000079af */ /* 0x000e220000000000 */
[C---:B------:R-:W-:Y:S01]  /*4fd0*/  IADD3 R3, R221.reuse, R225, RZ ;  /* 0x000000e1dd037210 */ /* 0x040fe20007ffe0ff */
[----:B------:R-:W-:Y:S01]  /*4fe0*/  USHF.L.U32 UR10, UR8, 0x6, URZ ;  /* 0x00000006080a7899 */ /* 0x000fe2000800063f */
[-C--:B------:R-:W-:Y:S02]  /*4ff0*/  IADD3 R2, R221, R224.reuse, RZ ;  /* 0x000000e0dd027210 */ /* 0x080fe40007ffe0ff */
[----:B------:R-:W2:Y:S01]  /*5000*/  LDL R122, [R1+0x14] ;  /* 0x00001400017a7983 */ /* 0x000ea20000100800 */
[----:B------:R-:W-:Y:S01]  /*5010*/  IADD3 R0, R3, R224, RZ ;  /* 0x000000e003007210 */ /* 0x000fe20007ffe0ff */
[----:B------:R-:W-:Y:S01]  /*5020*/  USHF.L.U32 UR11, UR19, 0x6, URZ ;  /* 0x00000006130b7899 */ /* 0x000fe2000800063f */
[C---:B-----5:R-:W-:Y:S02]  /*5030*/  FSETP.NEU.FTZ.AND P1, PT, R248.reuse, -INF , PT ;  /* 0xff800000f800780b */ /* 0x060fe40003f3d000 */
[----:B------:R-:W3:Y:S01]  /*5040*/  LDL R121, [R1+0x10] ;  /* 0x0000100001797983 */ /* 0x000ee20000100800 */
[----:B------:R-:W-:Y:S01]  /*5050*/  UISETP.GE.AND UP0, UPT, UR10, UR22, UPT ;  /* 0x000000160a00728c */ /* 0x000fe2000bf06270 */
[----:B------:R-:W-:Y:S01]  /*5060*/  MOV R129, 0x8 ;  /* 0x0000000800817802 */ /* 0x000fe20000000f00 */
[----:B------:R-:W-:Y:S02]  /*5070*/  UIADD3 UR11, UR11, 0x40, URZ ;  /* 0x000000400b0b7890 */ /* 0x000fe4000fffe03f */
[----:B------:R-:W4:Y:S02]  /*5080*/  LDL R210, [R1+0x4] ;  /* 0x0000040001d27983 */ /* 0x000f240000100800 */
[----:B------:R-:W-:Y:S03]  /*5090*/  UISETP.LT.AND UP0, UPT, UR11, UR17, UP0 ;  /* 0x000000110b00728c */ /* 0x000fe60008701270 */
[----:B------:R-:W4:Y:S03]  /*50a0*/  LDL R209, [R1] ;  /* 0x0000000001d17983 */ /* 0x000f260000100800 */
[----:B------:R-:W-:Y:S01]  /*50b0*/  PLOP3.LUT P0, PT, PT, PT, UP0, 0x80, 0x0 ;  /* 0x000000000000781c */ /* 0x000fe20003f0f008 */
[----:B------:R-:W-:Y:S01]  /*50c0*/  UISETP.GT.AND UP0, UPT, UR8, UR18, UPT ;  /* 0x000000120800728c */ /* 0x000fe2000bf04270 */
[----:B------:R-:W-:Y:S04]  /*50d0*/  DEPBAR.LE SB0, 0x0 ;  /* 0x000080000000791a */ /* 0x000fe80000000000 */
[----:B------:R-:W-:Y:S06]  /*50e0*/  BAR.SYNC.DEFER_BLOCKING 0x0 ;  /* 0x0000000000007b1d */ /* 0x000fec0000010000 */
[----:B------:R-:W-:Y:S05]  /*50f0*/  LDSM.16.M88.4 R16, [R221] ;  /* 0x00000000dd10783b */ /* 0x000fea0000000200 */
[----:B------:R-:W1:Y:S05]  /*5100*/  LDSM.16.M88.4 R8, [R218+UR4+0x18000] ;  /* 0x01800004da08783b */ /* 0x000e6a0008000200 */
[----:B------:R-:W1:Y:S05]  /*5110*/  LDSM.16.M88.4 R84, [R218+UR4+0x18800] ;  /* 0x01880004da54783b */ /* 0x000e6a0008000200 */
[----:B------:R-:W-:Y:S05]  /*5120*/  LDSM.16.M88.4 R88, [R3] ;  /* 0x000000000358783b */ /* 0x000fea0000000200 */
[----:B------:R-:W1:Y:S05]  /*5130*/  LDSM.16.M88.4 R92, [R217] ;  /* 0x00000000d95c783b */ /* 0x000e6a0000000200 */
[----:B------:R-:W1:Y:S05]  /*5140*/  LDSM.16.M88.4 R96, [R217+0x800] ;  /* 0x00080000d960783b */ /* 0x000e6a0000000200 */
[----:B------:R-:W-:Y:S05]  /*5150*/  LDSM.16.M88.4 R100, [R2] ;  /* 0x000000000264783b */ /* 0x000fea0000000200 */
[----:B------:R-:W1:Y:S05]  /*5160*/  LDSM.16.M88.4 R104, [R220] ;  /* 0x00000000dc68783b */ /* 0x000e6a0000000200 */
[----:B------:R-:W-:Y:S01]  /*5170*/  LDSM.16.M88.4 R108, [R0] ;  /* 0x00000000006c783b */ /* 0x000fe20000000200 */
[C---:B-1----:R-:W-:Y:S04]  /*5180*/  HMMA.16816.F32 R4, R16.reuse, R8, RZ ;  /* 0x000000081004723c */ /* 0x042fe800000018ff */
[----:B------:R-:W-:Y:S02]  /*5190*/  LDSM.16.M88.4 R112, [R219] ;  /* 0x00000000db70783b */ /* 0x000fe40000000200 */
[C---:B------:R-:W-:Y:S06]  /*51a0*/  HMMA.16816.F32 R8, R16.reuse, R10, RZ ;  /* 0x0000000a1008723c */ /* 0x040fec00000018ff */
[C---:B------:R-:W-:Y:S06]  /*51b0*/  HMMA.16816.F32 R12, R16.reuse, R84, RZ ;  /* 0x00000054100c723c */ /* 0x040fec00000018ff */
[----:B------:R-:W-:Y:S01]  /*51c0*/  HMMA.16816.F32 R16, R16, R86, RZ ;  /* 0x000000561010723c */ /* 0x000fe200000018ff */
[----:B------:R-:W1:Y:S05]  /*51d0*/  LDSM.16.M88.4 R84, [R220+0x800] ;  /* 0x00080000dc54783b */ /* 0x000e6a0000000200 */
[C---:B------:R-:W-:Y:S06]  /*51e0*/  HMMA.16816.F32 R4, R88.reuse, R92, R4 ;  /* 0x0000005c5804723c */ /* 0x040fec0000001804 */
[C---:B------:R-:W-:Y:S01]  /*51f0*/  HMMA.16816.F32 R8, R88.reuse, R94, R8 ;  /* 0x0000005e5808723c */ /* 0x040fe20000001808 */
[----:B------:R-:W-:Y:S05]  /*5200*/  LDSM.16.M88.4 R92, [R221+0x2000] ;  /* 0x00200000dd5c783b */ /* 0x000fea0000000200 */
[C---:B------:R-:W-:Y:S06]  /*5210*/  HMMA.16816.F32 R12, R88.reuse, R96, R12 ;  /* 0x00000060580c723c */ /* 0x040fec000000180c */
[----:B------:R-:W-:Y:S01]  /*5220*/  HMMA.16816.F32 R16, R88, R98, R16 ;  /* 0x000000625810723c */ /* 0x000fe20000001810 */
[----:B------:R-:W1:Y:S05]  /*5230*/  LDSM.16.M88.4 R88, [R219+0x800] ;  /* 0x00080000db58783b */ /* 0x000e6a0000000200 */
[C---:B------:R-:W-:Y:S01]  /*5240*/  HMMA.16816.F32 R4, R100.reuse, R104, R4 ;  /* 0x000000686404723c */ /* 0x040fe20000001804 */
[----:B------:R-:W1:Y:S05]  /*5250*/  LDSM.16.M88.4 R96, [R218+UR4+0x1a000] ;  /* 0x01a00004da60783b */ /* 0x000e6a0008000200 */
[C---:B------:R-:W-:Y:S01]  /*5260*/  HMMA.16816.F32 R8, R100.reuse, R106, R8 ;  /* 0x0000006a6408723c */ /* 0x040fe20000001808 */
[----:B------:R-:W-:Y:S05]  /*5270*/  LDSM.16.M88.4 R104, [R217+0x2000] ;  /* 0x00200000d968783b */ /* 0x000fea0000000200 */
[C---:B-1----:R-:W-:Y:S06]  /*5280*/  HMMA.16816.F32 R12, R100.reuse, R84, R12 ;  /* 0x00000054640c723c */ /* 0x042fec000000180c */
[----:B------:R-:W-:Y:S01]  /*5290*/  HMMA.16816.F32 R16, R100, R86, R16 ;  /* 0x000000566410723c */ /* 0x000fe20000001810 */
[----:B------:R-:W1:Y:S05]  /*52a0*/  LDSM.16.M88.4 R84, [R218+UR4+0x1a800] ;  /* 0x01a80004da54783b */ /* 0x000e6a0008000200 */
[C---:B------:R-:W-:Y:S01]  /*52b0*/  HMMA.16816.F32 R4, R108.reuse, R112, R4 ;  /* 0x000000706c04723c */ /* 0x040fe20000001804 */
[----:B------:R-:W1:Y:S05]  /*52c0*/  LDSM.16.M88.4 R100, [R3+0x2000] ;  /* 0x002000000364783b */ /* 0x000e6a0000000200 */
[C---:B------:R-:W-:Y:S01]  /*52d0*/  HMMA.16816.F32 R8, R108.reuse, R114, R8 ;  /* 0x000000726c08723c */ /* 0x040fe20000001808 */
[----:B------:R-:W-:Y:S05]  /*52e0*/  LDSM.16.M88.4 R112, [R220+0x2000] ;  /* 0x00200000dc70783b */ /* 0x000fea0000000200 */
[C---:B------:R-:W-:Y:S06]  /*52f0*/  HMMA.16816.F32 R12, R108.reuse, R88, R12 ;  /* 0x000000586c0c723c */ /* 0x040fec000000180c */
[----:B------:R-:W-:Y:S01]  /*5300*/  HMMA.16816.F32 R16, R108, R90, R16 ;  /* 0x0000005a6c10723c */ /* 0x000fe20000001810 */
[----:B------:R-:W1:Y:S05]  /*5310*/  LDSM.16.M88.4 R88, [R217+0x2800] ;  /* 0x00280000d958783b */ /* 0x000e6a0000000200 */
[C---:B------:R-:W-:Y:S01]  /*5320*/  HMMA.16816.F32 R4, R92.reuse, R96, R4 ;  /* 0x000000605c04723c */ /* 0x040fe20000001804 */
[----:B------:R-:W1:Y:S05]  /*5330*/  LDSM.16.M88.4 R108, [R2+0x2000] ;  /* 0x00200000026c783b */ /* 0x000e6a0000000200 */
[C---:B------:R-:W-:Y:S01]  /*5340*/  HMMA.16816.F32 R8, R92.reuse, R98, R8 ;  /* 0x000000625c08723c */ /* 0x040fe20000001808 */
[----:B------:R-:W-:Y:S05]  /*5350*/  LDSM.16.M88.4 R96, [R219+0x2000] ;  /* 0x00200000db60783b */ /* 0x000fea0000000200 */
[C---:B-1----:R-:W-:Y:S06]  /*5360*/  HMMA.16816.F32 R12, R92.reuse, R84, R12 ;  /* 0x000000545c0c723c */ /* 0x042fec000000180c */
[----:B------:R-:W-:Y:S01]  /*5370*/  HMMA.16816.F32 R16, R92, R86, R16 ;  /* 0x000000565c10723c */ /* 0x000fe20000001810 */
[----:B------:R-:W1:Y:S05]  /*5380*/  LDSM.16.M88.4 R84, [R220+0x2800] ;  /* 0x00280000dc54783b */ /* 0x000e6a0000000200 */
[C---:B------:R-:W-:Y:S01]  /*5390*/  HMMA.16816.F32 R4, R100.reuse, R104, R4 ;  /* 0x000000686404723c */ /* 0x040fe20000001804 */
[----:B------:R-:W1:Y:S05]  /*53a0*/  LDSM.16.M88.4 R92, [R0+0x2000] ;  /* 0x00200000005c783b */ /* 0x000e6a0000000200 */
[C---:B------:R-:W-:Y:S01]  /*53b0*/  HMMA.16816.F32 R8, R100.reuse, R106, R8 ;  /* 0x0000006a6408723c */ /* 0x040fe20000001808 */
[----:B------:R-:W-:Y:S05]  /*53c0*/  LDSM.16.M88.4 R104, [R218+UR4+0x1c000] ;  /* 0x01c00004da68783b */ /* 0x000fea0008000200 */
        /* <DEDUP_REMOVED lines=16> */
[----:B------:R-:W2:Y:S05]  /*54d0*/  LDSM.16.M88.4 R88, [R217+0x4800] ;  /* 0x00480000d958783b */ /* 0x000eaa0000000200 */
[C---:B------:R-:W-:Y:S01]  /*54e0*/  HMMA.16816.F32 R4, R100.reuse, R104, R4 ;  /* 0x000000686404723c */ /* 0x040fe20000001804 */
[----:B------:R-:W3:Y:S05]  /*54f0*/  LDSM.16.M88.4 R92, [R2+0x4000] ;  /* 0x00400000025c783b */ /* 0x000eea0000000200 */
[C---:B------:R-:W-:Y:S01]  /*5500*/  HMMA.16816.F32 R8, R100.reuse, R106, R8 ;  /* 0x0000006a6408723c */ /* 0x040fe20000001808 */
[----:B------:R-:W-:Y:S05]  /*5510*/  LDSM.16.M88.4 R104, [R219+0x4000] ;  /* 0x00400000db68783b */ /* 0x000fea0000000200 */
[C---:B-1----:R-:W-:Y:S06]  /*5520*/  HMMA.16816.F32 R12, R100.reuse, R84, R12 ;  /* 0x00000054640c723c */ /* 0x042fec000000180c */
[----:B------:R-:W-:Y:S01]  /*5530*/  HMMA.16816.F32 R16, R100, R86, R16 ;  /* 0x000000566410723c */ /* 0x000fe20000001810 */
[----:B------:R-:W1:Y:S05]  /*5540*/  LDSM.16.M88.4 R84, [R220+0x4800] ;  /* 0x00480000dc54783b */ /* 0x000e6a0000000200 */
[C---:B------:R-:W-:Y:S01]  /*5550*/  HMMA.16816.F32 R4, R108.reuse, R112, R4 ;  /* 0x000000706c04723c */ /* 0x040fe20000001804 */
        /* <DEDUP_REMOVED lines=37> */
[----:B------:R-:W-:Y:S01]  /*57b0*/  LEA R0, R0, R122, 0x6 ;  /* 0x0000007a00007211 */ /* 0x000fe200078e30ff */
        /* <DEDUP_REMOVED lines=20> */
[----:B--2---:R-:W-:Y:S07]  /*5900*/  @!P0 IADD3 R7, R121, UR10, RZ ;  /* 0x0000000a79078c10 */ /* 0x004fee000fffe0ff */
[----:B------:R-:W2:Y:S01]  /*5910*/  MUFU.TANH R120, R4 ;  /* 0x0000000400787308 */ /* 0x000ea20000002400 */
[----:B-1----:R-:W-:Y:S01]  /*5920*/  I2FP.F32.S32 R9, R0 ;  /* 0x0000000000097245 */ /* 0x002fe20000201400 */
[----:B------:R-:W-:Y:S08]  /*5930*/  FMUL.FTZ R12, R12, UR9 ;  /* 0x000000090c0c7c20 */ /* 0x000ff00008410000 */
[----:B------:R1:W-:Y:S01]  /*5940*/  MUFU.TANH R127, R10 ;  /* 0x0000000a007f7308 */ /* 0x0003e20000002400 */
[----:B---3--:R-:W-:Y:S01]  /*5950*/  @!P0 VIMNMX R5, R7, UR17, PT ;  /* 0x0000001107058c48 */ /* 0x008fe2000bfe0100 */
[----:B------:R-:W-:Y:S01]  /*5960*/  FMUL.FTZ R13, R13, UR9 ;  /* 0x000000090d0d7c20 */ /* 0x000fe20008410000 */
[----:B------:R-:W-:Y:S01]  /*5970*/  FMUL.FTZ R14, R14, UR9 ;  /* 0x000000090e0e7c20 */ /* 0x000fe20008410000 */
[----:B------:R-:W-:Y:S01]  /*5980*/  FMUL.FTZ R15, R15, UR9 ;  /* 0x000000090f0f7c20 */ /* 0x000fe20008410000 */
[----:B------:R-:W-:Y:S01]  /*5990*/  @!P0 ISETP.GE.AND P2, PT, R0, R5, PT ;  /* 0x000000050000820c */ /* 0x000fe20003f46270 */
[----:B------:R-:W-:Y:S01]  /*59a0*/  FMUL.FTZ R16, R16, UR9 ;  /* 0x0000000910107c20 */ /* 0x000fe20008410000 */
[----:B------:R-:W-:Y:S03]  /*59b0*/  FMUL.FTZ R17, R17, UR9 ;  /* 0x0000000911117c20 */ /* 0x000fe60008410000 */
[----:B------:R3:W4:Y:S01]  /*59c0*/  MUFU.TANH R128, R6 ;  /* 0x0000000600807308 */ /* 0x0007220000002400 */
[----:B--2---:R-:W-:Y:S01]  /*59d0*/  FFMA.FTZ R4, R9, UR5, R120 ;  /* 0x0000000509047c23 */ /* 0x004fe20008010078 */
[----:B------:R-:W-:Y:S01]  /*59e0*/  FMUL.FTZ R18, R18, UR9 ;  /* 0x0000000912127c20 */ /* 0x000fe20008410000 */
[----:B------:R-:W-:Y:S03]  /*59f0*/  FMUL.FTZ R19, R19, UR9 ;  /* 0x0000000913137c20 */ /* 0x000fe60008410000 */
[----:B------:R-:W-:Y:S04]  /*5a00*/  @!P0 FSEL R4, R4, -INF , !P2 ;  /* 0xff80000004048808 */ /* 0x000fe80005000000 */
[----:B------:R2:W2:Y:S01]  /*5a10*/  MUFU.TANH R118, R8 ;  /* 0x0000000800767308 */ /* 0x0004a20000002400 */
[----:B-1----:R-:W-:Y:S01]  /*5a20*/  FFMA.FTZ R10, R4, UR16, -R3 ;  /* 0x00000010040a7c23 */ /* 0x002fe20008010803 */
[----:B------:R-:W-:Y:S08]  /*5a30*/  @!P0 VIADDMNMX R4, R7, R129, UR17, PT ;  /* 0x0000001107048e46 */ /* 0x000ff0000b800181 */
[----:B------:R1:W-:Y:S01]  /*5a40*/  MUFU.EX2 R200, R10 ;  /* 0x0000000a00c87308 */ /* 0x0003e20000000800 */
[C---:B---3--:R-:W-:Y:S01]  /*5a50*/  IADD3 R6, R0.reuse, 0x1, RZ ;  /* 0x0000000100067810 */ /* 0x048fe20007ffe0ff */
[----:B----4-:R-:W-:Y:S01]  /*5a60*/  FFMA.FTZ R9, R9, UR5, R128 ;  /* 0x0000000509097c23 */ /* 0x010fe20008010080 */
[----:B------:R-:W-:Y:S02]  /*5a70*/  @!P0 ISETP.GE.AND P3, PT, R0, R4, PT ;  /* 0x000000040000820c */ /* 0x000fe40003f66270 */
[----:B------:R-:W-:Y:S02]  /*5a80*/  @!P0 ISETP.GE.AND P2, PT, R6, R5, PT ;  /* 0x000000050600820c */ /* 0x000fe40003f46270 */
[----:B------:R-:W-:Y:S03]  /*5a90*/  @!P0 FSEL R9, R9, -INF , !P3 ;  /* 0xff80000009098808 */ /* 0x000fe60005800000 */
[----:B------:R3:W4:Y:S01]  /*5aa0*/  MUFU.TANH R126, R11 ;  /* 0x0000000b007e7308 */ /* 0x0007220000002400 */
[----:B--2---:R-:W-:Y:S05]  /*5ab0*/  I2FP.F32.S32 R8, R6 ;  /* 0x0000000600087245 */ /* 0x004fea0000201400 */
[----:B------:R-:W-:Y:S04]  /*5ac0*/  FFMA.FTZ R2, R8, UR5, R119 ;  /* 0x0000000508027c23 */ /* 0x000fe80008010077 */
[----:B------:R-:W2:Y:S01]  /*5ad0*/  MUFU.TANH R116, R12 ;  /* 0x0000000c00747308 */ /* 0x000ea20000002400 */
[----:B-1----:R-:W-:Y:S01]  /*5ae0*/  FMUL.FTZ R10, R249, 1.4426950216293334961 ;  /* 0x3fb8aa3bf90a7820 */ /* 0x002fe20000410000 */
[----:B------:R-:W-:Y:S02]  /*5af0*/  @!P0 FSEL R2, R2, -INF , !P2 ;  /* 0xff80000002028808 */ /* 0x000fe40005000000 */
[----:B------:R-:W-:Y:S01]  /*5b00*/  @!P0 ISETP.GE.AND P2, PT, R6, R4, PT ;  /* 0x000000040600820c */ /* 0x000fe20003f46270 */
[----:B------:R-:W-:Y:S01]  /*5b10*/  FFMA.FTZ R6, R8, UR5, R125 ;  /* 0x0000000508067c23 */ /* 0x000fe2000801007d */
[----:B------:R-:W-:Y:S01]  /*5b20*/  IADD3 R8, R0, 0x9, RZ ;  /* 0x0000000900087810 */ /* 0x000fe20007ffe0ff */
[----:B------:R-:W-:Y:S01]  /*5b30*/  FFMA.FTZ R7, R2, UR16, -R3 ;  /* 0x0000001002077c23 */ /* 0x000fe20008010803 */
[----:B------:R-:W-:Y:S02]  /*5b40*/  FSEL R2, R10, RZ, P1 ;  /* 0x000000ff0a027208 */ /* 0x000fe40000800000 */
[----:B------:R-:W1:Y:S01]  /*5b50*/  MUFU.TANH R115, R13 ;  /* 0x0000000d00737308 */ /* 0x000e620000002400 */
[----:B------:R-:W-:Y:S02]  /*5b60*/  @!P0 FSEL R6, R6, -INF , !P2 ;  /* 0xff80000006068808 */ /* 0x000fe40005000000 */
[----:B---3--:R-:W-:Y:S01]  /*5b70*/  I2FP.F32.S32 R11, R8 ;  /* 0x00000008000b7245 */ /* 0x008fe20000201400 */
[--C-:B------:R-:W-:Y:S02]  /*5b80*/  FFMA.FTZ R9, R9, UR16, -R2.reuse ;  /* 0x0000001009097c23 */ /* 0x100fe40008010802 */
[----:B------:R-:W-:Y:S04]  /*5b90*/  FFMA.FTZ R6, R6, UR16, -R2 ;  /* 0x0000001006067c23 */ /* 0x000fe80008010802 */
[----:B------:R3:W-:Y:S10]  /*5ba0*/  MUFU.EX2 R199, R7 ;  /* 0x0000000700c77308 */ /* 0x0007f40000000800 */
[----:B------:R4:W-:Y:S10]  /*5bb0*/  MUFU.EX2 R208, R9 ;  /* 0x0000000900d07308 */ /* 0x0009f40000000800 */
[----:B------:R2:W-:Y:S01]  /*5bc0*/  MUFU.EX2 R207, R6 ;  /* 0x0000000600cf7308 */ /* 0x0005e20000000800 */
[----:B---3--:R-:W-:Y:S04]  /*5bd0*/  IADD3 R7, R0, 0x8, RZ ;  /* 0x0000000800077810 */ /* 0x008fe80007ffe0ff */
[----:B------:R-:W-:Y:S02]  /*5be0*/  I2FP.F32.S32 R10, R7 ;  /* 0x00000007000a7245 */ /* 0x000fe40000201400 */
[CC--:B------:R-:W-:Y:S03]  /*5bf0*/  @!P0 ISETP.GE.AND P1, PT, R7.reuse, R5.reuse, PT ;  /* 0x000000050700820c */ /* 0x0c0fe60003f26270 */
[----:B------:R-:W3:Y:S01]  /*5c00*/  MUFU.TANH R124, R14 ;  /* 0x0000000e007c7308 */ /* 0x000ee20000002400 */
[-C--:B------:R-:W-:Y:S01]  /*5c10*/  @!P0 ISETP.GE.AND P2, PT, R7, R4.reuse, PT ;  /* 0x000000040700820c */ /* 0x080fe20003f46270 */
[----:B----4-:R-:W-:Y:S01]  /*5c20*/  FFMA.FTZ R9, R10, UR5, R118 ;  /* 0x000000050a097c23 */ /* 0x010fe20008010076 */
[----:B------:R-:W-:Y:S04]  /*5c30*/  IADD3 R7, R0, 0x11, RZ ;  /* 0x0000001100077810 */ /* 0x000fe80007ffe0ff */
[----:B------:R-:W-:Y:S03]  /*5c40*/  @!P0 FSEL R9, R9, -INF , !P1 ;  /* 0xff80000009098808 */ /* 0x000fe60004800000 */
[----:B------:R-:W4:Y:S01]  /*5c50*/  MUFU.TANH R123, R15 ;  /* 0x0000000f007b7308 */ /* 0x000f220000002400 */
[----:B--2---:R-:W-:Y:S01]  /*5c60*/  FFMA.FTZ R6, R11, UR5, R117 ;  /* 0x000000050b067c23 */ /* 0x004fe20008010075 */
[----:B------:R-:W-:Y:S01]  /*5c70*/  @!P0 ISETP.GE.AND P1, PT, R8, R5, PT ;  /* 0x000000050800820c */ /* 0x000fe20003f26270 */
[--C-:B------:R-:W-:Y:S03]  /*5c80*/  FFMA.FTZ R9, R9, UR16, -R3.reuse ;  /* 0x0000001009097c23 */ /* 0x100fe60008010803 */
[----:B------:R-:W-:Y:S04]  /*5c90*/  @!P0 FSEL R6, R6, -INF , !P1 ;  /* 0xff80000006068808 */ /* 0x000fe80004800000 */
[----:B------:R2:W-:Y:S01]  /*5ca0*/  MUFU.EX2 R198, R9 ;  /* 0x0000000900c67308 */ /* 0x0005e20000000800 */
[----:B------:R-:W-:Y:S01]  /*5cb0*/  @!P0 ISETP.GE.AND P1, PT, R8, R4, PT ;  /* 0x000000040800820c */ /* 0x000fe20003f26270 */
[----:B------:R-:W-:Y:S01]  /*5cc0*/  FFMA.FTZ R6, R6, UR16, -R3 ;  /* 0x0000001006067c23 */ /* 0x000fe20008010803 */
[----:B------:R-:W-:Y:S07]  /*5cd0*/  IADD3 R8, R0, 0x10, RZ ;  /* 0x0000001000087810 */ /* 0x000fee0007ffe0ff */
[----:B------:R1:W-:Y:S10]  /*5ce0*/  MUFU.EX2 R196, R6 ;  /* 0x0000000600c47308 */ /* 0x0003f40000000800 */
[----:B------:R-:W4:Y:S01]  /*5cf0*/  MUFU.TANH R114, R16 ;  /* 0x0000001000727308 */ /* 0x000f220000002400 */
[----:B--2---:R-:W-:Y:S01]  /*5d00*/  FFMA.FTZ R9, R10, UR5, R127 ;  /* 0x000000050a097c23 */ /* 0x004fe2000801007f */
[----:B------:R-:W-:Y:S04]  /*5d10*/  I2FP.F32.S32 R10, R8 ;  /* 0x00000008000a7245 */ /* 0x000fe80000201400 */
[----:B------:R-:W-:Y:S02]  /*5d20*/  @!P0 FSEL R9, R9, -INF , !P2 ;  /* 0xff80000009098808 */ /* 0x000fe40005000000 */
[-C--:B------:R-:W-:Y:S01]  /*5d30*/  @!P0 ISETP.GE.AND P2, PT, R8, R4.reuse, PT ;  /* 0x000000040800820c */ /* 0x080fe20003f46270 */
[----:B-1----:R-:W-:Y:S01]  /*5d40*/  FFMA.FTZ R6, R11, UR5, R126 ;  /* 0x000000050b067c23 */ /* 0x002fe2000801007e */
[----:B------:R-:W-:Y:S01]  /*5d50*/  I2FP.F32.S32 R11, R7 ;  /* 0x00000007000b7245 */ /* 0x000fe20000201400 */
[--C-:B------:R-:W-:Y:S01]  /*5d60*/  FFMA.FTZ R9, R9, UR16, -R2.reuse ;  /* 0x0000001009097c23 */ /* 0x100fe20008010802 */
[----:B------:R-:W1:Y:S02]  /*5d70*/  MUFU.TANH R111, R17 ;  /* 0x00000011006f7308 */ /* 0x000e640000002400 */
[----:B------:R-:W-:Y:S02]  /*5d80*/  @!P0 FSEL R6, R6, -INF , !P1 ;  /* 0xff80000006068808 */ /* 0x000fe40004800000 */
[-C--:B------:R-:W-:Y:S02]  /*5d90*/  @!P0 ISETP.GE.AND P1, PT, R8, R5.reuse, PT ;  /* 0x000000050800820c */ /* 0x080fe40003f26270 */
[----:B------:R-:W-:Y:S01]  /*5da0*/  IADD3 R8, R0, 0x18, RZ ;  /* 0x0000001800087810 */ /* 0x000fe20007ffe0ff */
[----:B------:R-:W-:Y:S03]  /*5db0*/  FFMA.FTZ R6, R6, UR16, -R2 ;  /* 0x0000001006067c23 */ /* 0x000fe60008010802 */
[----:B------:R2:W-:Y:S10]  /*5dc0*/  MUFU.EX2 R206, R9 ;  /* 0x0000000900ce7308 */ /* 0x0005f40000000800 */
[----:B------:R3:W-:Y:S10]  /*5dd0*/  MUFU.EX2 R205, R6 ;  /* 0x0000000600cd7308 */ /* 0x0007f40000000800 */
[----:B------:R-:W1:Y:S01]  /*5de0*/  MUFU.TANH R122, R18 ;  /* 0x00000012007a7308 */ /* 0x000e620000002400 */
[----:B--2---:R-:W-:Y:S05]  /*5df0*/  FFMA.FTZ R9, R10, UR5, R116 ;  /* 0x000000050a097c23 */ /* 0x004fea0008010074 */
[----:B------:R-:W-:Y:S02]  /*5e00*/  @!P0 FSEL R9, R9, -INF , !P1 ;  /* 0xff80000009098808 */ /* 0x000fe40004800000 */
[----:B------:R-:W-:Y:S01]  /*5e10*/  @!P0 ISETP.GE.AND P1, PT, R7, R5, PT ;  /* 0x000000050700820c */ /* 0x000fe20003f26270 */
[----:B---3--:R-:W-:Y:S01]  /*5e20*/  FFMA.FTZ R6, R11, UR5, R115 ;  /* 0x000000050b067c23 */ /* 0x008fe20008010073 */
[----:B------:R-:W2:Y:S01]  /*5e30*/  MUFU.TANH R121, R19 ;  /* 0x0000001300797308 */ /* 0x000ea20000002400 */
[--C-:B------:R-:W-:Y:S03]  /*5e40*/  FFMA.FTZ R9, R9, UR16, -R3.reuse ;  /* 0x0000001009097c23 */ /* 0x100fe60008010803 */
[----:B------:R-:W-:Y:S02]  /*5e50*/  @!P0 FSEL R6, R6, -INF , !P1 ;  /* 0xff80000006068808 */ /* 0x000fe40004800000 */
[-C--:B------:R-:W-:Y:S04]  /*5e60*/  @!P0 ISETP.GE.AND P1, PT, R7, R4.reuse, PT ;  /* 0x000000040700820c */ /* 0x080fe80003f26270 */
[----:B------:R3:W-:Y:S01]  /*5e70*/  MUFU.EX2 R197, R9 ;  /* 0x0000000900c57308 */ /* 0x0007e20000000800 */
[----:B------:R-:W-:Y:S01]  /*5e80*/  FFMA.FTZ R6, R6, UR16, -R3 ;  /* 0x0000001006067c23 */ /* 0x000fe20008010803 */
[----:B------:R-:W-:Y:S08]  /*5e90*/  IADD3 R7, R0, 0x19, RZ ;  /* 0x0000001900077810 */ /* 0x000ff00007ffe0ff */
[----:B------:R4:W2:Y:S01]  /*5ea0*/  MUFU.EX2 R131, R6 ;  /* 0x0000000600837308 */ /* 0x0008a20000000800 */
[----:B---3--:R-:W-:Y:S01]  /*5eb0*/  FFMA.FTZ R9, R10, UR5, R124 ;  /* 0x000000050a097c23 */ /* 0x008fe2000801007c */
[----:B------:R-:W-:Y:S04]  /*5ec0*/  I2FP.F32.S32 R10, R7 ;  /* 0x00000007000a7245 */ /* 0x000fe80000201400 */
[----:B------:R-:W-:Y:S02]  /*5ed0*/  @!P0 FSEL R9, R9, -INF , !P2 ;  /* 0xff80000009098808 */ /* 0x000fe40005000000 */
[----:B------:R-:W-:Y:S01]  /*5ee0*/  @!P0 ISETP.GE.AND P2, PT, R8, R4, PT ;  /* 0x000000040800820c */ /* 0x000fe20003f46270 */
[----:B----4-:R-:W-:Y:S02]  /*5ef0*/  FFMA.FTZ R6, R11, UR5, R123 ;  /* 0x000000050b067c23 */ /* 0x010fe4000801007b */
[--C-:B------:R-:W-:Y:S01]  /*5f00*/  FFMA.FTZ R0, R9, UR16, -R2.reuse ;  /* 0x0000001009007c23 */ /* 0x100fe20008010802 */
[----:B------:R-:W-:Y:S02]  /*5f10*/  I2FP.F32.S32 R9, R8 ;  /* 0x0000000800097245 */ /* 0x000fe40000201400 */
[----:B------:R-:W-:Y:S01]  /*5f20*/  @!P0 FSEL R6, R6, -INF , !P1 ;  /* 0xff80000006068808 */ /* 0x000fe20004800000 */
[----:B------:R3:W-:Y:S01]  /*5f30*/  MUFU.EX2 R203, R0 ;  /* 0x0000000000cb7308 */ /* 0x0007e20000000800 */
[-C--:B------:R-:W-:Y:S03]  /*5f40*/  @!P0 ISETP.GE.AND P1, PT, R8, R5.reuse, PT ;  /* 0x000000050800820c */ /* 0x080fe60003f26270 */
[----:B------:R-:W-:Y:S06]  /*5f50*/  FFMA.FTZ R6, R6, UR16, -R2 ;  /* 0x0000001006067c23 */ /* 0x000fec0008010802 */
[----:B------:R1:W4:Y:S01]  /*5f60*/  MUFU.EX2 R204, R6 ;  /* 0x0000000600cc7308 */ /* 0x0003220000000800 */
[----:B---3--:R-:W-:Y:S05]  /*5f70*/  FFMA.FTZ R0, R9, UR5, R114 ;  /* 0x0000000509007c23 */ /* 0x008fea0008010072 */
[----:B------:R-:W-:Y:S02]  /*5f80*/  @!P0 FSEL R0, R0, -INF , !P1 ;  /* 0xff80000000008808 */ /* 0x000fe40004800000 */
[----:B------:R-:W-:Y:S01]  /*5f90*/  @!P0 ISETP.GE.AND P1, PT, R7, R5, PT ;  /* 0x000000050700820c */ /* 0x000fe20003f26270 */
[----:B-1----:R-:W-:Y:S01]  /*5fa0*/  FFMA.FTZ R6, R10, UR5, R111 ;  /* 0x000000050a067c23 */ /* 0x002fe2000801006f */
[----:B------:R-:W-:Y:S01]  /*5fb0*/  FFMA.FTZ R5, R9, UR5, R122 ;  /* 0x0000000509057c23 */ /* 0x000fe2000801007a */
[--C-:B------:R-:W-:Y:S03]  /*5fc0*/  FFMA.FTZ R0, R0, UR16, -R3.reuse ;  /* 0x0000001000007c23 */ /* 0x100fe60008010803 */
[----:B------:R-:W-:Y:S01]  /*5fd0*/  @!P0 FSEL R6, R6, -INF , !P1 ;  /* 0xff80000006068808 */ /* 0x000fe20004800000 */
[----:B------:R2:W-:Y:S01]  /*5fe0*/  MUFU.EX2 R130, R0 ;  /* 0x0000000000827308 */ /* 0x0005e20000000800 */
[----:B------:R-:W-:Y:S02]  /*5ff0*/  @!P0 ISETP.GE.AND P1, PT, R7, R4, PT ;  /* 0x000000040700820c */ /* 0x000fe40003f26270 */
[----:B------:R-:W-:Y:S01]  /*6000*/  @!P0 FSEL R5, R5, -INF , !P2 ;  /* 0xff80000005058808 */ /* 0x000fe20005000000 */
[----:B------:R-:W-:Y:S01]  /*6010*/  FFMA.FTZ R3, R6, UR16, -R3 ;  /* 0x0000001006037c23 */ /* 0x000fe20008010803 */
[----:B------:R-:W-:Y:S03]  /*6020*/  F2FP.F16.F32.PACK_AB R4, R199, R200 ;  /* 0x000000c8c704723e */ /* 0x000fe600000000ff */
[--C-:B------:R-:W-:Y:S02]  /*6030*/  FFMA.FTZ R5, R5, UR16, -R2.reuse ;  /* 0x0000001005057c23 */ /* 0x100fe40008010802 */
[----:B------:R1:W3:Y:S01]  /*6040*/  MUFU.EX2 R129, R3 ;  /* 0x0000000300817308 */ /* 0x0002e20000000800 */
[----:B------:R4:W-:Y:S01]  /*6050*/  STS [R244+0x2a000], R4 ;  /* 0x02a00004f4007388 */ /* 0x0009e20000000800 */
[----:B--2---:R-:W-:Y:S08]  /*6060*/  FFMA.FTZ R0, R10, UR5, R121 ;  /* 0x000000050a007c23 */ /* 0x004ff00008010079 */
[----:B------:R2:W-:Y:S01]  /*6070*/  MUFU.EX2 R202, R5 ;  /* 0x0000000500ca7308 */ /* 0x0005e20000000800 */
[----:B------:R-:W-:Y:S02]  /*6080*/  @!P0 FSEL R0, R0, -INF , !P1 ;  /* 0xff80000000008808 */ /* 0x000fe40004800000 */
[----:B------:R-:W-:Y:S02]  /*6090*/  IADD3 R112, P0, R210, UR15, RZ ;  /* 0x0000000fd2707c10 */ /* 0x000fe4000ff1e0ff */
[----:B-1----:R-:W-:Y:S01]  /*60a0*/  F2FP.F16.F32.PACK_AB R3, R207, R208 ;  /* 0x000000d0cf03723e */ /* 0x002fe200000000ff */
[----:B------:R-:W-:Y:S01]  /*60b0*/  FFMA.FTZ R2, R0, UR16, -R2 ;  /* 0x0000001000027c23 */ /* 0x000fe20008010802 */
[----:B------:R-:W-:Y:S02]  /*60c0*/  F2FP.F16.F32.PACK_AB R0, R205, R206 ;  /* 0x000000cecd00723e */ /* 0x000fe400000000ff */
[----:B------:R-:W-:Y:S01]  /*60d0*/  IADD3.X R113, R209, UR14, RZ, P0, !PT ;  /* 0x0000000ed1717c10 */ /* 0x000fe200087fe4ff */
[----:B------:R1:W3:Y:S01]  /*60e0*/  MUFU.EX2 R201, R2 ;  /* 0x0000000200c97308 */ /* 0x0002e20000000800 */
[----:B------:R3:W-:Y:S01]  /*60f0*/  STS [R244+0x2a400], R3 ;  /* 0x02a40003f4007388 */ /* 0x0007e20000000800 */
[----:B------:R-:W-:Y:S02]  /*6100*/  PLOP3.LUT P0, PT, PT, PT, UP0, 0x80, 0x0 ;  /* 0x000000000000781c */ /* 0x000fe40003f0f008 */
[----:B--2---:R-:W-:Y:S02]  /*6110*/  F2FP.F16.F32.PACK_AB R5, R131, R197 ;  /* 0x000000c58305723e */ /* 0x004fe400000000ff */
[----:B------:R2:W-:Y:S01]  /*6120*/  STS [R247+0x2a400], R0 ;  /* 0x02a40000f7007388 */ /* 0x0005e20000000800 */
[----:B----4-:R-:W-:Y:S04]  /*6130*/  F2FP.F16.F32.PACK_AB R4, R204, R203 ;  /* 0x000000cbcc04723e */ /* 0x010fe800000000ff */
[----:B------:R-:W4:Y:S05]  /*6140*/  LDG.E R110, desc[UR6][R112.64] ;  /* 0x00000006706e7981 */ /* 0x000f2a000c1e1900 */
[----:B------:R-:W4:Y:S01]  /*6150*/  LDG.E R109, desc[UR6][R112.64+0x20] ;  /* 0x00002006706d7981 */ /* 0x000f22000c1e1900 */
[----:B-1----:R-:W-:Y:S05]  /*6160*/  F2FP.F16.F32.PACK_AB R2, R196, R198 ;  /* 0x000000c6c402723e */ /* 0x002fea00000000ff */
[----:B------:R1:W-:Y:S05]  /*6170*/  STS [R247+0x2a000], R2 ;  /* 0x02a00002f7007388 */ /* 0x0003ea0000000800 */
[----:B------:R-:W-:Y:S01]  /*6180*/  STS [R245+0x2a000], R5 ;  /* 0x02a00005f5007388 */ /* 0x000fe20000000800 */
[----:B---3--:R-:W-:Y:S04]  /*6190*/  F2FP.F16.F32.PACK_AB R3, R129, R130 ;  /* 0x000000828103723e */ /* 0x008fe800000000ff */
[----:B------:R-:W-:Y:S01]  /*61a0*/  STS [R245+0x2a400], R4 ;  /* 0x02a40004f5007388 */ /* 0x000fe20000000800 */
[----:B--2---:R-:W-:Y:S04]  /*61b0*/  LEA R0, R230, UR4, 0x1 ;  /* 0x00000004e6007c11 */ /* 0x004fe8000f8e08ff */
[----:B------:R2:W-:Y:S01]  /*61c0*/  STS [R246+0x2a000], R3 ;  /* 0x02a00003f6007388 */ /* 0x0005e20000000800 */
[----:B-1----:R-:W-:Y:S05]  /*61d0*/  F2FP.F16.F32.PACK_AB R2, R201, R202 ;  /* 0x000000cac902723e */ /* 0x002fea00000000ff */
[----:B------:R1:W-:Y:S05]  /*61e0*/  STS [R246+0x2a400], R2 ;  /* 0x02a40002f6007388 */ /* 0x0003ea0000000800 */
[----:B------:R-:W-:Y:S01]  /*61f0*/  LDSM.16.M88.4 R16, [R0+0x10000] ;  /* 0x010000000010783b */ /* 0x000fe20000000200 */
[CC--:B--2---:R-:W-:Y:S04]  /*6200*/  IADD3 R3, R224.reuse, R0.reuse, RZ ;  /* 0x00000000e0037210 */ /* 0x0c4fe80007ffe0ff */
[----:B------:R-:W2:Y:S05]  /*6210*/  LDSM.16.M88.4 R8, [R218+UR4+0x20000] ;  /* 0x02000004da08783b */ /* 0x000eaa0008000200 */
[----:B------:R-:W3:Y:S05]  /*6220*/  LDSM.16.M88.4 R84, [R218+UR4+0x20800] ;  /* 0x02080004da54783b */ /* 0x000eea0008000200 */
[----:B------:R-:W-:Y:S05]  /*6230*/  LDSM.16.M88.4 R92, [R217+0x8000] ;  /* 0x00800000d95c783b */ /* 0x000fea0000000200 */
[----:B------:R-:W-:Y:S01]  /*6240*/  LDSM.16.M88.4 R96, [R217+0x8800] ;  /* 0x00880000d960783b */ /* 0x000fe20000000200 */
[----:B-1----:R-:W-:Y:S04]  /*6250*/  IADD3 R2, R225, R0, RZ ;  /* 0x00000000e1027210 */ /* 0x002fe80007ffe0ff */
[----:B------:R-:W-:Y:S01]  /*6260*/  LDSM.16.M88.4 R100, [R220+0x8000] ;  /* 0x00800000dc64783b */ /* 0x000fe20000000200 */
[----:B------:R-:W-:Y:S04]  /*6270*/  IADD3 R108, R224, R2, RZ ;  /* 0x00000002e06c7210 */ /* 0x000fe80007ffe0ff */
[----:B------:R-:W1:Y:S05]  /*6280*/  LDSM.16.M88.4 R88, [R2+0x10000] ;  /* 0x010000000258783b */ /* 0x000e6a0000000200 */
[----:B------:R-:W-:Y:S01]  /*6290*/  LDSM.16.M88.4 R104, [R220+0x8800] ;  /* 0x00880000dc68783b */ /* 0x000fe20000000200 */
[C---:B--2---:R-:W-:Y:S06]  /*62a0*/  HMMA.16816.F32 R4, R16.reuse, R8, RZ ;  /* 0x000000081004723c */ /* 0x044fec00000018ff */
[C---:B------:R-:W-:Y:S06]  /*62b0*/  HMMA.16816.F32 R8, R16.reuse, R10, RZ ;  /* 0x0000000a1008723c */ /* 0x040fec00000018ff */
[C---:B---3--:R-:W-:Y:S06]  /*62c0*/  HMMA.16816.F32 R12, R16.reuse, R84, RZ ;  /* 0x00000054100c723c */ /* 0x048fec00000018ff */
[----:B------:R-:W-:Y:S01]  /*62d0*/  HMMA.16816.F32 R16, R16, R86, RZ ;  /* 0x000000561010723c */ /* 0x000fe200000018ff */
[----:B------:R-:W2:Y:S05]  /*62e0*/  LDSM.16.M88.4 R84, [R3+0x10000] ;  /* 0x010000000354783b */ /* 0x000eaa0000000200 */
[C---:B-1----:R-:W-:Y:S06]  /*62f0*/  HMMA.16816.F32 R4, R88.reuse, R92, R4 ;  /* 0x0000005c5804723c */ /* 0x042fec0000001804 */
[C---:B------:R-:W-:Y:S01]  /*6300*/  HMMA.16816.F32 R8, R88.reuse, R94, R8 ;  /* 0x0000005e5808723c */ /* 0x040fe20000001808 */
[----:B------:R-:W-:Y:S05]  /*6310*/  LDSM.16.M88.4 R92, [R219+0x8000] ;  /* 0x00800000db5c783b */ /* 0x000fea0000000200 */
[C---:B------:R-:W-:Y:S06]  /*6320*/  HMMA.16816.F32 R12, R88.reuse, R96, R12 ;  /* 0x00000060580c723c */ /* 0x040fec000000180c */
[----:B------:R-:W-:Y:S01]  /*6330*/  HMMA.16816.F32 R16, R88, R98, R16 ;  /* 0x000000625810723c */ /* 0x000fe20000001810 */
[----:B------:R-:W1:Y:S05]  /*6340*/  LDSM.16.M88.4 R88, [R108+0x10000] ;  /* 0x010000006c58783b */ /* 0x000e6a0000000200 */
[----:B------:R-:W3:Y:S01]  /*6350*/  LDSM.16.M88.4 R96, [R219+0x8800] ;  /* 0x00880000db60783b */ /* 0x000ee20000000200 */
[C---:B--2---:R-:W-:Y:S06]  /*6360*/  HMMA.16816.F32 R4, R84.reuse, R100, R4 ;  /* 0x000000645404723c */ /* 0x044fec0000001804 */
[C---:B------:R-:W-:Y:S01]  /*6370*/  HMMA.16816.F32 R8, R84.reuse, R102, R8 ;  /* 0x000000665408723c */ /* 0x040fe20000001808 */
[----:B------:R-:W-:Y:S05]  /*6380*/  LDSM.16.M88.4 R100, [R218+UR4+0x22000] ;  /* 0x02200004da64783b */ /* 0x000fea0008000200 */
[C---:B------:R-:W-:Y:S06]  /*6390*/  HMMA.16816.F32 R12, R84.reuse, R104, R12 ;  /* 0x00000068540c723c */ /* 0x040fec000000180c */
[----:B------:R-:W-:Y:S01]  /*63a0*/  HMMA.16816.F32 R16, R84, R106, R16 ;  /* 0x0000006a5410723c */ /* 0x000fe20000001810 */
[----:B------:R-:W2:Y:S05]  /*63b0*/  LDSM.16.M88.4 R84, [R0+0x12000] ;  /* 0x012000000054783b */ /* 0x000eaa0000000200 */
[----:B------:R-:W2:Y:S01]  /*63c0*/  LDSM.16.M88.4 R104, [R218+UR4+0x22800] ;  /* 0x02280004da68783b */ /* 0x000ea20008000200 */
[C---:B-1----:R-:W-:Y:S06]  /*63d0*/  HMMA.16816.F32 R4, R88.reuse, R92, R4 ;  /* 0x0000005c5804723c */ /* 0x042fec0000001804 */
[C---:B------:R-:W-:Y:S01]  /*63e0*/  HMMA.16816.F32 R8, R88.reuse, R94, R8 ;  /* 0x0000005e5808723c */ /* 0x040fe20000001808 */
[----:B------:R-:W-:Y:S05]  /*63f0*/  LDSM.16.M88.4 R92, [R217+0xa000] ;  /* 0x00a00000d95c783b */ /* 0x000fea0000000200 */
[C---:B---3--:R-:W-:Y:S06]  /*6400*/  HMMA.16816.F32 R12, R88.reuse, R96, R12 ;  /* 0x00000060580c723c */ /* 0x048fec000000180c */
[----:B------:R-:W-:Y:S01]  /*6410*/  HMMA.16816.F32 R16, R88, R98, R16 ;  /* 0x000000625810723c */ /* 0x000fe20000001810 */
[----:B------:R-:W1:Y:S05]  /*6420*/  LDSM.16.M88.4 R88, [R2+0x12000] ;  /* 0x012000000258783b */ /* 0x000e6a0000000200 */
[----:B------:R-:W3:Y:S01]  /*6430*/  LDSM.16.M88.4 R96, [R217+0xa800] ;  /* 0x00a80000d960783b */ /* 0x000ee20000000200 */
[C---:B--2---:R-:W-:Y:S06]  /*6440*/  HMMA.16816.F32 R4, R84.reuse, R100, R4 ;  /* 0x000000645404723c */ /* 0x044fec0000001804 */
[C---:B------:R-:W-:Y:S01]  /*6450*/  HMMA.16816.F32 R8, R84.reuse, R102, R8 ;  /* 0x000000665408723c */ /* 0x040fe20000001808 */
[----:B------:R-:W-:Y:S05]  /*6460*/  LDSM.16.M88.4 R100, [R220+0xa000] ;  /* 0x00a00000dc64783b */ /* 0x000fea0000000200 */
[C---:B------:R-:W-:Y:S06]  /*6470*/  HMMA.16816.F32 R12, R84.reuse, R104, R12 ;  /* 0x00000068540c723c */ /* 0x040fec000000180c */
[----:B------:R-:W-:Y:S01]  /*6480*/  HMMA.16816.F32 R16, R84, R106, R16 ;  /* 0x0000006a5410723c */ /* 0x000fe20000001810 */
[----:B------:R-:W2:Y:S05]  /*6490*/  LDSM.16.M88.4 R84, [R3+0x12000] ;  /* 0x012000000354783b */ /* 0x000eaa0000000200 */
[----:B------:R-:W2:Y:S01]  /*64a0*/  LDSM.16.M88.4 R104, [R220+0xa800] ;  /* 0x00a80000dc68783b */ /* 0x000ea20000000200 */
        /* <DEDUP_REMOVED lines=13> */
[----:B------:R-:W-:Y:S01]  /*6580*/  LDSM.16.M88.4 R104, [R219+0xe800] ;  /* 0x00e80000db68783b */ /* 0x000fe20000000200 */
[C---:B-1----:R-:W-:Y:S06]  /*6590*/  HMMA.16816.F32 R4, R88.reuse, R92, R4 ;  /* 0x0000005c5804723c */ /* 0x042fec0000001804 */
[C---:B------:R-:W-:Y:S01]  /*65a0*/  HMMA.16816.F32 R8, R88.reuse, R94, R8 ;  /* 0x0000005e5808723c */ /* 0x040fe20000001808 */
[----:B------:R-:W1:Y:S05]  /*65b0*/  LDSM.16.M88.4 R92, [R218+UR4+0x24800] ;  /* 0x02480004da5c783b */ /* 0x000e6a0008000200 */
[C---:B---3--:R-:W-:Y:S06]  /*65c0*/  HMMA.16816.F32 R12, R88.reuse, R96, R12 ;  /* 0x00000060580c723c */ /* 0x048fec000000180c */
[----:B------:R-:W-:Y:S01]  /*65d0*/  HMMA.16816.F32 R16, R88, R98, R16 ;  /* 0x000000625810723c */ /* 0x000fe20000001810 */
[----:B------:R-:W-:Y:S05]  /*65e0*/  LDSM.16.M88.4 R88, [R2+0x14000] ;  /* 0x014000000258783b */ /* 0x000fea0000000200 */
[----:B------:R-:W3:Y:S01]  /*65f0*/  LDSM.16.M88.4 R96, [R217+0xc000] ;  /* 0x00c00000d960783b */ /* 0x000ee20000000200 */
[C---:B--2---:R-:W-:Y:S06]  /*6600*/  HMMA.16816.F32 R4, R84.reuse, R100, R4 ;  /* 0x000000645404723c */ /* 0x044fec0000001804 */
[C---:B------:R-:W-:Y:S01]  /*6610*/  HMMA.16816.F32 R8, R84.reuse, R102, R8 ;  /* 0x000000665408723c */ /* 0x040fe20000001808 */
[----:B------:R-:W2:Y:S05]  /*6620*/  LDSM.16.M88.4 R100, [R217+0xc800] ;  /* 0x00c80000d964783b */ /* 0x000eaa0000000200 */
[C---:B-1----:R-:W-:Y:S06]  /*6630*/  HMMA.16816.F32 R12, R84.reuse, R92, R12 ;  /* 0x0000005c540c723c */ /* 0x042fec000000180c */
[----:B------:R-:W-:Y:S01]  /*6640*/  HMMA.16816.F32 R16, R84, R94, R16 ;  /* 0x0000005e5410723c */ /* 0x000fe20000001810 */
[----:B------:R-:W-:Y:S05]  /*6650*/  LDSM.16.M88.4 R84, [R3+0x14000] ;  /* 0x014000000354783b */ /* 0x000fea0000000200 */
[----:B------:R-:W1:Y:S01]  /*6660*/  LDSM.16.M88.4 R92, [R220+0xc000] ;  /* 0x00c00000dc5c783b */ /* 0x000e620000000200 */
[C---:B---3--:R-:W-:Y:S06]  /*6670*/  HMMA.16816.F32 R4, R88.reuse, R96, R4 ;  /* 0x000000605804723c */ /* 0x048fec0000001804 */
[C---:B------:R-:W-:Y:S01]  /*6680*/  HMMA.16816.F32 R8, R88.reuse, R98, R8 ;  /* 0x000000625808723c */ /* 0x040fe20000001808 */
[----:B------:R-:W3:Y:S05]  /*6690*/  LDSM.16.M88.4 R96, [R220+0xc800] ;  /* 0x00c80000dc60783b */ /* 0x000eea0000000200 */
[C---:B--2---:R-:W-:Y:S06]  /*66a0*/  HMMA.16816.F32 R12, R88.reuse, R100, R12 ;  /* 0x00000064580c723c */ /* 0x044fec000000180c */
[----:B------:R-:W-:Y:S01]  /*66b0*/  HMMA.16816.F32 R16, R88, R102, R16 ;  /* 0x000000665810723c */ /* 0x000fe20000001810 */
[----:B------:R-:W-:Y:S05]  /*66c0*/  LDSM.16.M88.4 R88, [R108+0x14000] ;  /* 0x014000006c58783b */ /* 0x000fea0000000200 */
[----:B------:R-:W2:Y:S01]  /*66d0*/  LDSM.16.M88.4 R100, [R219+0xc000] ;  /* 0x00c00000db64783b */ /* 0x000ea20000000200 */
[C---:B-1----:R-:W-:Y:S06]  /*66e0*/  HMMA.16816.F32 R4, R84.reuse, R92, R4 ;  /* 0x0000005c5404723c */ /* 0x042fec0000001804 */
[C---:B------:R-:W-:Y:S01]  /*66f0*/  HMMA.16816.F32 R8, R84.reuse, R94, R8 ;  /* 0x0000005e5408723c */ /* 0x040fe20000001808 */
[----:B------:R-:W1:Y:S05]  /*6700*/  LDSM.16.M88.4 R92, [R219+0xc800] ;  /* 0x00c80000db5c783b */ /* 0x000e6a0000000200 */
[C---:B---3--:R-:W-:Y:S06]  /*6710*/  HMMA.16816.F32 R12, R84.reuse, R96, R12 ;  /* 0x00000060540c723c */ /* 0x048fec000000180c */
[----:B------:R-:W-:Y:S01]  /*6720*/  HMMA.16816.F32 R16, R84, R98, R16 ;  /* 0x000000625410723c */ /* 0x000fe20000001810 */
[----:B------:R-:W-:Y:S05]  /*6730*/  LDSM.16.M88.4 R84, [R0+0x16000] ;  /* 0x016000000054783b */ /* 0x000fea0000000200 */
[----:B------:R-:W3:Y:S01]  /*6740*/  LDSM.16.M88.4 R96, [R218+UR4+0x26000] ;  /* 0x02600004da60783b */ /* 0x000ee20008000200 */
[C---:B--2---:R-:W-:Y:S06]  /*6750*/  HMMA.16816.F32 R4, R88.reuse, R100, R4 ;  /* 0x000000645804723c */ /* 0x044fec0000001804 */
[C---:B------:R-:W-:Y:S01]  /*6760*/  HMMA.16816.F32 R8, R88.reuse, R102, R8 ;  /* 0x000000665808723c */ /* 0x040fe20000001808 */
[----:B------:R-:W2:Y:S05]  /*6770*/  LDSM.16.M88.4 R100, [R218+UR4+0x26800] ;  /* 0x02680004da64783b */ /* 0x000eaa0008000200 */
[C---:B-1----:R-:W-:Y:S06]  /*6780*/  HMMA.16816.F32 R12, R88.reuse, R92, R12 ;  /* 0x0000005c580c723c */ /* 0x042fec000000180c */
[----:B------:R-:W-:Y:S01]  /*6790*/  HMMA.16816.F32 R16, R88, R94, R16 ;  /* 0x0000005e5810723c */ /* 0x000fe20000001810 */
[----:B------:R1:W-:Y:S05]  /*67a0*/  LDSM.16.M88.4 R88, [R2+0x16000] ;  /* 0x016000000258783b */ /* 0x0003ea0000000200 */
[----:B------:R-:W4:Y:S01]  /*67b0*/  LDSM.16.M88.4 R92, [R217+0xe000] ;  /* 0x00e00000d95c783b */ /* 0x000f220000000200 */
[C---:B---3--:R-:W-:Y:S06]  /*67c0*/  HMMA.16816.F32 R4, R84.reuse, R96, R4 ;  /* 0x000000605404723c */ /* 0x048fec0000001804 */
[C---:B------:R-:W-:Y:S01]  /*67d0*/  HMMA.16816.F32 R8, R84.reuse, R98, R8 ;  /* 0x000000625408723c */ /* 0x040fe20000001808 */
[----:B------:R-:W3:Y:S04]  /*67e0*/  LDSM.16.M88.4 R96, [R217+0xe800] ;  /* 0x00e80000d960783b */ /* 0x000ee80000000200 */
[----:B-1----:R-:W-:Y:S01]  /*67f0*/  FFMA.FTZ R2, -R119, R119, 1 ;  /* 0x3f80000077027423 */ /* 0x002fe20000010177 */
[C---:B--2---:R-:W-:Y:S05]  /*6800*/  HMMA.16816.F32 R12, R84.reuse, R100, R12 ;  /* 0x00000064540c723c */ /* 0x044fea000000180c */
[----:B------:R-:W-:Y:S01]  /*6810*/  FMUL.FTZ R2, R2, UR9 ;  /* 0x0000000902027c20 */ /* 0x000fe20008410000 */
[----:B------:R-:W-:Y:S01]  /*6820*/  HMMA.16816.F32 R16, R84, R102, R16 ;  /* 0x000000665410723c */ /* 0x000fe20000001810 */
[----:B------:R1:W-:Y:S05]  /*6830*/  LDSM.16.M88.4 R84, [R3+0x16000] ;  /* 0x016000000354783b */ /* 0x0003ea0000000200 */
[----:B------:R-:W2:Y:S01]  /*6840*/  LDSM.16.M88.4 R100, [R220+0xe000] ;  /* 0x00e00000dc64783b */ /* 0x000ea20000000200 */
[C---:B----4-:R-:W-:Y:S06]  /*6850*/  HMMA.16816.F32 R4, R88.reuse, R92, R4 ;  /* 0x0000005c5804723c */ /* 0x050fec0000001804 */
[C---:B------:R-:W-:Y:S01]  /*6860*/  HMMA.16816.F32 R8, R88.reuse, R94, R8 ;  /* 0x0000005e5808723c */ /* 0x040fe20000001808 */
[----:B------:R-:W4:Y:S05]  /*6870*/  LDSM.16.M88.4 R92, [R220+0xe800] ;  /* 0x00e80000dc5c783b */ /* 0x000f2a0000000200 */
[C---:B---3--:R-:W-:Y:S05]  /*6880*/  HMMA.16816.F32 R12, R88.reuse, R96, R12 ;  /* 0x00000060580c723c */ /* 0x048fea000000180c */
[----:B-1----:R-:W-:Y:S01]  /*6890*/  FFMA.FTZ R3, -R120, R120, 1 ;  /* 0x3f80000078037423 */ /* 0x002fe20000010178 */
[----:B------:R-:W-:Y:S01]  /*68a0*/  HMMA.16816.F32 R16, R88, R98, R16 ;  /* 0x000000625810723c */ /* 0x000fe20000001810 */
[----:B------:R-:W-:Y:S04]  /*68b0*/  LDSM.16.M88.4 R88, [R108+0x16000] ;  /* 0x016000006c58783b */ /* 0x000fe80000000200 */
[----:B------:R-:W-:Y:S01]  /*68c0*/  FMUL.FTZ R3, R3, UR9 ;  /* 0x0000000903037c20 */ /* 0x000fe20008410000 */
[----:B------:R-:W1:Y:S01]  /*68d0*/  LDSM.16.M88.4 R96, [R219+0xe000] ;  /* 0x00e00000db60783b */ /* 0x000e620000000200 */
[C---:B--2---:R-:W-:Y:S06]  /*68e0*/  HMMA.16816.F32 R4, R84.reuse, R100, R4 ;  /* 0x000000645404723c */ /* 0x044fec0000001804 */
[C---:B------:R-:W-:Y:S06]  /*68f0*/  HMMA.16816.F32 R8, R84.reuse, R102, R8 ;  /* 0x000000665408723c */ /* 0x040fec0000001808 */
[C---:B----4-:R-:W-:Y:S06]  /*6900*/  HMMA.16816.F32 R12, R84.reuse, R92, R12 ;  /* 0x0000005c540c723c */ /* 0x050fec000000180c */
[----:B------:R-:W-:Y:S07]  /*6910*/  HMMA.16816.F32 R16, R84, R94, R16 ;  /* 0x0000005e5410723c */ /* 0x000fee0000001810 */
[----:B------:R-:W-:Y:S01]  /*6920*/  FFMA.FTZ R85, -R117, R117, 1 ;  /* 0x3f80000075557423 */ /* 0x000fe20000010175 */
[----:B------:R-:W-:Y:S01]  /*6930*/  FFMA.FTZ R84, -R111, R111, 1 ;  /* 0x3f8000006f547423 */ /* 0x000fe2000001016f */
[C---:B-1----:R-:W-:Y:S05]  /*6940*/  HMMA.16816.F32 R4, R88.reuse, R96, R4 ;  /* 0x000000605804723c */ /* 0x042fea0000001804 */
[----:B------:R-:W-:Y:S01]  /*6950*/  FMUL.FTZ R85, R85, UR9 ;  /* 0x0000000955557c20 */ /* 0x000fe20008410000 */
[C---:B------:R-:W-:Y:S05]  /*6960*/  HMMA.16816.F32 R8, R88.reuse, R98, R8 ;  /* 0x000000625808723c */ /* 0x040fea0000001808 */
[----:B------:R-:W-:Y:S01]  /*6970*/  FMUL.FTZ R84, R84, UR9 ;  /* 0x0000000954547c20 */ /* 0x000fe20008410000 */
[C---:B------:R-:W-:Y:S05]  /*6980*/  HMMA.16816.F32 R12, R88.reuse, R104, R12 ;  /* 0x00000068580c723c */ /* 0x040fea000000180c */
[----:B------:R-:W-:Y:S01]  /*6990*/  FFMA.FTZ R87, -R127, R127, 1 ;  /* 0x3f8000007f577423 */ /* 0x000fe2000001017f */
[----:B------:R-:W-:Y:S05]  /*69a0*/  HMMA.16816.F32 R16, R88, R106, R16 ;  /* 0x0000006a5810723c */ /* 0x000fea0000001810 */
[----:B------:R-:W-:Y:S01]  /*69b0*/  FFMA.FTZ R86, -R126, R126, 1 ;  /* 0x3f8000007e567423 */ /* 0x000fe2000001017e */
        /* <DEDUP_REMOVED lines=9> */
[----:B------:R-:W-:Y:S01]  /*6a50*/  FMUL.FTZ R5, R198, R5 ;  /* 0x00000005c6057220 */ /* 0x000fe20000410000 */
[----:B------:R-:W-:Y:S01]  /*6a60*/  FMUL.FTZ R2, R2, R4 ;  /* 0x0000000402027220 */ /* 0x000fe20000410000 */
[----:B------:R-:W-:Y:S01]  /*6a70*/  FADD.FTZ R9, -R110, R12 ;  /* 0x0000000c6e097221 */ /* 0x000fe20000010100 */
[----:B------:R-:W-:Y:S01]  /*6a80*/  FMUL.FTZ R0, R0, UR9 ;  /* 0x0000000900007c20 */ /* 0x000fe20008410000 */
[----:B------:R-:W-:Y:S01]  /*6a90*/  FMUL.FTZ R8, R196, R8 ;  /* 0x00000008c4087220 */ /* 0x000fe20000410000 */
[C---:B------:R-:W-:Y:S01]  /*6aa0*/  FADD.FTZ R12, -R110.reuse, R13 ;  /* 0x0000000d6e0c7221 */ /* 0x040fe20000010100 */
[----:B------:R-:W-:Y:S01]  /*6ab0*/  FMUL.FTZ R9, R197, R9 ;  /* 0x00000009c5097220 */ /* 0x000fe20000410000 */
[C---:B------:R-:W-:Y:S01]  /*6ac0*/  FADD.FTZ R17, -R110.reuse, R17 ;  /* 0x000000116e117221 */ /* 0x040fe20000010100 */
[----:B------:R-:W-:Y:S01]  /*6ad0*/  FADD.FTZ R4, -R110, R16 ;  /* 0x000000106e047221 */ /* 0x000fe20000010100 */
[----:B------:R-:W-:Y:S01]  /*6ae0*/  F2FP.F16.F32.PACK_AB R16, R2, R3 ;  /* 0x000000030210723e */ /* 0x000fe200000000ff */
[----:B------:R-:W-:Y:S01]  /*6af0*/  FMUL.FTZ R0, R0, R5 ;  /* 0x0000000500007220 */ /* 0x000fe20000410000 */
[----:B------:R-:W-:Y:S01]  /*6b00*/  FMUL.FTZ R5, R129, R17 ;  /* 0x0000001181057220 */ /* 0x000fe20000410000 */
[----:B------:R-:W-:Y:S01]  /*6b10*/  FFMA.FTZ R2, -R116, R116, 1 ;  /* 0x3f80000074027423 */ /* 0x000fe20000010174 */
[----:B------:R-:W-:Y:S01]  /*6b20*/  FFMA.FTZ R17, -R115, R115, 1 ;  /* 0x3f80000073117423 */ /* 0x000fe20000010173 */
[----:B------:R-:W-:Y:S01]  /*6b30*/  FFMA.FTZ R3, -R114, R114, 1 ;  /* 0x3f80000072037423 */ /* 0x000fe20000010172 */
[----:B------:R-:W-:Y:S01]  /*6b40*/  FMUL.FTZ R12, R131, R12 ;  /* 0x0000000c830c7220 */ /* 0x000fe20000410000 */
[----:B------:R-:W-:Y:S01]  /*6b50*/  FMUL.FTZ R85, R85, R8 ;  /* 0x0000000855557220 */ /* 0x000fe20000410000 */
[----:B------:R-:W-:Y:S01]  /*6b60*/  FMUL.FTZ R4, R130, R4 ;  /* 0x0000000482047220 */ /* 0x000fe20000410000 */
[----:B------:R-:W-:Y:S01]  /*6b70*/  FMUL.FTZ R2, R2, UR9 ;  /* 0x0000000902027c20 */ /* 0x000fe20008410000 */
        /* <DEDUP_REMOVED lines=8> */
[----:B------:R-:W-:Y:S01]  /*6c00*/  FFMA.FTZ R0, -R128, R128, 1 ;  /* 0x3f80000080007423 */ /* 0x000fe20000010180 */
[----:B------:R-:W-:Y:S01]  /*6c10*/  FFMA.FTZ R5, -R125, R125, 1 ;  /* 0x3f8000007d057423 */ /* 0x000fe2000001017d */
[----:B------:R-:W-:Y:S01]  /*6c20*/  F2FP.F16.F32.PACK_AB R17, R17, R2 ;  /* 0x000000021111723e */ /* 0x000fe200000000ff */
[----:B------:R-:W-:Y:S01]  /*6c30*/  FMUL.FTZ R2, R208, R6 ;  /* 0x00000006d0027220 */ /* 0x000fe20000410000 */
[----:B------:R-:W-:Y:S01]  /*6c40*/  F2FP.F16.F32.PACK_AB R84, R84, R3 ;  /* 0x000000035454723e */ /* 0x000fe200000000ff */
[----:B------:R-:W-:Y:S01]  /*6c50*/  FMUL.FTZ R3, R207, R7 ;  /* 0x00000007cf037220 */ /* 0x000fe20000410000 */
[----:B------:R-:W-:Y:S01]  /*6c60*/  FMUL.FTZ R0, R0, UR9 ;  /* 0x0000000900007c20 */ /* 0x000fe20008410000 */
[----:B------:R-:W-:Y:S01]  /*6c70*/  FMUL.FTZ R5, R5, UR9 ;  /* 0x0000000905057c20 */ /* 0x000fe20008410000 */
[C---:B------:R-:W-:Y:S01]  /*6c80*/  FADD.FTZ R18, -R109.reuse, R18 ;  /* 0x000000126d127221 */ /* 0x040fe20000010100 */
[----:B------:R-:W-:Y:S01]  /*6c90*/  FADD.FTZ R7, -R109, R14 ;  /* 0x0000000e6d077221 */ /* 0x000fe20000010100 */
[----:B------:R-:W-:Y:S01]  /*6ca0*/  FMUL.FTZ R0, R0, R2 ;  /* 0x0000000200007220 */ /* 0x000fe20000410000 */
[----:B------:R-:W-:Y:S01]  /*6cb0*/  FMUL.FTZ R5, R5, R3 ;  /* 0x0000000305057220 */ /* 0x000fe20000410000 */
[C---:B------:R-:W-:Y:S01]  /*6cc0*/  FADD.FTZ R3, -R109.reuse, R15 ;  /* 0x0000000f6d037221 */ /* 0x040fe20000010100 */
[C---:B------:R-:W-:Y:S01]  /*6cd0*/  FADD.FTZ R2, -R109.reuse, R19 ;  /* 0x000000136d027221 */ /* 0x040fe20000010100 */
[C---:B------:R-:W-:Y:S01]  /*6ce0*/  FADD.FTZ R4, -R109.reuse, R10 ;  /* 0x0000000a6d047221 */ /* 0x040fe20000010100 */
[----:B------:R-:W-:Y:S01]  /*6cf0*/  FADD.FTZ R6, -R109, R11 ;  /* 0x0000000b6d067221 */ /* 0x000fe20000010100 */
[----:B------:R-:W-:Y:S01]  /*6d00*/  F2FP.F16.F32.PACK_AB R5, R5, R0 ;  /* 0x000000000505723e */ /* 0x000fe200000000ff */
[----:B------:R-:W-:Y:S01]  /*6d10*/  FMUL.FTZ R0, R202, R18 ;  /* 0x00000012ca007220 */ /* 0x000fe20000410000 */
[----:B------:R-:W-:Y:S01]  /*6d20*/  FFMA.FTZ R15, -R124, R124, 1 ;  /* 0x3f8000007c0f7423 */ /* 0x000fe2000001017c */
        /* <DEDUP_REMOVED lines=116> */
.L_x_992:
        /* <DEDUP_REMOVED lines=175> */
.L_x_993:
        /* <DEDUP_REMOVED lines=630> */
.L_x_995:
        /* <DEDUP_REMOVED lines=23> */
.L_x_996:
        /* <DEDUP_REMOVED lines=62> */
.L_x_998:
[----:B------:R-:W-:Y:S05]  /*ac10*/  BSYNC B0 ;  /* 0x0000000000007941 */ /* 0x000fea0003800000 */
.L_x_997:
        /* <DEDUP_REMOVED lines=21> */
.L_x_1000:
[----:B------:R-:W-:Y:S05]  /*ad70*/  BSYNC B0 ;  /* 0x0000000000007941 */ /* 0x000fea0003800000 */
.L_x_999:
        /* <DEDUP_REMOVED lines=38> */
.L_x_1002:
[----:B------:R-:W-:Y:S05]  /*afe0*/  BSYNC B0 ;  /* 0x0000000000007941 */ /* 0x000fea0003800000 */
.L_x_1001:
        /* <DEDUP_REMOVED lines=21> */
.L_x_973:
[----:B------:R-:W-:Y:S05]  /*b140*/  BSYNC B1 ;  /* 0x0000000000017941 */ /* 0x000fea0003800000 */
.L_x_959:
        /* <DEDUP_REMOVED lines=9> */
.L_x_1003:
[----:B------:R-:W-:Y:S05]  /*b1e0*/  EXIT ;  /* 0x000000000000794d */ /* 0x000fea0003800000 */
.L_x_1005:
        /* <DEDUP_REMOVED lines=9> */
.L_x_1059:


//--------------------- .text._ZN5flash25flash_bwd_dot_do_o_kernelILb0E23Flash_bwd_kernel_traitsILi256ELi64ELi64ELi8ELi4ELi2ELi2ELb0ELb0EN7cutlass6half_tE19Flash_kernel_traitsILi256ELi64ELi64ELi8ES3_EEEEvNS_16Flash_bwd_paramsE --------------------------
	.section	.text._ZN5flash25flash_bwd_dot_do_o_kernelILb0E23Flash_bwd_kernel_traitsILi256ELi64ELi64ELi8ELi4ELi2ELi2ELb0ELb0EN7cutlass6half_tE19Flash_kernel_traitsILi256ELi64ELi64ELi8ES3_EEEEvNS_16Flash_bwd_paramsE,"ax",@progbits
	.align	128
        .global         _ZN5flash25flash_bwd_dot_do_o_kernelILb0E23Flash_bwd_kernel_traitsILi256ELi64ELi64ELi8ELi4ELi2ELi2ELb0ELb0EN7cutlass6half_tE19Flash_kernel_traitsILi256ELi64ELi64ELi8ES3_EEEEvNS_16Flash_bwd_paramsE
        .type           _ZN5flash25flash_bwd_dot_do_o_kernelILb0E23Flash_bwd_kernel_traitsILi256ELi64ELi64ELi8ELi4ELi2ELi2ELb0ELb0EN7cutlass6half_tE19Flash_kernel_traitsILi256ELi64ELi64ELi8ES3_EEEEvNS_16Flash_bwd_paramsE,@function
        .size           _ZN5flash25flash_bwd_dot_do_o_kernelILb0E23Flash_bwd_kernel_traitsILi256ELi64ELi64ELi8ELi4ELi2ELi2ELb0ELb0EN7cutlass6half_tE19Flash_kernel_traitsILi256ELi64ELi64ELi8ES3_EEEEvNS_16Flash_bwd_paramsE,(.L_x_1060 - _ZN5flash25flash_bwd_dot_do_o_kernelILb0E23Flash_bwd_kernel_traitsILi256ELi64ELi64ELi8ELi4ELi2ELi2ELb0ELb0EN7cutlass6half_tE19Flash_kernel_traitsILi256ELi64ELi64ELi8ES3_EEEEvNS_16Flash_bwd_paramsE)
        .other          _ZN5flash25flash_bwd_dot_do_o_kernelILb0E23Flash_bwd_kernel_traitsILi256ELi64ELi64ELi8ELi4ELi2ELi2ELb0ELb0EN7cutlass6half_tE19Flash_kernel_traitsILi256ELi64ELi64ELi8ES3_EEEEvNS_16Flash_bwd_paramsE,@"STO_CUDA_ENTRY STV_DEFAULT"
_ZN5flash25flash_bwd_dot_do_o_kernelILb0E23Flash_bwd_kernel_traitsILi256ELi64ELi64ELi8ELi4ELi2ELi2ELb0ELb0EN7cutlass6half_tE19Flash_kernel_traitsILi256ELi64ELi64ELi8ES3_EEEEvNS_16Flash_bwd_paramsE:
.text._ZN5flash25flash_bwd_dot_do_o_kernelILb0E23Flash_bwd_kernel_traitsILi256ELi64ELi64ELi8ELi4ELi2ELi2ELb0ELb0EN7cutlass6half_tE19Flash_kernel_traitsILi256ELi64ELi64ELi8ES3_EEEEvNS_16Flash_bwd_paramsE:
        /* <DEDUP_REMOVED lines=52> */
.L_x_1006:
[----:B------:R-:W0:Y:S08]  /*0340*/  LDC R54, c[0x0][0x270] ;  /* 0x00009c00ff367b82 */ /* 0x000e300000000800 */
[----:B------:R-:W1:Y:S01]  /*0350*/  LDC R3, c[0x0][0x2d4] ;  /* 0x0000b500ff037b82 */ /* 0x000e620000000800 */
[----:B0-----:R-:W-:-:S04]  /*0360*/  IMAD R54, R7, R54, UR5 ;  /* 0x0000000507367e24 */ /* 0x001fc8000f8e0236 */
[----:B-1----:R-:W-:-:S07]  /*0370*/  IMAD R54, R54, R3, RZ ;  /* 0x0000000336367224 */ /* 0x002fce00078e02ff */
.L_x_1007:
        /* <DEDUP_REMOVED lines=57> */
.L_x_1009:
[----:B------:R-:W-:Y:S05]  /*0710*/  BSYNC B0 ;  /* 0x0000000000007941 */ /* 0x000fea0003800000 */
.L_x_1008:
        /* <DEDUP_REMOVED lines=45> */
.L_x_1011:
[----:B------:R-:W-:Y:S05]  /*09f0*/  BSYNC B0 ;  /* 0x0000000000007941 */ /* 0x000fea0003800000 */
.L_x_1010:
        /* <DEDUP_REMOVED lines=52> */
.L_x_1013:
[----:B------:R-:W-:Y:S05]  /*0d40*/  BSYNC B0 ;  /* 0x0000000000007941 */ /* 0x000fea0003800000 */
.L_x_1012:
        /* <DEDUP_REMOVED lines=38> */
.L_x_1015:
[----:B------:R-:W-:Y:S05]  /*0fb0*/  BSYNC B0 ;  /* 0x0000000000007941 */ /* 0x000fea0003800000 */
.L_x_1014:
        /* <DEDUP_REMOVED lines=218> */
.L_x_1016:
        /* <DEDUP_REMOVED lines=10> */
.L_x_1060:


//--------------------- .text._ZN5flash25flash_bwd_dot_do_o_kernelILb1E23Flash_bwd_kernel_traitsILi256ELi64ELi64ELi8ELi4ELi2ELi2ELb0ELb0EN7cutlass6half_tE19Flash_kernel_traitsILi256ELi64ELi64ELi8ES3_EEEEvNS_16Flash_bwd_paramsE --------------------------
	.section	.text._ZN5flash25flash_bwd_dot_do_o_kernelILb1E23Flash_bwd_kernel_traitsILi256ELi64ELi64ELi8ELi4ELi2ELi2ELb0ELb0EN7cutlass6half_tE19Flash_kernel_traitsILi256ELi64ELi64ELi8ES3_EEEEvNS_16Flash_bwd_paramsE,"ax",@progbits
	.align	128
        .global         _ZN5flash25flash_bwd_dot_do_o_kernelILb1E23Flash_bwd_kernel_traitsILi256ELi64ELi64ELi8ELi4ELi2ELi2ELb0ELb0EN7cutlass6half_tE19Flash_kernel_traitsILi256ELi64ELi64ELi8ES3_EEEEvNS_16Flash_bwd_paramsE
        .type           _ZN5flash25flash_bwd_dot_do_o_kernelILb1E23Flash_bwd_kernel_traitsILi256ELi64ELi64ELi8ELi4ELi2ELi2ELb0ELb0EN7cutlass6half_tE19Flash_kernel_traitsILi256ELi64ELi64ELi8ES3_EEEEvNS_16Flash_bwd_paramsE,@function
        .size           _ZN5flash25flash_bwd_dot_do_o_kernelILb1E23Flash_bwd_kernel_traitsILi256ELi64ELi64ELi8ELi4ELi2ELi2ELb0ELb0EN7cutlass6half_tE19Flash_kernel_traitsILi256ELi64ELi64ELi8ES3_EEEEvNS_16Flash_bwd_paramsE,(.L_x_1061 - _ZN5flash25flash_bwd_dot_do_o_kernelILb1E23Flash_bwd_kernel_traitsILi256ELi64ELi64ELi8ELi4ELi2ELi2ELb0ELb0EN7cutlass6half_tE19Flash_kernel_traitsILi256ELi64ELi64ELi8ES3_EEEEvNS_16Flash_bwd_paramsE)
        .other          _ZN5flash25flash_bwd_dot_do_o_kernelILb1E23Flash_bwd_kernel_traitsILi256ELi64ELi64ELi8ELi4ELi2ELi2ELb0ELb0EN7cutlass6half_tE19Flash_kernel_traitsILi256ELi64ELi64ELi8ES3_EEEEvNS_16Flash_bwd_paramsE,@"STO_CUDA_ENTRY STV_DEFAULT"
_ZN5flash25flash_bwd_dot_do_o_kernelILb1E23Flash_bwd_kernel_traitsILi256ELi64ELi64ELi8ELi4ELi2ELi2ELb0ELb0EN7cutlass6half_tE19Flash_kernel_traitsILi256ELi64ELi64ELi8ES3_EEEEvNS_16Flash_bwd_paramsE:
.text._ZN5flash25flash_bwd_dot_do_o_kernelILb1E23Flash_bwd_kernel_traitsILi256ELi64ELi64ELi8ELi4ELi2ELi2ELb0ELb0EN7cutlass6half_tE19Flash_kernel_traitsILi256ELi64ELi64ELi8ES3_EEEEvNS_16Flash_bwd_paramsE:
        /* <DEDUP_REMOVED lines=62> */
.L_x_1017:
        /* <DEDUP_REMOVED lines=27> */
.L_x_1018:
[----:B------:R-:W-:-:S04]  /*0590*/  IMAD R52, R52, R53, R25 ;  /* 0x0000003534347224 */ /* 0x000fc800078e0219 */
[----:B------:R-:W-:-:S07]  /*05a0*/  IMAD R52, R52, R31, RZ ;  /* 0x0000001f34347224 */ /* 0x000fce00078e02ff */
.L_x_1019:
        /* <DEDUP_REMOVED lines=76> */
.L_x_1021:
[----:B------:R-:W-:Y:S05]  /*0a70*/  BSYNC B0 ;  /* 0x0000000000007941 */ /* 0x000fea0003800000 */
.L_x_1020:
        /* <DEDUP_REMOVED lines=38> */
.L_x_1023:
[----:B------:R-:W-:Y:S05]  /*0ce0*/  BSYNC B0 ;  /* 0x0000000000007941 */ /* 0x000fea0003800000 */
.L_x_1022:
        /* <DEDUP_REMOVED lines=48> */
.L_x_1025:
[----:B------:R-:W-:Y:S05]  /*0ff0*/  BSYNC B0 ;  /* 0x0000000000007941 */ /* 0x000fea0003800000 */
.L_x_1024:
        /* <DEDUP_REMOVED lines=43> */
.L_x_1027:
[----:B------:R-:W-:Y:S05]  /*12b0*/  BSYNC B0 ;  /* 0x0000000000007941 */ /* 0x000fea0003800000 */
.L_x_1026:
        /* <DEDUP_REMOVED lines=242> */
.L_x_1028:
        /* <DEDUP_REMOVED lines=10> */
.L_x_1061:


//--------------------- .nv.shared._ZN5flash27flash_bwd_convert_dq_kernelI23Flash_bwd_kernel_traitsILi256ELi64ELi32ELi8ELi4ELi1ELi2ELb1ELb1EN7cutlass6half_tE19Flash_kernel_traitsILi256ELi64ELi32ELi8ES3_EEEEvNS_16Flash_bwd_paramsEi --------------------------
	.section	.nv.shared._ZN5flash27flash_bwd_convert_dq_kernelI23Flash_bwd_kernel_traitsILi256ELi64ELi32ELi8ELi4ELi1ELi2ELb1ELb1EN7cutlass6half_tE19Flash_kernel_traitsILi256ELi64ELi32ELi8ES3_EEEEvNS_16Flash_bwd_paramsEi,"aw",@nobits
	.sectionflags	@""
	.align	16
	.zero		1024


//--------------------- .nv.shared.reserved.0     --------------------------
	.section	.nv.shared.reserved.0,"aw",@nobits
	.weak		__nv_reservedSMEM_offset_0_alias
	.size		__nv_reservedSMEM_offset_0_alias, 0, 0
	.other		__nv_reservedSMEM_offset_0_alias,@"STO_CUDA_RESERVED_SHARED STV_DEFAULT"
__nv_reservedSMEM_offset_0_alias:
	.zero		0


//--------------------- .nv.global                --------------------------
	.section	.nv.global,"aw",@nobits
.nv.global:
	.type		_ZN73_INTERNAL_b0345897_37_flash_bwd_hdim256_fp16_causal_sm80_cu_ea41c527_34824cute1_E,@object
	.size		_ZN73_INTERNAL_b0345897_37_flash_bwd_hdim256_fp16_causal_sm80_cu_ea41c527_34824cute1_E,(_ZN73_INTERNAL_b0345897_37_flash_bwd_hdim256_fp16_causal_sm80_cu_ea41c527_34824cuda3std3__45__cpo6cbeginE - _ZN73_INTERNAL_b0345897_37_flash_bwd_hdim256_fp16_causal_sm80_cu_ea41c527_34824cute1_E)
_ZN73_INTERNAL_b0345897_37_flash_bwd_hdim256_fp16_causal_sm80_cu_ea41c527_34824cute1_E:
	.zero		1
	.type		_ZN73_INTERNAL_b0345897_37_flash_bwd_hdim256_fp16_causal_sm80_cu_ea41c527_34824cuda3std3__45__cpo6cbeginE,@object
	.size		_ZN73_INTERNAL_b0345897_37_flash_bwd_hdim256_fp16_causal_sm80_cu_ea41c527_34824cuda3std3__45__cpo6cbeginE,(_ZN73_INTERNAL_b0345897_37_flash_bwd_hdim256_fp16_causal_sm80_cu_ea41c527_34824cuda3std3__48in_placeE - _ZN73_INTERNAL_b0345897_37_flash_bwd_hdim256_fp16_causal_sm80_cu_ea41c527_34824cuda3std3__45__cpo6cbeginE)
_ZN73_INTERNAL_b0345897_37_flash_bwd_hdim256_fp16_causal_sm80_cu_ea41c527_34824cuda3std3__45__cpo6cbeginE:
	.zero		1
	.type		_ZN73_INTERNAL_b0345897_37_flash_bwd_hdim256_fp16_causal_sm80_cu_ea41c527_34824cuda3std3__48in_placeE,@object
	.size		_ZN73_INTERNAL_b0345897_37_flash_bwd_hdim256_fp16_causal_sm80_cu_ea41c527_34824cuda3std3__48in_placeE,(_ZN73_INTERNAL_b0345897_37_flash_bwd_hdim256_fp16_causal_sm80_cu_ea41c527_34824cuda3std6ranges3__45__cpo9iter_moveE - _ZN73_INTERNAL_b0345897_37_flash_bwd_hdim256_fp16_causal_sm80_cu_ea41c527_34824cuda3std3__48in_placeE)
_ZN73_INTERNAL_b0345897_37_flash_bwd_hdim256_fp16_causal_sm80_cu_ea41c527_34824cuda3std3__48in_placeE:
	.zero		1
	.type		_ZN73_INTERNAL_b0345897_37_flash_bwd_hdim256_fp16_causal_sm80_cu_ea41c527_34824cuda3std6ranges3__45__cpo9iter_moveE,@object
	.size		_ZN73_INTERNAL_b0345897_37_flash_bwd_hdim256_fp16_causal_sm80_cu_ea41c527_34824cuda3std6ranges3__45__cpo9iter_moveE,(_ZN73_INTERNAL_b0345897_37_flash_bwd_hdim256_fp16_causal_sm80_cu_ea41c527_34824cuda3std3__45__cpo5beginE - _ZN73_INTERNAL_b0345897_37_flash_bwd_hdim256_fp16_causal_sm80_cu_ea41c527_34824cuda3std6ranges3__45__cpo9iter_moveE)
_ZN73_INTERNAL_b0345897_37_flash_bwd_hdim256_fp16_causal_sm80_cu_ea41c527_34824cuda3std6ranges3__45__cpo9iter_moveE:
	.zero		1
	.type		_ZN73_INTERNAL_b0345897_37_flash_bwd_hdim256_fp16_causal_sm80_cu_ea41c527_34824cuda3std3__45__cpo5beginE,@object
	.size		_ZN73_INTERNAL_b0345897_37_flash_bwd_hdim256_fp16_causal_sm80_cu_ea41c527_34824cuda3std3__45__cpo5beginE,(_ZN73_INTERNAL_b0345897_37_flash_bwd_hdim256_fp16_causal_sm80_cu_ea41c527_34824cuda3std3__475_GLOBAL__N__b0345897_37_flash_bwd_hdim256_fp16_causal_sm80_cu_ea41c527_34826ignoreE - _ZN73_INTERNAL_b0345897_37_flash_bwd_hdim256_fp16_causal_sm80_cu_ea41c527_34824cuda3std3__45__cpo5beginE)
_ZN73_INTERNAL_b0345897_37_flash_bwd_hdim256_fp16_causal_sm80_cu_ea41c527_34824cuda3std3__45__cpo5beginE:
	.zero		1
	.type		_ZN73_INTERNAL_b0345897_37_flash_bwd_hdim256_fp16_causal_sm80_cu_ea41c527_34824cuda3std3__475_GLOBAL__N__b0345897_37_flash_bwd_hdim256_fp16_causal_sm80_cu_ea41c527_34826ignoreE,@object
	.size		_ZN73_INTERNAL_b0345897_37_flash_bwd_hdim256_fp16_causal_sm80_cu_ea41c527_34824cuda3std3__475_GLOBAL__N__b0345897_37_flash_bwd_hdim256_fp16_causal_sm80_cu_ea41c527_34826ignoreE,(_ZN73_INTERNAL_b0345897_37_flash_bwd_hdim256_fp16_causal_sm80_cu_ea41c527_34824cute7productE - _ZN73_INTERNAL_b0345897_37_flash_bwd_hdim256_fp16_causal_sm80_cu_ea41c527_34824cuda3std3__475_GLOBAL__N__b0345897_37_flash_bwd_hdim256_fp16_causal_sm80_cu_ea41c527_34826ignoreE)
_ZN73_INTERNAL_b0345897_37_flash_bwd_hdim256_fp16_causal_sm80_cu_ea41c527_34824cuda3std3__475_GLOBAL__N__b0345897_37_flash_bwd_hdim256_fp16_causal_sm80_cu_ea41c527_34826ignoreE:
	.zero		1
	.type		_ZN73_INTERNAL_b0345897_37_flash_bwd_hdim256_fp16_causal_sm80_cu_ea41c527_34824cute7productE,@object
	.size		_ZN73_INTERNAL_b0345897_37_flash_bwd_hdim256_fp16_causal_sm80_cu_ea41c527_34824cute7productE,(_ZN73_INTERNAL_b0345897_37_flash_bwd_hdim256_fp16_causal_sm80_cu_ea41c527_34824cuda3std3__45__cpo3endE - _ZN73_INTERNAL_b0345897_37_flash_bwd_hdim256_fp16_causal_sm80_cu_ea41c527_34824cute7productE)
_ZN73_INTERNAL_b0345897_37_flash_bwd_hdim256_fp16_causal_sm80_cu_ea41c527_34824cute7productE:
	.zero		1
	.type		_ZN73_INTERNAL_b0345897_37_flash_bwd_hdim256_fp16_causal_sm80_cu_ea41c527_34824cuda3std3__45__cpo3endE,@object
	.size		_ZN73_INTERNAL_b0345897_37_flash_bwd_hdim256_fp16_causal_sm80_cu_ea41c527_34824cuda3std3__45__cpo3endE,(_ZN73_INTERNAL_b0345897_37_flash_bwd_hdim256_fp16_causal_sm80_cu_ea41c527_34824cuda3std3__419piecewise_constructE - _ZN73_INTERNAL_b0345897_37_flash_bwd_hdim256_fp16_causal_sm80_cu_ea41c527_34824cuda3std3__45__cpo3endE)
_ZN73_INTERNAL_b0345897_37_flash_bwd_hdim256_fp16_causal_sm80_cu_ea41c527_34824cuda3std3__45__cpo3endE:
	.zero		1
	.type		_ZN73_INTERNAL_b0345897_37_flash_bwd_hdim256_fp16_causal_sm80_cu_ea41c527_34824cuda3std3__419piecewise_constructE,@object
	.size		_ZN73_INTERNAL_b0345897_37_flash_bwd_hdim256_fp16_causal_sm80_cu_ea41c527_34824cuda3std3__419piecewise_constructE,(_ZN73_INTERNAL_b0345897_37_flash_bwd_hdim256_fp16_causal_sm80_cu_ea41c527_34824cuda3std3__45__cpo4cendE - _ZN73_INTERNAL_b0345897_37_flash_bwd_hdim256_fp16_causal_sm80_cu_ea41c527_34824cuda3std3__419piecewise_constructE)
_ZN73_INTERNAL_b0345897_37_flash_bwd_hdim256_fp16_causal_sm80_cu_ea41c527_34824cuda3std3__419piecewise_constructE:
	.zero		1
	.type		_ZN73_INTERNAL_b0345897_37_flash_bwd_hdim256_fp16_causal_sm80_cu_ea41c527_34824cuda3std3__45__cpo4cendE,@object
	.size		_ZN73_INTERNAL_b0345897_37_flash_bwd_hdim256_fp16_causal_sm80_cu_ea41c527_34824cuda3std3__45__cpo4cendE,(_ZN73_INTERNAL_b0345897_37_flash_bwd_hdim256_fp16_causal_sm80_cu_ea41c527_34824cuda3std6ranges3__45__cpo4swapE - _ZN73_INTERNAL_b0345897_37_flash_bwd_hdim256_fp16_causal_sm80_cu_ea41c527_34824cuda3std3__45__cpo4cendE)
_ZN73_INTERNAL_b0345897_37_flash_bwd_hdim256_fp16_causal_sm80_cu_ea41c527_34824cuda3std3__45__cpo4cendE:
	.zero		1
	.type		_ZN73_INTERNAL_b0345897_37_flash_bwd_hdim256_fp16_causal_sm80_cu_ea41c527_34824cuda3std6ranges3__45__cpo4swapE,@object
	.size		_ZN73_INTERNAL_b0345897_37_flash_bwd_hdim256_fp16_causal_sm80_cu_ea41c527_34824cuda3std6ranges3__45__cpo4swapE,(.L_7 - _ZN73_INTERNAL_b0345897_37_flash_bwd_hdim256_fp16_causal_sm80_cu_ea41c527_34824cuda3std6ranges3__45__cpo4swapE)
_ZN73_INTERNAL_b0345897_37_flash_bwd_hdim256_fp16_causal_sm80_cu_ea41c527_34824cuda3std6ranges3__45__cpo4swapE:
	.zero		1
.L_7:


//--------------------- .nv.shared._ZN5flash44flash_bwd_dq_dk_dv_loop_seqk_parallel_kernelI23Flash_bwd_kernel_traitsILi256ELi64ELi32ELi8ELi4ELi1ELi2ELb1ELb1EN7cutlass6half_tE19Flash_kernel_traitsILi256ELi64ELi32ELi8ES3_EELb0ELb1ELb0ELb0ELb0ELb0ELb0EEEvNS_16Flash_bwd_paramsE --------------------------
	.section	.nv.shared._ZN5flash44flash_bwd_dq_dk_dv_loop_seqk_parallel_kernelI23Flash_bwd_kernel_traitsILi256ELi64ELi32ELi8ELi4ELi1ELi2ELb1ELb1EN7cutlass6half_tE19Flash_kernel_traitsILi256ELi64ELi32ELi8ES3_EELb0ELb1ELb0ELb0ELb0ELb0ELb0EEEvNS_16Flash_bwd_paramsE,"aw",@nobits
	.sectionflags	@""
	.align	16
	.zero		1024


//--------------------- .nv.shared._ZN5flash44flash_bwd_dq_dk_dv_loop_seqk_parallel_kernelI23Flash_bwd_kernel_traitsILi256ELi64ELi32ELi8ELi4ELi1ELi2ELb1ELb1EN7cutlass6half_tE19Flash_kernel_traitsILi256ELi64ELi32ELi8ES3_EELb0ELb1ELb0ELb0ELb0ELb0ELb1EEEvNS_16Flash_bwd_paramsE --------------------------
	.section	.nv.shared._ZN5flash44flash_bwd_dq_dk_dv_loop_seqk_parallel_kernelI23Flash_bwd_kernel_traitsILi256ELi64ELi32ELi8ELi4ELi1ELi2ELb1ELb1EN7cutlass6half_tE19Flash_kernel_traitsILi256ELi64ELi32ELi8ES3_EELb0ELb1ELb0ELb0ELb0ELb0ELb1EEEvNS_16Flash_bwd_paramsE,"aw",@nobits
	.sectionflags	@""
	.align	16
	.zero		1024


//--------------------- .nv.shared._ZN5flash44flash_bwd_dq_dk_dv_loop_seqk_parallel_kernelI23Flash_bwd_kernel_traitsILi256ELi64ELi32ELi8ELi4ELi1ELi2ELb1ELb1EN7cutlass6half_tE19Flash_kernel_traitsILi256ELi64ELi32ELi8ES3_EELb0ELb1ELb0ELb0ELb0ELb1ELb0EEEvNS_16Flash_bwd_paramsE --------------------------
	.section	.nv.shared._ZN5flash44flash_bwd_dq_dk_dv_loop_seqk_parallel_kernelI23Flash_bwd_kernel_traitsILi256ELi64ELi32ELi8ELi4ELi1ELi2ELb1ELb1EN7cutlass6half_tE19Flash_kernel_traitsILi256ELi64ELi32ELi8ES3_EELb0ELb1ELb0ELb0ELb0ELb1ELb0EEEvNS_16Flash_bwd_paramsE,"aw",@nobits
	.sectionflags	@""
	.align	16
	.zero		1024


//--------------------- .nv.shared._ZN5flash44flash_bwd_dq_dk_dv_loop_seqk_parallel_kernelI23Flash_bwd_kernel_traitsILi256ELi64ELi32ELi8ELi4ELi1ELi2ELb1ELb1EN7cutlass6half_tE19Flash_kernel_traitsILi256ELi64ELi32ELi8ES3_EELb0ELb1ELb0ELb0ELb0ELb1ELb1EEEvNS_16Flash_bwd_paramsE --------------------------
	.section	.nv.shared._ZN5flash44flash_bwd_dq_dk_dv_loop_seqk_parallel_kernelI23Flash_bwd_kernel_traitsILi256ELi64ELi32ELi8ELi4ELi1ELi2ELb1ELb1EN7cutlass6half_tE19Flash_kernel_traitsILi256ELi64ELi32ELi8ES3_EELb0ELb1ELb0ELb0ELb0ELb1ELb1EEEvNS_16Flash_bwd_paramsE,"aw",@nobits
	.sectionflags	@""
	.align	16
	.zero		1024


//--------------------- .nv.shared._ZN5flash44flash_bwd_dq_dk_dv_loop_seqk_parallel_kernelI23Flash_bwd_kernel_traitsILi256ELi64ELi32ELi8ELi4ELi1ELi2ELb1ELb1EN7cutlass6half_tE19Flash_kernel_traitsILi256ELi64ELi32ELi8ES3_EELb0ELb1ELb0ELb1ELb0ELb0ELb0EEEvNS_16Flash_bwd_paramsE --------------------------
	.section	.nv.shared._ZN5flash44flash_bwd_dq_dk_dv_loop_seqk_parallel_kernelI23Flash_bwd_kernel_traitsILi256ELi64ELi32ELi8ELi4ELi1ELi2ELb1ELb1EN7cutlass6half_tE19Flash_kernel_traitsILi256ELi64ELi32ELi8ES3_EELb0ELb1ELb0ELb1ELb0ELb0ELb0EEEvNS_16Flash_bwd_paramsE,"aw",@nobits
	.sectionflags	@""
	.align	16
	.zero		1024


//--------------------- .nv.shared._ZN5flash44flash_bwd_dq_dk_dv_loop_seqk_parallel_kernelI23Flash_bwd_kernel_traitsILi256ELi64ELi32ELi8ELi4ELi1ELi2ELb1ELb1EN7cutlass6half_tE19Flash_kernel_traitsILi256ELi64ELi32ELi8ES3_EELb0ELb1ELb0ELb1ELb0ELb0ELb1EEEvNS_16Flash_bwd_paramsE --------------------------
	.section	.nv.shared._ZN5flash44flash_bwd_dq_dk_dv_loop_seqk_parallel_kernelI23Flash_bwd_kernel_traitsILi256ELi64ELi32ELi8ELi4ELi1ELi2ELb1ELb1EN7cutlass6half_tE19Flash_kernel_traitsILi256ELi64ELi32ELi8ES3_EELb0ELb1ELb0ELb1ELb0ELb0ELb1EEEvNS_16Flash_bwd_paramsE,"aw",@nobits
	.sectionflags	@""
	.align	16
	.zero		1024


//--------------------- .nv.shared._ZN5flash25flash_bwd_dot_do_o_kernelILb0E23Flash_bwd_kernel_traitsILi256ELi64ELi32ELi8ELi4ELi1ELi2ELb1ELb1EN7cutlass6half_tE19Flash_kernel_traitsILi256ELi64ELi32ELi8ES3_EEEEvNS_16Flash_bwd_paramsE --------------------------
	.section	.nv.shared._ZN5flash25flash_bwd_dot_do_o_kernelILb0E23Flash_bwd_kernel_traitsILi256ELi64ELi32ELi8ELi4ELi1ELi2ELb1ELb1EN7cutlass6half_tE19Flash_kernel_traitsILi256ELi64ELi32ELi8ES3_EEEEvNS_16Flash_bwd_paramsE,"aw",@nobits
	.sectionflags	@""
	.align	16
	.zero		1024


//--------------------- .nv.shared._ZN5flash25flash_bwd_dot_do_o_kernelILb1E23Flash_bwd_kernel_traitsILi256ELi64ELi32ELi8ELi4ELi1ELi2ELb1ELb1EN7cutlass6half_tE19Flash_kernel_traitsILi256ELi64ELi32ELi8ES3_EEEEvNS_16Flash_bwd_paramsE --------------------------
	.section	.nv.shared._ZN5flash25flash_bwd_dot_do_o_kernelILb1E23Flash_bwd_kernel_traitsILi256ELi64ELi32ELi8ELi4ELi1ELi2ELb1ELb1EN7cutlass6half_tE19Flash_kernel_traitsILi256ELi64ELi32ELi8ES3_EEEEvNS_16Flash_bwd_paramsE,"aw",@nobits
	.sectionflags	@""
	.align	16
	.zero		1024


//--------------------- .nv.shared._ZN5flash44flash_bwd_dq_dk_dv_loop_seqk_parallel_kernelI23Flash_bwd_kernel_traitsILi256ELi64ELi64ELi8ELi4ELi2ELi2ELb0ELb1EN7cutlass6half_tE19Flash_kernel_traitsILi256ELi64ELi64ELi8ES3_EELb0ELb1ELb0ELb0ELb0ELb0ELb0EEEvNS_16Flash_bwd_paramsE --------------------------
	.section	.nv.shared._ZN5flash44flash_bwd_dq_dk_dv_loop_seqk_parallel_kernelI23Flash_bwd_kernel_traitsILi256ELi64ELi64ELi8ELi4ELi2ELi2ELb0ELb1EN7cutlass6half_tE19Flash_kernel_traitsILi256ELi64ELi64ELi8ES3_EELb0ELb1ELb0ELb0ELb0ELb0ELb0EEEvNS_16Flash_bwd_paramsE,"aw",@nobits
	.sectionflags	@""
	.align	16
	.zero		1024


//--------------------- .nv.shared._ZN5flash44flash_bwd_dq_dk_dv_loop_seqk_parallel_kernelI23Flash_bwd_kernel_traitsILi256ELi64ELi64ELi8ELi4ELi2ELi2ELb0ELb1EN7cutlass6half_tE19Flash_kernel_traitsILi256ELi64ELi64ELi8ES3_EELb0ELb1ELb0ELb0ELb0ELb1ELb0EEEvNS_16Flash_bwd_paramsE --------------------------
	.section	.nv.shared._ZN5flash44flash_bwd_dq_dk_dv_loop_seqk_parallel_kernelI23Flash_bwd_kernel_traitsILi256ELi64ELi64ELi8ELi4ELi2ELi2ELb0ELb1EN7cutlass6half_tE19Flash_kernel_traitsILi256ELi64ELi64ELi8ES3_EELb0ELb1ELb0ELb0ELb0ELb1ELb0EEEvNS_16Flash_bwd_paramsE,"aw",@nobits
	.sectionflags	@""
	.align	16
	.zero		1024


//--------------------- .nv.shared._ZN5flash44flash_bwd_dq_dk_dv_loop_seqk_parallel_kernelI23Flash_bwd_kernel_traitsILi256ELi64ELi64ELi8ELi4ELi2ELi2ELb0ELb1EN7cutlass6half_tE19Flash_kernel_traitsILi256ELi64ELi64ELi8ES3_EELb0ELb1ELb0ELb1ELb0ELb0ELb0EEEvNS_16Flash_bwd_paramsE --------------------------
	.section	.nv.shared._ZN5flash44flash_bwd_dq_dk_dv_loop_seqk_parallel_kernelI23Flash_bwd_kernel_traitsILi256ELi64ELi64ELi8ELi4ELi2ELi2ELb0ELb1EN7cutlass6half_tE19Flash_kernel_traitsILi256ELi64ELi64ELi8ES3_EELb0ELb1ELb0ELb1ELb0ELb0ELb0EEEvNS_16Flash_bwd_paramsE,"aw",@nobits
	.sectionflags	@""
	.align	16
	.zero		1024


//--------------------- .nv.shared._ZN5flash44flash_bwd_dq_dk_dv_loop_seqk_parallel_kernelI23Flash_bwd_kernel_traitsILi256ELi64ELi64ELi8ELi4ELi2ELi2ELb0ELb0EN7cutlass6half_tE19Flash_kernel_traitsILi256ELi64ELi64ELi8ES3_EELb0ELb1ELb0ELb0ELb0ELb0ELb0EEEvNS_16Flash_bwd_paramsE --------------------------
	.section	.nv.shared._ZN5flash44flash_bwd_dq_dk_dv_loop_seqk_parallel_kernelI23Flash_bwd_kernel_traitsILi256ELi64ELi64ELi8ELi4ELi2ELi2ELb0ELb0EN7cutlass6half_tE19Flash_kernel_traitsILi256ELi64ELi64ELi8ES3_EELb0ELb1ELb0ELb0ELb0ELb0ELb0EEEvNS_16Flash_bwd_paramsE,"aw",@nobits
	.sectionflags	@""
	.align	16
	.zero		1024


//--------------------- .nv.shared._ZN5flash44flash_bwd_dq_dk_dv_loop_seqk_parallel_kernelI23Flash_bwd_kernel_traitsILi256ELi64ELi64ELi8ELi4ELi2ELi2ELb0ELb0EN7cutlass6half_tE19Flash_kernel_traitsILi256ELi64ELi64ELi8ES3_EELb0ELb1ELb0ELb0ELb0ELb1ELb0EEEvNS_16Flash_bwd_paramsE --------------------------
	.section	.nv.shared._ZN5flash44flash_bwd_dq_dk_dv_loop_seqk_parallel_kernelI23Flash_bwd_kernel_traitsILi256ELi64ELi64ELi8ELi4ELi2ELi2ELb0ELb0EN7cutlass6half_tE19Flash_kernel_traitsILi256ELi64ELi64ELi8ES3_EELb0ELb1ELb0ELb0ELb0ELb1ELb0EEEvNS_16Flash_bwd_paramsE,"aw",@nobits
	.sectionflags	@""
	.align	16
	.zero		1024


//--------------------- .nv.shared._ZN5flash44flash_bwd_dq_dk_dv_loop_seqk_parallel_kernelI23Flash_bwd_kernel_traitsILi256ELi64ELi64ELi8ELi4ELi2ELi2ELb0ELb0EN7cutlass6half_tE19Flash_kernel_traitsILi256ELi64ELi64ELi8ES3_EELb0ELb1ELb0ELb1ELb0ELb0ELb0EEEvNS_16Flash_bwd_paramsE --------------------------
	.section	.nv.shared._ZN5flash44flash_bwd_dq_dk_dv_loop_seqk_parallel_kernelI23Flash_bwd_kernel_traitsILi256ELi64ELi64ELi8ELi4ELi2ELi2ELb0ELb0EN7cutlass6half_tE19Flash_kernel_traitsILi256ELi64ELi64ELi8ES3_EELb0ELb1ELb0ELb1ELb0ELb0ELb0EEEvNS_16Flash_bwd_paramsE,"aw",@nobits
	.sectionflags	@""
	.align	16
	.zero		1024


//--------------------- .nv.shared._ZN5flash27flash_bwd_convert_dq_kernelI23Flash_bwd_kernel_traitsILi256ELi64ELi64ELi8ELi4ELi2ELi2ELb0ELb1EN7cutlass6half_tE19Flash_kernel_traitsILi256ELi64ELi64ELi8ES3_EEEEvNS_16Flash_bwd_paramsEi --------------------------
	.section	.nv.shared._ZN5flash27flash_bwd_convert_dq_kernelI23Flash_bwd_kernel_traitsILi256ELi64ELi64ELi8ELi4ELi2ELi2ELb0ELb1EN7cutlass6half_tE19Flash_kernel_traitsILi256ELi64ELi64ELi8ES3_EEEEvNS_16Flash_bwd_paramsEi,"aw",@nobits
	.sectionflags	@""
	.align	16
	.zero		1024


//--------------------- .nv.shared._ZN5flash44flash_bwd_dq_dk_dv_loop_seqk_parallel_kernelI23Flash_bwd_kernel_traitsILi256ELi64ELi64ELi8ELi4ELi2ELi2ELb0ELb1EN7cutlass6half_tE19Flash_kernel_traitsILi256ELi64ELi64ELi8ES3_EELb1ELb1ELb0ELb0ELb0ELb0ELb0EEEvNS_16Flash_bwd_paramsE --------------------------
	.section	.nv.shared._ZN5flash44flash_bwd_dq_dk_dv_loop_seqk_parallel_kernelI23Flash_bwd_kernel_traitsILi256ELi64ELi64ELi8ELi4ELi2ELi2ELb0ELb1EN7cutlass6half_tE19Flash_kernel_traitsILi256ELi64ELi64ELi8ES3_EELb1ELb1ELb0ELb0ELb0ELb0ELb0EEEvNS_16Flash_bwd_paramsE,"aw",@nobits
	.sectionflags	@""
	.align	16
	.zero		1024


//--------------------- .nv.shared._ZN5flash44flash_bwd_dq_dk_dv_loop_seqk_parallel_kernelI23Flash_bwd_kernel_traitsILi256ELi64ELi64ELi8ELi4ELi2ELi2ELb0ELb1EN7cutlass6half_tE19Flash_kernel_traitsILi256ELi64ELi64ELi8ES3_EELb0ELb1ELb0ELb0ELb0ELb0ELb1EEEvNS_16Flash_bwd_paramsE --------------------------
	.section	.nv.shared._ZN5flash44flash_bwd_dq_dk_dv_loop_seqk_parallel_kernelI23Flash_bwd_kernel_traitsILi256ELi64ELi64ELi8ELi4ELi2ELi2ELb0ELb1EN7cutlass6half_tE19Flash_kernel_traitsILi256ELi64ELi64ELi8ES3_EELb0ELb1ELb0ELb0ELb0ELb0ELb1EEEvNS_16Flash_bwd_paramsE,"aw",@nobits
	.sectionflags	@""
	.align	16
	.zero		1024


//--------------------- .nv.shared._ZN5flash44flash_bwd_dq_dk_dv_loop_seqk_parallel_kernelI23Flash_bwd_kernel_traitsILi256ELi64ELi64ELi8ELi4ELi2ELi2ELb0ELb1EN7cutlass6half_tE19Flash_kernel_traitsILi256ELi64ELi64ELi8ES3_EELb1ELb1ELb0ELb0ELb0ELb1ELb0EEEvNS_16Flash_bwd_paramsE --------------------------
	.section	.nv.shared._ZN5flash44flash_bwd_dq_dk_dv_loop_seqk_parallel_kernelI23Flash_bwd_kernel_traitsILi256ELi64ELi64ELi8ELi4ELi2ELi2ELb0ELb1EN7cutlass6half_tE19Flash_kernel_traitsILi256ELi64ELi64ELi8ES3_EELb1ELb1ELb0ELb0ELb0ELb1ELb0EEEvNS_16Flash_bwd_paramsE,"aw",@nobits
	.sectionflags	@""
	.align	16
	.zero		1024


//--------------------- .nv.shared._ZN5flash44flash_bwd_dq_dk_dv_loop_seqk_parallel_kernelI23Flash_bwd_kernel_traitsILi256ELi64ELi64ELi8ELi4ELi2ELi2ELb0ELb1EN7cutlass6half_tE19Flash_kernel_traitsILi256ELi64ELi64ELi8ES3_EELb0ELb1ELb0ELb0ELb0ELb1ELb1EEEvNS_16Flash_bwd_paramsE --------------------------
	.section	.nv.shared._ZN5flash44flash_bwd_dq_dk_dv_loop_seqk_parallel_kernelI23Flash_bwd_kernel_traitsILi256ELi64ELi64ELi8ELi4ELi2ELi2ELb0ELb1EN7cutlass6half_tE19Flash_kernel_traitsILi256ELi64ELi64ELi8ES3_EELb0ELb1ELb0ELb0ELb0ELb1ELb1EEEvNS_16Flash_bwd_paramsE,"aw",@nobits
	.sectionflags	@""
	.align	16
	.zero		1024


//--------------------- .nv.shared._ZN5flash44flash_bwd_dq_dk_dv_loop_seqk_parallel_kernelI23Flash_bwd_kernel_traitsILi256ELi64ELi64ELi8ELi4ELi2ELi2ELb0ELb1EN7cutlass6half_tE19Flash_kernel_traitsILi256ELi64ELi64ELi8ES3_EELb1ELb1ELb0ELb1ELb0ELb0ELb0EEEvNS_16Flash_bwd_paramsE --------------------------
	.section	.nv.shared._ZN5flash44flash_bwd_dq_dk_dv_loop_seqk_parallel_kernelI23Flash_bwd_kernel_traitsILi256ELi64ELi64ELi8ELi4ELi2ELi2ELb0ELb1EN7cutlass6half_tE19Flash_kernel_traitsILi256ELi64ELi64ELi8ES3_EELb1ELb1ELb0ELb1ELb0ELb0ELb0EEEvNS_16Flash_bwd_paramsE,"aw",@nobits
	.sectionflags	@""
	.align	16
	.zero		1024


//--------------------- .nv.shared._ZN5flash44flash_bwd_dq_dk_dv_loop_seqk_parallel_kernelI23Flash_bwd_kernel_traitsILi256ELi64ELi64ELi8ELi4ELi2ELi2ELb0ELb1EN7cutlass6half_tE19Flash_kernel_traitsILi256ELi64ELi64ELi8ES3_EELb0ELb1ELb0ELb1ELb0ELb0ELb1EEEvNS_16Flash_bwd_paramsE --------------------------
	.section	.nv.shared._ZN5flash44flash_bwd_dq_dk_dv_loop_seqk_parallel_kernelI23Flash_bwd_kernel_traitsILi256ELi64ELi64ELi8ELi4ELi2ELi2ELb0ELb1EN7cutlass6half_tE19Flash_kernel_traitsILi256ELi64ELi64ELi8ES3_EELb0ELb1ELb0ELb1ELb0ELb0ELb1EEEvNS_16Flash_bwd_paramsE,"aw",@nobits
	.sectionflags	@""
	.align	16
	.zero		1024


//--------------------- .nv.shared._ZN5flash25flash_bwd_dot_do_o_kernelILb0E23Flash_bwd_kernel_traitsILi256ELi64ELi64ELi8ELi4ELi2ELi2ELb0ELb1EN7cutlass6half_tE19Flash_kernel_traitsILi256ELi64ELi64ELi8ES3_EEEEvNS_16Flash_bwd_paramsE --------------------------
	.section	.nv.shared._ZN5flash25flash_bwd_dot_do_o_kernelILb0E23Flash_bwd_kernel_traitsILi256ELi64ELi64ELi8ELi4ELi2ELi2ELb0ELb1EN7cutlass6half_tE19Flash_kernel_traitsILi256ELi64ELi64ELi8ES3_EEEEvNS_16Flash_bwd_paramsE,"aw",@nobits
	.sectionflags	@""
	.align	16
	.zero		1024


//--------------------- .nv.shared._ZN5flash25flash_bwd_dot_do_o_kernelILb1E23Flash_bwd_kernel_traitsILi256ELi64ELi64ELi8ELi4ELi2ELi2ELb0ELb1EN7cutlass6half_tE19Flash_kernel_traitsILi256ELi64ELi64ELi8ES3_EEEEvNS_16Flash_bwd_paramsE --------------------------
	.section	.nv.shared._ZN5flash25flash_bwd_dot_do_o_kernelILb1E23Flash_bwd_kernel_traitsILi256ELi64ELi64ELi8ELi4ELi2ELi2ELb0ELb1EN7cutlass6half_tE19Flash_kernel_traitsILi256ELi64ELi64ELi8ES3_EEEEvNS_16Flash_bwd_paramsE,"aw",@nobits
	.sectionflags	@""
	.align	16
	.zero		1024


//--------------------- .nv.shared._ZN5flash27flash_bwd_convert_dq_kernelI23Flash_bwd_kernel_traitsILi256ELi64ELi64ELi8ELi4ELi2ELi2ELb0ELb0EN7cutlass6half_tE19Flash_kernel_traitsILi256ELi64ELi64ELi8ES3_EEEEvNS_16Flash_bwd_paramsEi --------------------------
	.section	.nv.shared._ZN5flash27flash_bwd_convert_dq_kernelI23Flash_bwd_kernel_traitsILi256ELi64ELi64ELi8ELi4ELi2ELi2ELb0ELb0EN7cutlass6half_tE19Flash_kernel_traitsILi256ELi64ELi64ELi8ES3_EEEEvNS_16Flash_bwd_paramsEi,"aw",@nobits
	.sectionflags	@""
	.align	16
	.zero		1024


//--------------------- .nv.shared._ZN5flash44flash_bwd_dq_dk_dv_loop_seqk_parallel_kernelI23Flash_bwd_kernel_traitsILi256ELi64ELi64ELi8ELi4ELi2ELi2ELb0ELb0EN7cutlass6half_tE19Flash_kernel_traitsILi256ELi64ELi64ELi8ES3_EELb1ELb1ELb0ELb0ELb0ELb0ELb0EEEvNS_16Flash_bwd_paramsE --------------------------
	.section	.nv.shared._ZN5flash44flash_bwd_dq_dk_dv_loop_seqk_parallel_kernelI23Flash_bwd_kernel_traitsILi256ELi64ELi64ELi8ELi4ELi2ELi2ELb0ELb0EN7cutlass6half_tE19Flash_kernel_traitsILi256ELi64ELi64ELi8ES3_EELb1ELb1ELb0ELb0ELb0ELb0ELb0EEEvNS_16Flash_bwd_paramsE,"aw",@nobits
	.sectionflags	@""
	.align	16
	.zero		1024


//--------------------- .nv.shared._ZN5flash44flash_bwd_dq_dk_dv_loop_seqk_parallel_kernelI23Flash_bwd_kernel_traitsILi256ELi64ELi64ELi8ELi4ELi2ELi2ELb0ELb0EN7cutlass6half_tE19Flash_kernel_traitsILi256ELi64ELi64ELi8ES3_EELb0ELb1ELb0ELb0ELb0ELb0ELb1EEEvNS_16Flash_bwd_paramsE --------------------------
	.section	.nv.shared._ZN5flash44flash_bwd_dq_dk_dv_loop_seqk_parallel_kernelI23Flash_bwd_kernel_traitsILi256ELi64ELi64ELi8ELi4ELi2ELi2ELb0ELb0EN7cutlass6half_tE19Flash_kernel_traitsILi256ELi64ELi64ELi8ES3_EELb0ELb1ELb0ELb0ELb0ELb0ELb1EEEvNS_16Flash_bwd_paramsE,"aw",@nobits
	.sectionflags	@""
	.align	16
	.zero		1024


//--------------------- .nv.shared._ZN5flash44flash_bwd_dq_dk_dv_loop_seqk_parallel_kernelI23Flash_bwd_kernel_traitsILi256ELi64ELi64ELi8ELi4ELi2ELi2ELb0ELb0EN7cutlass6half_tE19Flash_kernel_traitsILi256ELi64ELi64ELi8ES3_EELb1ELb1ELb0ELb0ELb0ELb1ELb0EEEvNS_16Flash_bwd_paramsE --------------------------
	.section	.nv.shared._ZN5flash44flash_bwd_dq_dk_dv_loop_seqk_parallel_kernelI23Flash_bwd_kernel_traitsILi256ELi64ELi64ELi8ELi4ELi2ELi2ELb0ELb0EN7cutlass6half_tE19Flash_kernel_traitsILi256ELi64ELi64ELi8ES3_EELb1ELb1ELb0ELb0ELb0ELb1ELb0EEEvNS_16Flash_bwd_paramsE,"aw",@nobits
	.sectionflags	@""
	.align	16
	.zero		1024


//--------------------- .nv.shared._ZN5flash44flash_bwd_dq_dk_dv_loop_seqk_parallel_kernelI23Flash_bwd_kernel_traitsILi256ELi64ELi64ELi8ELi4ELi2ELi2ELb0ELb0EN7cutlass6half_tE19Flash_kernel_traitsILi256ELi64ELi64ELi8ES3_EELb0ELb1ELb0ELb0ELb0ELb1ELb1EEEvNS_16Flash_bwd_paramsE --------------------------
	.section	.nv.shared._ZN5flash44flash_bwd_dq_dk_dv_loop_seqk_parallel_kernelI23Flash_bwd_kernel_traitsILi256ELi64ELi64ELi8ELi4ELi2ELi2ELb0ELb0EN7cutlass6half_tE19Flash_kernel_traitsILi256ELi64ELi64ELi8ES3_EELb0ELb1ELb0ELb0ELb0ELb1ELb1EEEvNS_16Flash_bwd_paramsE,"aw",@nobits
	.sectionflags	@""
	.align	16
	.zero		1024


//--------------------- .nv.shared._ZN5flash44flash_bwd_dq_dk_dv_loop_seqk_parallel_kernelI23Flash_bwd_kernel_traitsILi256ELi64ELi64ELi8ELi4ELi2ELi2ELb0ELb0EN7cutlass6half_tE19Flash_kernel_traitsILi256ELi64ELi64ELi8ES3_EELb1ELb1ELb0ELb1ELb0ELb0ELb0EEEvNS_16Flash_bwd_paramsE --------------------------
	.section	.nv.shared._ZN5flash44flash_bwd_dq_dk_dv_loop_seqk_parallel_kernelI23Flash_bwd_kernel_traitsILi256ELi64ELi64ELi8ELi4ELi2ELi2ELb0ELb0EN7cutlass6half_tE19Flash_kernel_traitsILi256ELi64ELi64ELi8ES3_EELb1ELb1ELb0ELb1ELb0ELb0ELb0EEEvNS_16Flash_bwd_paramsE,"aw",@nobits
	.sectionflags	@""
	.align	16
	.zero		1024


//--------------------- .nv.shared._ZN5flash44flash_bwd_dq_dk_dv_loop_seqk_parallel_kernelI23Flash_bwd_kernel_traitsILi256ELi64ELi64ELi8ELi4ELi2ELi2ELb0ELb0EN7cutlass6half_tE19Flash_kernel_traitsILi256ELi64ELi64ELi8ES3_EELb0ELb1ELb0ELb1ELb0ELb0ELb1EEEvNS_16Flash_bwd_paramsE --------------------------
	.section	.nv.shared._ZN5flash44flash_bwd_dq_dk_dv_loop_seqk_parallel_kernelI23Flash_bwd_kernel_traitsILi256ELi64ELi64ELi8ELi4ELi2ELi2ELb0ELb0EN7cutlass6half_tE19Flash_kernel_traitsILi256ELi64ELi64ELi8ES3_EELb0ELb1ELb0ELb1ELb0ELb0ELb1EEEvNS_16Flash_bwd_paramsE,"aw",@nobits
	.sectionflags	@""
	.align	16
	.zero		1024


//--------------------- .nv.shared._ZN5flash25flash_bwd_dot_do_o_kernelILb0E23Flash_bwd_kernel_traitsILi256ELi64ELi64ELi8ELi4ELi2ELi2ELb0ELb0EN7cutlass6half_tE19Flash_kernel_traitsILi256ELi64ELi64ELi8ES3_EEEEvNS_16Flash_bwd_paramsE --------------------------
	.section	.nv.shared._ZN5flash25flash_bwd_dot_do_o_kernelILb0E23Flash_bwd_kernel_traitsILi256ELi64ELi64ELi8ELi4ELi2ELi2ELb0ELb0EN7cutlass6half_tE19Flash_kernel_traitsILi256ELi64ELi64ELi8ES3_EEEEvNS_16Flash_bwd_paramsE,"aw",@nobits
	.sectionflags	@""
	.align	16
	.zero		1024


//--------------------- .nv.shared._ZN5flash25flash_bwd_dot_do_o_kernelILb1E23Flash_bwd_kernel_traitsILi256ELi64ELi64ELi8ELi4ELi2ELi2ELb0ELb0EN7cutlass6half_tE19Flash_kernel_traitsILi256ELi64ELi64ELi8ES3_EEEEvNS_16Flash_bwd_paramsE --------------------------
	.section	.nv.shared._ZN5flash25flash_bwd_dot_do_o_kernelILb1E23Flash_bwd_kernel_traitsILi256ELi64ELi64ELi8ELi4ELi2ELi2ELb0ELb0EN7cutlass6half_tE19Flash_kernel_traitsILi256ELi64ELi64ELi8ES3_EEEEvNS_16Flash_bwd_paramsE,"aw",@nobits
	.sectionflags	@""
	.align	16
	.zero		1024


//--------------------- .nv.constant0._ZN5flash27flash_bwd_convert_dq_kernelI23Flash_bwd_kernel_traitsILi256ELi64ELi32ELi8ELi4ELi1ELi2ELb1ELb1EN7cutlass6half_tE19Flash_kernel_traitsILi256ELi64ELi32ELi8ES3_EEEEvNS_16Flash_bwd_paramsEi --------------------------
	.section	.nv.constant0._ZN5flash27flash_bwd_convert_dq_kernelI23Flash_bwd_kernel_traitsILi256ELi64ELi32ELi8ELi4ELi1ELi2ELb1ELb1EN7cutlass6half_tE19Flash_kernel_traitsILi256ELi64ELi32ELi8ES3_EEEEvNS_16Flash_bwd_paramsEi,"a",@progbits
	.sectionflags	@""
	.align	4
.nv.constant0._ZN5flash27flash_bwd_convert_dq_kernelI23Flash_bwd_kernel_traitsILi256ELi64ELi32ELi8ELi4ELi1ELi2ELb1ELb1EN7cutlass6half_tE19Flash_kernel_traitsILi256ELi64ELi32ELi8ES3_EEEEvNS_16Flash_bwd_paramsEi:
	.zero		1172


//--------------------- .nv.constant0._ZN5flash44flash_bwd_dq_dk_dv_loop_seqk_parallel_kernelI23Flash_bwd_kernel_traitsILi256ELi64ELi32ELi8ELi4ELi1ELi2ELb1ELb1EN7cutlass6half_tE19Flash_kernel_traitsILi256ELi64ELi32ELi8ES3_EELb0ELb1ELb0ELb0ELb0ELb0ELb0EEEvNS_16Flash_bwd_paramsE --------------------------
	.section	.nv.constant0._ZN5flash44flash_bwd_dq_dk_dv_loop_seqk_parallel_kernelI23Flash_bwd_kernel_traitsILi256ELi64ELi32ELi8ELi4ELi1ELi2ELb1ELb1EN7cutlass6half_tE19Flash_kernel_traitsILi256ELi64ELi32ELi8ES3_EELb0ELb1ELb0ELb0ELb0ELb0ELb0EEEvNS_16Flash_bwd_paramsE,"a",@progbits
	.sectionflags	@""
	.align	4
.nv.constant0._ZN5flash44flash_bwd_dq_dk_dv_loop_seqk_parallel_kernelI23Flash_bwd_kernel_traitsILi256ELi64ELi32ELi8ELi4ELi1ELi2ELb1ELb1EN7cutlass6half_tE19Flash_kernel_traitsILi256ELi64ELi32ELi8ES3_EELb0ELb1ELb0ELb0ELb0ELb0ELb0EEEvNS_16Flash_bwd_paramsE:
	.zero		1168


//--------------------- .nv.constant0._ZN5flash44flash_bwd_dq_dk_dv_loop_seqk_parallel_kernelI23Flash_bwd_kernel_traitsILi256ELi64ELi32ELi8ELi4ELi1ELi2ELb1ELb1EN7cutlass6half_tE19Flash_kernel_traitsILi256ELi64ELi32ELi8ES3_EELb0ELb1ELb0ELb0ELb0ELb0ELb1EEEvNS_16Flash_bwd_paramsE --------------------------
	.section	.nv.constant0._ZN5flash44flash_bwd_dq_dk_dv_loop_seqk_parallel_kernelI23Flash_bwd_kernel_traitsILi256ELi64ELi32ELi8ELi4ELi1ELi2ELb1ELb1EN7cutlass6half_tE19Flash_kernel_traitsILi256ELi64ELi32ELi8ES3_EELb0ELb1ELb0ELb0ELb0ELb0ELb1EEEvNS_16Flash_bwd_paramsE,"a",@progbits
	.sectionflags	@""
	.align	4
.nv.constant0._ZN5flash44flash_bwd_dq_dk_dv_loop_seqk_parallel_kernelI23Flash_bwd_kernel_traitsILi256ELi64ELi32ELi8ELi4ELi1ELi2ELb1ELb1EN7cutlass6half_tE19Flash_kernel_traitsILi256ELi64ELi32ELi8ES3_EELb0ELb1ELb0ELb0ELb0ELb0ELb1EEEvNS_16Flash_bwd_paramsE:
	.zero		1168


//--------------------- .nv.constant0._ZN5flash44flash_bwd_dq_dk_dv_loop_seqk_parallel_kernelI23Flash_bwd_kernel_traitsILi256ELi64ELi32ELi8ELi4ELi1ELi2ELb1ELb1EN7cutlass6half_tE19Flash_kernel_traitsILi256ELi64ELi32ELi8ES3_EELb0ELb1ELb0ELb0ELb0ELb1ELb0EEEvNS_16Flash_bwd_paramsE --------------------------
	.section	.nv.constant0._ZN5flash44flash_bwd_dq_dk_dv_loop_seqk_parallel_kernelI23Flash_bwd_kernel_traitsILi256ELi64ELi32ELi8ELi4ELi1ELi2ELb1ELb1EN7cutlass6half_tE19Flash_kernel_traitsILi256ELi64ELi32ELi8ES3_EELb0ELb1ELb0ELb0ELb0ELb1ELb0EEEvNS_16Flash_bwd_paramsE,"a",@progbits
	.sectionflags	@""
	.align	4
.nv.constant0._ZN5flash44flash_bwd_dq_dk_dv_loop_seqk_parallel_kernelI23Flash_bwd_kernel_traitsILi256ELi64ELi32ELi8ELi4ELi1ELi2ELb1ELb1EN7cutlass6half_tE19Flash_kernel_traitsILi256ELi64ELi32ELi8ES3_EELb0ELb1ELb0ELb0ELb0ELb1ELb0EEEvNS_16Flash_bwd_paramsE:
	.zero		1168


//--------------------- .nv.constant0._ZN5flash44flash_bwd_dq_dk_dv_loop_seqk_parallel_kernelI23Flash_bwd_kernel_traitsILi256ELi64ELi32ELi8ELi4ELi1ELi2ELb1ELb1EN7cutlass6half_tE19Flash_kernel_traitsILi256ELi64ELi32ELi8ES3_EELb0ELb1ELb0ELb0ELb0ELb1ELb1EEEvNS_16Flash_bwd_paramsE --------------------------
	.section	.nv.constant0._ZN5flash44flash_bwd_dq_dk_dv_loop_seqk_parallel_kernelI23Flash_bwd_kernel_traitsILi256ELi64ELi32ELi8ELi4ELi1ELi2ELb1ELb1EN7cutlass6half_tE19Flash_kernel_traitsILi256ELi64ELi32ELi8ES3_EELb0ELb1ELb0ELb0ELb0ELb1ELb1EEEvNS_16Flash_bwd_paramsE,"a",@progbits
	.sectionflags	@""
	.align	4
.nv.constant0._ZN5flash44flash_bwd_dq_dk_dv_loop_seqk_parallel_kernelI23Flash_bwd_kernel_traitsILi256ELi64ELi32ELi8ELi4ELi1ELi2ELb1ELb1EN7cutlass6half_tE19Flash_kernel_traitsILi256ELi64ELi32ELi8ES3_EELb0ELb1ELb0ELb0ELb0ELb1ELb1EEEvNS_16Flash_bwd_paramsE:
	.zero		1168


//--------------------- .nv.constant0._ZN5flash44flash_bwd_dq_dk_dv_loop_seqk_parallel_kernelI23Flash_bwd_kernel_traitsILi256ELi64ELi32ELi8ELi4ELi1ELi2ELb1ELb1EN7cutlass6half_tE19Flash_kernel_traitsILi256ELi64ELi32ELi8ES3_EELb0ELb1ELb0ELb1ELb0ELb0ELb0EEEvNS_16Flash_bwd_paramsE --------------------------
	.section	.nv.constant0._ZN5flash44flash_bwd_dq_dk_dv_loop_seqk_parallel_kernelI23Flash_bwd_kernel_traitsILi256ELi64ELi32ELi8ELi4ELi1ELi2ELb1ELb1EN7cutlass6half_tE19Flash_kernel_traitsILi256ELi64ELi32ELi8ES3_EELb0ELb1ELb0ELb1ELb0ELb0ELb0EEEvNS_16Flash_bwd_paramsE,"a",@progbits
	.sectionflags	@""
	.align	4
.nv.constant0._ZN5flash44flash_bwd_dq_dk_dv_loop_seqk_parallel_kernelI23Flash_bwd_kernel_traitsILi256ELi64ELi32ELi8ELi4ELi1ELi2ELb1ELb1EN7cutlass6half_tE19Flash_kernel_traitsILi256ELi64ELi32ELi8ES3_EELb0ELb1ELb0ELb1ELb0ELb0ELb0EEEvNS_16Flash_bwd_paramsE:
	.zero		1168


//--------------------- .nv.constant0._ZN5flash44flash_bwd_dq_dk_dv_loop_seqk_parallel_kernelI23Flash_bwd_kernel_traitsILi256ELi64ELi32ELi8ELi4ELi1ELi2ELb1ELb1EN7cutlass6half_tE19Flash_kernel_traitsILi256ELi64ELi32ELi8ES3_EELb0ELb1ELb0ELb1ELb0ELb0ELb1EEEvNS_16Flash_bwd_paramsE --------------------------
	.section	.nv.constant0._ZN5flash44flash_bwd_dq_dk_dv_loop_seqk_parallel_kernelI23Flash_bwd_kernel_traitsILi256ELi64ELi32ELi8ELi4ELi1ELi2ELb1ELb1EN7cutlass6half_tE19Flash_kernel_traitsILi256ELi64ELi32ELi8ES3_EELb0ELb1ELb0ELb1ELb0ELb0ELb1EEEvNS_16Flash_bwd_paramsE,"a",@progbits
	.sectionflags	@""
	.align	4
.nv.constant0._ZN5flash44flash_bwd_dq_dk_dv_loop_seqk_parallel_kernelI23Flash_bwd_kernel_traitsILi256ELi64ELi32ELi8ELi4ELi1ELi2ELb1ELb1EN7cutlass6half_tE19Flash_kernel_traitsILi256ELi64ELi32ELi8ES3_EELb0ELb1ELb0ELb1ELb0ELb0ELb1EEEvNS_16Flash_bwd_paramsE:
	.zero		1168


//--------------------- .nv.constant0._ZN5flash25flash_bwd_dot_do_o_kernelILb0E23Flash_bwd_kernel_traitsILi256ELi64ELi32ELi8ELi4ELi1ELi2ELb1ELb1EN7cutlass6half_tE19Flash_kernel_traitsILi256ELi64ELi32ELi8ES3_EEEEvNS_16Flash_bwd_paramsE --------------------------
	.section	.nv.constant0._ZN5flash25flash_bwd_dot_do_o_kernelILb0E23Flash_bwd_kernel_traitsILi256ELi64ELi32ELi8ELi4ELi1ELi2ELb1ELb1EN7cutlass6half_tE19Flash_kernel_traitsILi256ELi64ELi32ELi8ES3_EEEEvNS_16Flash_bwd_paramsE,"a",@progbits
	.sectionflags	@""
	.align	4
.nv.constant0._ZN5flash25flash_bwd_dot_do_o_kernelILb0E23Flash_bwd_kernel_traitsILi256ELi64ELi32ELi8ELi4ELi1ELi2ELb1ELb1EN7cutlass6half_tE19Flash_kernel_traitsILi256ELi64ELi32ELi8ES3_EEEEvNS_16Flash_bwd_paramsE:
	.zero		1168


//--------------------- .nv.constant0._ZN5flash25flash_bwd_dot_do_o_kernelILb1E23Flash_bwd_kernel_traitsILi256ELi64ELi32ELi8ELi4ELi1ELi2ELb1ELb1EN7cutlass6half_tE19Flash_kernel_traitsILi256ELi64ELi32ELi8ES3_EEEEvNS_16Flash_bwd_paramsE --------------------------
	.section	.nv.constant0._ZN5flash25flash_bwd_dot_do_o_kernelILb1E23Flash_bwd_kernel_traitsILi256ELi64ELi32ELi8ELi4ELi1ELi2ELb1ELb1EN7cutlass6half_tE19Flash_kernel_traitsILi256ELi64ELi32ELi8ES3_EEEEvNS_16Flash_bwd_paramsE,"a",@progbits
	.sectionflags	@""
	.align	4
.nv.constant0._ZN5flash25flash_bwd_dot_do_o_kernelILb1E23Flash_bwd_kernel_traitsILi256ELi64ELi32ELi8ELi4ELi1ELi2ELb1ELb1EN7cutlass6half_tE19Flash_kernel_traitsILi256ELi64ELi32ELi8ES3_EEEEvNS_16Flash_bwd_paramsE:
	.zero		1168


//--------------------- .nv.constant0._ZN5flash44flash_bwd_dq_dk_dv_loop_seqk_parallel_kernelI23Flash_bwd_kernel_traitsILi256ELi64ELi64ELi8ELi4ELi2ELi2ELb0ELb1EN7cutlass6half_tE19Flash_kernel_traitsILi256ELi64ELi64ELi8ES3_EELb0ELb1ELb0ELb0ELb0ELb0ELb0EEEvNS_16Flash_bwd_paramsE --------------------------
	.section	.nv.constant0._ZN5flash44flash_bwd_dq_dk_dv_loop_seqk_parallel_kernelI23Flash_bwd_kernel_traitsILi256ELi64ELi64ELi8ELi4ELi2ELi2ELb0ELb1EN7cutlass6half_tE19Flash_kernel_traitsILi256ELi64ELi64ELi8ES3_EELb0ELb1ELb0ELb0ELb0ELb0ELb0EEEvNS_16Flash_bwd_paramsE,"a",@progbits
	.sectionflags	@""
	.align	4
.nv.constant0._ZN5flash44flash_bwd_dq_dk_dv_loop_seqk_parallel_kernelI23Flash_bwd_kernel_traitsILi256ELi64ELi64ELi8ELi4ELi2ELi2ELb0ELb1EN7cutlass6half_tE19Flash_kernel_traitsILi256ELi64ELi64ELi8ES3_EELb0ELb1ELb0ELb0ELb0ELb0ELb0EEEvNS_16Flash_bwd_paramsE:
	.zero		1168


//--------------------- .nv.constant0._ZN5flash44flash_bwd_dq_dk_dv_loop_seqk_parallel_kernelI23Flash_bwd_kernel_traitsILi256ELi64ELi64ELi8ELi4ELi2ELi2ELb0ELb1EN7cutlass6half_tE19Flash_kernel_traitsILi256ELi64ELi64ELi8ES3_EELb0ELb1ELb0ELb0ELb0ELb1ELb0EEEvNS_16Flash_bwd_paramsE --------------------------
	.section	.nv.constant0._ZN5flash44flash_bwd_dq_dk_dv_loop_seqk_parallel_kernelI23Flash_bwd_kernel_traitsILi256ELi64ELi64ELi8ELi4ELi2ELi2ELb0ELb1EN7cutlass6half_tE19Flash_kernel_traitsILi256ELi64ELi64ELi8ES3_EELb0ELb1ELb0ELb0ELb0ELb1ELb0EEEvNS_16Flash_bwd_paramsE,"a",@progbits
	.sectionflags	@""
	.align	4
.nv.constant0._ZN5flash44flash_bwd_dq_dk_dv_loop_seqk_parallel_kernelI23Flash_bwd_kernel_traitsILi256ELi64ELi64ELi8ELi4ELi2ELi2ELb0ELb1EN7cutlass6half_tE19Flash_kernel_traitsILi256ELi64ELi64ELi8ES3_EELb0ELb1ELb0ELb0ELb0ELb1ELb0EEEvNS_16Flash_bwd_paramsE:
	.zero		1168


//--------------------- .nv.constant0._ZN5flash44flash_bwd_dq_dk_dv_loop_seqk_parallel_kernelI23Flash_bwd_kernel_traitsILi256ELi64ELi64ELi8ELi4ELi2ELi2ELb0ELb1EN7cutlass6half_tE19Flash_kernel_traitsILi256ELi64ELi64ELi8ES3_EELb0ELb1ELb0ELb1ELb0ELb0ELb0EEEvNS_16Flash_bwd_paramsE --------------------------
	.section	.nv.constant0._ZN5flash44flash_bwd_dq_dk_dv_loop_seqk_parallel_kernelI23Flash_bwd_kernel_traitsILi256ELi64ELi64ELi8ELi4ELi2ELi2ELb0ELb1EN7cutlass6half_tE19Flash_kernel_traitsILi256ELi64ELi64ELi8ES3_EELb0ELb1ELb0ELb1ELb0ELb0ELb0EEEvNS_16Flash_bwd_paramsE,"a",@progbits
	.sectionflags	@""
	.align	4
.nv.constant0._ZN5flash44flash_bwd_dq_dk_dv_loop_seqk_parallel_kernelI23Flash_bwd_kernel_traitsILi256ELi64ELi64ELi8ELi4ELi2ELi2ELb0ELb1EN7cutlass6half_tE19Flash_kernel_traitsILi256ELi64ELi64ELi8ES3_EELb0ELb1ELb0ELb1ELb0ELb0ELb0EEEvNS_16Flash_bwd_paramsE:
	.zero		1168


//--------------------- .nv.constant0._ZN5flash44flash_bwd_dq_dk_dv_loop_seqk_parallel_kernelI23Flash_bwd_kernel_traitsILi256ELi64ELi64ELi8ELi4ELi2ELi2ELb0ELb0EN7cutlass6half_tE19Flash_kernel_traitsILi256ELi64ELi64ELi8ES3_EELb0ELb1ELb0ELb0ELb0ELb0ELb0EEEvNS_16Flash_bwd_paramsE --------------------------
	.section	.nv.constant0._ZN5flash44flash_bwd_dq_dk_dv_loop_seqk_parallel_kernelI23Flash_bwd_kernel_traitsILi256ELi64ELi64ELi8ELi4ELi2ELi2ELb0ELb0EN7cutlass6half_tE19Flash_kernel_traitsILi256ELi64ELi64ELi8ES3_EELb0ELb1ELb0ELb0ELb0ELb0ELb0EEEvNS_16Flash_bwd_paramsE,"a",@progbits
	.sectionflags	@""
	.align	4
.nv.constant0._ZN5flash44flash_bwd_dq_dk_dv_loop_seqk_parallel_kernelI23Flash_bwd_kernel_traitsILi256ELi64ELi64ELi8ELi4ELi2ELi2ELb0ELb0EN7cutlass6half_tE19Flash_kernel_traitsILi256ELi64ELi64ELi8ES3_EELb0ELb1ELb0ELb0ELb0ELb0ELb0EEEvNS_16Flash_bwd_paramsE:
	.zero		1168


//--------------------- .nv.constant0._ZN5flash44flash_bwd_dq_dk_dv_loop_seqk_parallel_kernelI23Flash_bwd_kernel_traitsILi256ELi64ELi64ELi8ELi4ELi2ELi2ELb0ELb0EN7cutlass6half_tE19Flash_kernel_traitsILi256ELi64ELi64ELi8ES3_EELb0ELb1ELb0ELb0ELb0ELb1ELb0EEEvNS_16Flash_bwd_paramsE --------------------------
	.section	.nv.constant0._ZN5flash44flash_bwd_dq_dk_dv_loop_seqk_parallel_kernelI23Flash_bwd_kernel_traitsILi256ELi64ELi64ELi8ELi4ELi2ELi2ELb0ELb0EN7cutlass6half_tE19Flash_kernel_traitsILi256ELi64ELi64ELi8ES3_EELb0ELb1ELb0ELb0ELb0ELb1ELb0EEEvNS_16Flash_bwd_paramsE,"a",@progbits
	.sectionflags	@""
	.align	4
.nv.constant0._ZN5flash44flash_bwd_dq_dk_dv_loop_seqk_parallel_kernelI23Flash_bwd_kernel_traitsILi256ELi64ELi64ELi8ELi4ELi2ELi2ELb0ELb0EN7cutlass6half_tE19Flash_kernel_traitsILi256ELi64ELi64ELi8ES3_EELb0ELb1ELb0ELb0ELb0ELb1ELb0EEEvNS_16Flash_bwd_paramsE:
	.zero		1168


//--------------------- .nv.constant0._ZN5flash44flash_bwd_dq_dk_dv_loop_seqk_parallel_kernelI23Flash_bwd_kernel_traitsILi256ELi64ELi64ELi8ELi4ELi2ELi2ELb0ELb0EN7cutlass6half_tE19Flash_kernel_traitsILi256ELi64ELi64ELi8ES3_EELb0ELb1ELb0ELb1ELb0ELb0ELb0EEEvNS_16Flash_bwd_paramsE --------------------------
	.section	.nv.constant0._ZN5flash44flash_bwd_dq_dk_dv_loop_seqk_parallel_kernelI23Flash_bwd_kernel_traitsILi256ELi64ELi64ELi8ELi4ELi2ELi2ELb0ELb0EN7cutlass6half_tE19Flash_kernel_traitsILi256ELi64ELi64ELi8ES3_EELb0ELb1ELb0ELb1ELb0ELb0ELb0EEEvNS_16Flash_bwd_paramsE,"a",@progbits
	.sectionflags	@""
	.align	4
.nv.constant0._ZN5flash44flash_bwd_dq_dk_dv_loop_seqk_parallel_kernelI23Flash_bwd_kernel_traitsILi256ELi64ELi64ELi8ELi4ELi2ELi2ELb0ELb0EN7cutlass6half_tE19Flash_kernel_traitsILi256ELi64ELi64ELi8ES3_EELb0ELb1ELb0ELb1ELb0ELb0ELb0EEEvNS_16Flash_bwd_paramsE:
	.zero		1168


//--------------------- .nv.constant0._ZN5flash27flash_bwd_convert_dq_kernelI23Flash_bwd_kernel_traitsILi256ELi64ELi64ELi8ELi4ELi2ELi2ELb0ELb1EN7cutlass6half_tE19Flash_kernel_traitsILi256ELi64ELi64ELi8ES3_EEEEvNS_16Flash_bwd_paramsEi --------------------------
	.section	.nv.constant0._ZN5flash27flash_bwd_convert_dq_kernelI23Flash_bwd_kernel_traitsILi256ELi64ELi64ELi8ELi4ELi2ELi2ELb0ELb1EN7cutlass6half_tE19Flash_kernel_traitsILi256ELi64ELi64ELi8ES3_EEEEvNS_16Flash_bwd_paramsEi,"a",@progbits
	.sectionflags	@""
	.align	4
.nv.constant0._ZN5flash27flash_bwd_convert_dq_kernelI23Flash_bwd_kernel_traitsILi256ELi64ELi64ELi8ELi4ELi2ELi2ELb0ELb1EN7cutlass6half_tE19Flash_kernel_traitsILi256ELi64ELi64ELi8ES3_EEEEvNS_16Flash_bwd_paramsEi:
	.zero		1172


//--------------------- .nv.constant0._ZN5flash44flash_bwd_dq_dk_dv_loop_seqk_parallel_kernelI23Flash_bwd_kernel_traitsILi256ELi64ELi64ELi8ELi4ELi2ELi2ELb0ELb1EN7cutlass6half_tE19Flash_kernel_traitsILi256ELi64ELi64ELi8ES3_EELb1ELb1ELb0ELb0ELb0ELb0ELb0EEEvNS_16Flash_bwd_paramsE --------------------------
	.section	.nv.constant0._ZN5flash44flash_bwd_dq_dk_dv_loop_seqk_parallel_kernelI23Flash_bwd_kernel_traitsILi256ELi64ELi64ELi8ELi4ELi2ELi2ELb0ELb1EN7cutlass6half_tE19Flash_kernel_traitsILi256ELi64ELi64ELi8ES3_EELb1ELb1ELb0ELb0ELb0ELb0ELb0EEEvNS_16Flash_bwd_paramsE,"a",@progbits
	.sectionflags	@""
	.align	4
.nv.constant0._ZN5flash44flash_bwd_dq_dk_dv_loop_seqk_parallel_kernelI23Flash_bwd_kernel_traitsILi256ELi64ELi64ELi8ELi4ELi2ELi2ELb0ELb1EN7cutlass6half_tE19Flash_kernel_traitsILi256ELi64ELi64ELi8ES3_EELb1ELb1ELb0ELb0ELb0ELb0ELb0EEEvNS_16Flash_bwd_paramsE:
	.zero		1168


//--------------------- .nv.constant0._ZN5flash44flash_bwd_dq_dk_dv_loop_seqk_parallel_kernelI23Flash_bwd_kernel_traitsILi256ELi64ELi64ELi8ELi4ELi2ELi2ELb0ELb1EN7cutlass6half_tE19Flash_kernel_traitsILi256ELi64ELi64ELi8ES3_EELb0ELb1ELb0ELb0ELb0ELb0ELb1EEEvNS_16Flash_bwd_paramsE --------------------------
	.section	.nv.constant0._ZN5flash44flash_bwd_dq_dk_dv_loop_seqk_parallel_kernelI23Flash_bwd_kernel_traitsILi256ELi64ELi64ELi8ELi4ELi2ELi2ELb0ELb1EN7cutlass6half_tE19Flash_kernel_traitsILi256ELi64ELi64ELi8ES3_EELb0ELb1ELb0ELb0ELb0ELb0ELb1EEEvNS_16Flash_bwd_paramsE,"a",@progbits
	.sectionflags	@""
	.align	4
.nv.constant0._ZN5flash44flash_bwd_dq_dk_dv_loop_seqk_parallel_kernelI23Flash_bwd_kernel_traitsILi256ELi64ELi64ELi8ELi4ELi2ELi2ELb0ELb1EN7cutlass6half_tE19Flash_kernel_traitsILi256ELi64ELi64ELi8ES3_EELb0ELb1ELb0ELb0ELb0ELb0ELb1EEEvNS_16Flash_bwd_paramsE:
	.zero		1168


//--------------------- .nv.constant0._ZN5flash44flash_bwd_dq_dk_dv_loop_seqk_parallel_kernelI23Flash_bwd_kernel_traitsILi256ELi64ELi64ELi8ELi4ELi2ELi2ELb0ELb1EN7cutlass6half_tE19Flash_kernel_traitsILi256ELi64ELi64ELi8ES3_EELb1ELb1ELb0ELb0ELb0ELb1ELb0EEEvNS_16Flash_bwd_paramsE --------------------------
	.section	.nv.constant0._ZN5flash44flash_bwd_dq_dk_dv_loop_seqk_parallel_kernelI23Flash_bwd_kernel_traitsILi256ELi64ELi64ELi8ELi4ELi2ELi2ELb0ELb1EN7cutlass6half_tE19Flash_kernel_traitsILi256ELi64ELi64ELi8ES3_EELb1ELb1ELb0ELb0ELb0ELb1ELb0EEEvNS_16Flash_bwd_paramsE,"a",@progbits
	.sectionflags	@""
	.align	4
.nv.constant0._ZN5flash44flash_bwd_dq_dk_dv_loop_seqk_parallel_kernelI23Flash_bwd_kernel_traitsILi256ELi64ELi64ELi8ELi4ELi2ELi2ELb0ELb1EN7cutlass6half_tE19Flash_kernel_traitsILi256ELi64ELi64ELi8ES3_EELb1ELb1ELb0ELb0ELb0ELb1ELb0EEEvNS_16Flash_bwd_paramsE:
	.zero		1168


//--------------------- .nv.constant0._ZN5flash44flash_bwd_dq_dk_dv_loop_seqk_parallel_kernelI23Flash_bwd_kernel_traitsILi256ELi64ELi64ELi8ELi4ELi2ELi2ELb0ELb1EN7cutlass6half_tE19Flash_kernel_traitsILi256ELi64ELi64ELi8ES3_EELb0ELb1ELb0ELb0ELb0ELb1ELb1EEEvNS_16Flash_bwd_paramsE --------------------------
	.section	.nv.constant0._ZN5flash44flash_bwd_dq_dk_dv_loop_seqk_parallel_kernelI23Flash_bwd_kernel_traitsILi256ELi64ELi64ELi8ELi4ELi2ELi2ELb0ELb1EN7cutlass6half_tE19Flash_kernel_traitsILi256ELi64ELi64ELi8ES3_EELb0ELb1ELb0ELb0ELb0ELb1ELb1EEEvNS_16Flash_bwd_paramsE,"a",@progbits
	.sectionflags	@""
	.align	4
.nv.constant0._ZN5flash44flash_bwd_dq_dk_dv_loop_seqk_parallel_kernelI23Flash_bwd_kernel_traitsILi256ELi64ELi64ELi8ELi4ELi2ELi2ELb0ELb1EN7cutlass6half_tE19Flash_kernel_traitsILi256ELi64ELi64ELi8ES3_EELb0ELb1ELb0ELb0ELb0ELb1ELb1EEEvNS_16Flash_bwd_paramsE:
	.zero		1168


//--------------------- .nv.constant0._ZN5flash44flash_bwd_dq_dk_dv_loop_seqk_parallel_kernelI23Flash_bwd_kernel_traitsILi256ELi64ELi64ELi8ELi4ELi2ELi2ELb0ELb1EN7cutlass6half_tE19Flash_kernel_traitsILi256ELi64ELi64ELi8ES3_EELb1ELb1ELb0ELb1ELb0ELb0ELb0EEEvNS_16Flash_bwd_paramsE --------------------------
	.section	.nv.constant0._ZN5flash44flash_bwd_dq_dk_dv_loop_seqk_parallel_kernelI23Flash_bwd_kernel_traitsILi256ELi64ELi64ELi8ELi4ELi2ELi2ELb0ELb1EN7cutlass6half_tE19Flash_kernel_traitsILi256ELi64ELi64ELi8ES3_EELb1ELb1ELb0ELb1ELb0ELb0ELb0EEEvNS_16Flash_bwd_paramsE,"a",@progbits
	.sectionflags	@""
	.align	4
.nv.constant0._ZN5flash44flash_bwd_dq_dk_dv_loop_seqk_parallel_kernelI23Flash_bwd_kernel_traitsILi256ELi64ELi64ELi8ELi4ELi2ELi2ELb0ELb1EN7cutlass6half_tE19Flash_kernel_traitsILi256ELi64ELi64ELi8ES3_EELb1ELb1ELb0ELb1ELb0ELb0ELb0EEEvNS_16Flash_bwd_paramsE:
	.zero		1168


//--------------------- .nv.constant0._ZN5flash44flash_bwd_dq_dk_dv_loop_seqk_parallel_kernelI23Flash_bwd_kernel_traitsILi256ELi64ELi64ELi8ELi4ELi2ELi2ELb0ELb1EN7cutlass6half_tE19Flash_kernel_traitsILi256ELi64ELi64ELi8ES3_EELb0ELb1ELb0ELb1ELb0ELb0ELb1EEEvNS_16Flash_bwd_paramsE --------------------------
	.section	.nv.constant0._ZN5flash44flash_bwd_dq_dk_dv_loop_seqk_parallel_kernelI23Flash_bwd_kernel_traitsILi256ELi64ELi64ELi8ELi4ELi2ELi2ELb0ELb1EN7cutlass6half_tE19Flash_kernel_traitsILi256ELi64ELi64ELi8ES3_EELb0ELb1ELb0ELb1ELb0ELb0ELb1EEEvNS_16Flash_bwd_paramsE,"a",@progbits
	.sectionflags	@""
	.align	4
.nv.constant0._ZN5flash44flash_bwd_dq_dk_dv_loop_seqk_parallel_kernelI23Flash_bwd_kernel_traitsILi256ELi64ELi64ELi8ELi4ELi2ELi2ELb0ELb1EN7cutlass6half_tE19Flash_kernel_traitsILi256ELi64ELi64ELi8ES3_EELb0ELb1ELb0ELb1ELb0ELb0ELb1EEEvNS_16Flash_bwd_paramsE:
	.zero		1168


//--------------------- .nv.constant0._ZN5flash25flash_bwd_dot_do_o_kernelILb0E23Flash_bwd_kernel_traitsILi256ELi64ELi64ELi8ELi4ELi2ELi2ELb0ELb1EN7cutlass6half_tE19Flash_kernel_traitsILi256ELi64ELi64ELi8ES3_EEEEvNS_16Flash_bwd_paramsE --------------------------
	.section	.nv.constant0._ZN5flash25flash_bwd_dot_do_o_kernelILb0E23Flash_bwd_kernel_traitsILi256ELi64ELi64ELi8ELi4ELi2ELi2ELb0ELb1EN7cutlass6half_tE19Flash_kernel_traitsILi256ELi64ELi64ELi8ES3_EEEEvNS_16Flash_bwd_paramsE,"a",@progbits
	.sectionflags	@""
	.align	4
.nv.constant0._ZN5flash25flash_bwd_dot_do_o_kernelILb0E23Flash_bwd_kernel_traitsILi256ELi64ELi64ELi8ELi4ELi2ELi2ELb0ELb1EN7cutlass6half_tE19Flash_kernel_traitsILi256ELi64ELi64ELi8ES3_EEEEvNS_16Flash_bwd_paramsE:
	.zero		1168


//--------------------- .nv.constant0._ZN5flash25flash_bwd_dot_do_o_kernelILb1E23Flash_bwd_kernel_traitsILi256ELi64ELi64ELi8ELi4ELi2ELi2ELb0ELb1EN7cutlass6half_tE19Flash_kernel_traitsILi256ELi64ELi64ELi8ES3_EEEEvNS_16Flash_bwd_paramsE --------------------------
	.section	.nv.constant0._ZN5flash25flash_bwd_dot_do_o_kernelILb1E23Flash_bwd_kernel_traitsILi256ELi64ELi64ELi8ELi4ELi2ELi2ELb0ELb1EN7cutlass6half_tE19Flash_kernel_traitsILi256ELi64ELi64ELi8ES3_EEEEvNS_16Flash_bwd_paramsE,"a",@progbits
	.sectionflags	@""
	.align	4
.nv.constant0._ZN5flash25flash_bwd_dot_do_o_kernelILb1E23Flash_bwd_kernel_traitsILi256ELi64ELi64ELi8ELi4ELi2ELi2ELb0ELb1EN7cutlass6half_tE19Flash_kernel_traitsILi256ELi64ELi64ELi8ES3_EEEEvNS_16Flash_bwd_paramsE:
	.zero		1168


//--------------------- .nv.constant0._ZN5flash27flash_bwd_convert_dq_kernelI23Flash_bwd_kernel_traitsILi256ELi64ELi64ELi8ELi4ELi2ELi2ELb0ELb0EN7cutlass6half_tE19Flash_kernel_traitsILi256ELi64ELi64ELi8ES3_EEEEvNS_16Flash_bwd_paramsEi --------------------------
	.section	.nv.constant0._ZN5flash27flash_bwd_convert_dq_kernelI23Flash_bwd_kernel_traitsILi256ELi64ELi64ELi8ELi4ELi2ELi2ELb0ELb0EN7cutlass6half_tE19Flash_kernel_traitsILi256ELi64ELi64ELi8ES3_EEEEvNS_16Flash_bwd_paramsEi,"a",@progbits
	.sectionflags	@""
	.align	4
.nv.constant0._ZN5flash27flash_bwd_convert_dq_kernelI23Flash_bwd_kernel_traitsILi256ELi64ELi64ELi8ELi4ELi2ELi2ELb0ELb0EN7cutlass6half_tE19Flash_kernel_traitsILi256ELi64ELi64ELi8ES3_EEEEvNS_16Flash_bwd_paramsEi:
	.zero		1172


//--------------------- .nv.constant0._ZN5flash44flash_bwd_dq_dk_dv_loop_seqk_parallel_kernelI23Flash_bwd_kernel_traitsILi256ELi64ELi64ELi8ELi4ELi2ELi2ELb0ELb0EN7cutlass6half_tE19Flash_kernel_traitsILi256ELi64ELi64ELi8ES3_EELb1ELb1ELb0ELb0ELb0ELb0ELb0EEEvNS_16Flash_bwd_paramsE --------------------------
	.section	.nv.constant0._ZN5flash44flash_bwd_dq_dk_dv_loop_seqk_parallel_kernelI23Flash_bwd_kernel_traitsILi256ELi64ELi64ELi8ELi4ELi2ELi2ELb0ELb0EN7cutlass6half_tE19Flash_kernel_traitsILi256ELi64ELi64ELi8ES3_EELb1ELb1ELb0ELb0ELb0ELb0ELb0EEEvNS_16Flash_bwd_paramsE,"a",@progbits
	.sectionflags	@""
	.align	4
.nv.constant0._ZN5flash44flash_bwd_dq_dk_dv_loop_seqk_parallel_kernelI23Flash_bwd_kernel_traitsILi256ELi64ELi64ELi8ELi4ELi2ELi2ELb0ELb0EN7cutlass6half_tE19Flash_kernel_traitsILi256ELi64ELi64ELi8ES3_EELb1ELb1ELb0ELb0ELb0ELb0ELb0EEEvNS_16Flash_bwd_paramsE:
	.zero		1168


//--------------------- .nv.constant0._ZN5flash44flash_bwd_dq_dk_dv_loop_seqk_parallel_kernelI23Flash_bwd_kernel_traitsILi256ELi64ELi64ELi8ELi4ELi2ELi2ELb0ELb0EN7cutlass6half_tE19Flash_kernel_traitsILi256ELi64ELi64ELi8ES3_EELb0ELb1ELb0ELb0ELb0ELb0ELb1EEEvNS_16Flash_bwd_paramsE --------------------------
	.section	.nv.constant0._ZN5flash44flash_bwd_dq_dk_dv_loop_seqk_parallel_kernelI23Flash_bwd_kernel_traitsILi256ELi64ELi64ELi8ELi4ELi2ELi2ELb0ELb0EN7cutlass6half_tE19Flash_kernel_traitsILi256ELi64ELi64ELi8ES3_EELb0ELb1ELb0ELb0ELb0ELb0ELb1EEEvNS_16Flash_bwd_paramsE,"a",@progbits
	.sectionflags	@""
	.align	4
.nv.constant0._ZN5flash44flash_bwd_dq_dk_dv_loop_seqk_parallel_kernelI23Flash_bwd_kernel_traitsILi256ELi64ELi64ELi8ELi4ELi2ELi2ELb0ELb0EN7cutlass6half_tE19Flash_kernel_traitsILi256ELi64ELi64ELi8ES3_EELb0ELb1ELb0ELb0ELb0ELb0ELb1EEEvNS_16Flash_bwd_paramsE:
	.zero		1168


//--------------------- .nv.constant0._ZN5flash44flash_bwd_dq_dk_dv_loop_seqk_parallel_kernelI23Flash_bwd_kernel_traitsILi256ELi64ELi64ELi8ELi4ELi2ELi2ELb0ELb0EN7cutlass6half_tE19Flash_kernel_traitsILi256ELi64ELi64ELi8ES3_EELb1ELb1ELb0ELb0ELb0ELb1ELb0EEEvNS_16Flash_bwd_paramsE --------------------------
	.section	.nv.constant0._ZN5flash44flash_bwd_dq_dk_dv_loop_seqk_parallel_kernelI23Flash_bwd_kernel_traitsILi256ELi64ELi64ELi8ELi4ELi2ELi2ELb0ELb0EN7cutlass6half_tE19Flash_kernel_traitsILi256ELi64ELi64ELi8ES3_EELb1ELb1ELb0ELb0ELb0ELb1ELb0EEEvNS_16Flash_bwd_paramsE,"a",@progbits
	.sectionflags	@""
	.align	4
.nv.constant0._ZN5flash44flash_bwd_dq_dk_dv_loop_seqk_parallel_kernelI23Flash_bwd_kernel_traitsILi256ELi64ELi64ELi8ELi4ELi2ELi2ELb0ELb0EN7cutlass6half_tE19Flash_kernel_traitsILi256ELi64ELi64ELi8ES3_EELb1ELb1ELb0ELb0ELb0ELb1ELb0EEEvNS_16Flash_bwd_paramsE:
	.zero		1168


//--------------------- .nv.constant0._ZN5flash44flash_bwd_dq_dk_dv_loop_seqk_parallel_kernelI23Flash_bwd_kernel_traitsILi256ELi64ELi64ELi8ELi4ELi2ELi2ELb0ELb0EN7cutlass6half_tE19Flash_kernel_traitsILi256ELi64ELi64ELi8ES3_EELb0ELb1ELb0ELb0ELb0ELb1ELb1EEEvNS_16Flash_bwd_paramsE --------------------------
	.section	.nv.constant0._ZN5flash44flash_bwd_dq_dk_dv_loop_seqk_parallel_kernelI23Flash_bwd_kernel_traitsILi256ELi64ELi64ELi8ELi4ELi2ELi2ELb0ELb0EN7cutlass6half_tE19Flash_kernel_traitsILi256ELi64ELi64ELi8ES3_EELb0ELb1ELb0ELb0ELb0ELb1ELb1EEEvNS_16Flash_bwd_paramsE,"a",@progbits
	.sectionflags	@""
	.align	4
.nv.constant0._ZN5flash44flash_bwd_dq_dk_dv_loop_seqk_parallel_kernelI23Flash_bwd_kernel_traitsILi256ELi64ELi64ELi8ELi4ELi2ELi2ELb0ELb0EN7cutlass6half_tE19Flash_kernel_traitsILi256ELi64ELi64ELi8ES3_EELb0ELb1ELb0ELb0ELb0ELb1ELb1EEEvNS_16Flash_bwd_paramsE:
	.zero		1168


//--------------------- .nv.constant0._ZN5flash44flash_bwd_dq_dk_dv_loop_seqk_parallel_kernelI23Flash_bwd_kernel_traitsILi256ELi64ELi64ELi8ELi4ELi2ELi2ELb0ELb0EN7cutlass6half_tE19Flash_kernel_traitsILi256ELi64ELi64ELi8ES3_EELb1ELb1ELb0ELb1ELb0ELb0ELb0EEEvNS_16Flash_bwd_paramsE --------------------------
	.section	.nv.constant0._ZN5flash44flash_bwd_dq_dk_dv_loop_seqk_parallel_kernelI23Flash_bwd_kernel_traitsILi256ELi64ELi64ELi8ELi4ELi2ELi2ELb0ELb0EN7cutlass6half_tE19Flash_kernel_traitsILi256ELi64ELi64ELi8ES3_EELb1ELb1ELb0ELb1ELb0ELb0ELb0EEEvNS_16Flash_bwd_paramsE,"a",@progbits
	.sectionflags	@""
	.align	4
.nv.constant0._ZN5flash44flash_bwd_dq_dk_dv_loop_seqk_parallel_kernelI23Flash_bwd_kernel_traitsILi256ELi64ELi64ELi8ELi4ELi2ELi2ELb0ELb0EN7cutlass6half_tE19Flash_kernel_traitsILi256ELi64ELi64ELi8ES3_EELb1ELb1ELb0ELb1ELb0ELb0ELb0EEEvNS_16Flash_bwd_paramsE:
	.zero		1168


//--------------------- .nv.constant0._ZN5flash44flash_bwd_dq_dk_dv_loop_seqk_parallel_kernelI23Flash_bwd_kernel_traitsILi256ELi64ELi64ELi8ELi4ELi2ELi2ELb0ELb0EN7cutlass6half_tE19Flash_kernel_traitsILi256ELi64ELi64ELi8ES3_EELb0ELb1ELb0ELb1ELb0ELb0ELb1EEEvNS_16Flash_bwd_paramsE --------------------------
	.section	.nv.constant0._ZN5flash44flash_bwd_dq_dk_dv_loop_seqk_parallel_kernelI23Flash_bwd_kernel_traitsILi256ELi64ELi64ELi8ELi4ELi2ELi2ELb0ELb0EN7cutlass6half_tE19Flash_kernel_traitsILi256ELi64ELi64ELi8ES3_EELb0ELb1ELb0ELb1ELb0ELb0ELb1EEEvNS_16Flash_bwd_paramsE,"a",@progbits
	.sectionflags	@""
	.align	4
.nv.constant0._ZN5flash44flash_bwd_dq_dk_dv_loop_seqk_parallel_kernelI23Flash_bwd_kernel_traitsILi256ELi64ELi64ELi8ELi4ELi2ELi2ELb0ELb0EN7cutlass6half_tE19Flash_kernel_traitsILi256ELi64ELi64ELi8ES3_EELb0ELb1ELb0ELb1ELb0ELb0ELb1EEEvNS_16Flash_bwd_paramsE:
	.zero		1168


//--------------------- .nv.constant0._ZN5flash25flash_bwd_dot_do_o_kernelILb0E23Flash_bwd_kernel_traitsILi256ELi64ELi64ELi8ELi4ELi2ELi2ELb0ELb0EN7cutlass6half_tE19Flash_kernel_traitsILi256ELi64ELi64ELi8ES3_EEEEvNS_16Flash_bwd_paramsE --------------------------
	.section	.nv.constant0._ZN5flash25flash_bwd_dot_do_o_kernelILb0E23Flash_bwd_kernel_traitsILi256ELi64ELi64ELi8ELi4ELi2ELi2ELb0ELb0EN7cutlass6half_tE19Flash_kernel_traitsILi256ELi64ELi64ELi8ES3_EEEEvNS_16Flash_bwd_paramsE,"a",@progbits
	.sectionflags	@""
	.align	4
.nv.constant0._ZN5flash25flash_bwd_dot_do_o_kernelILb0E23Flash_bwd_kernel_traitsILi256ELi64ELi64ELi8ELi4ELi2ELi2ELb0ELb0EN7cutlass6half_tE19Flash_kernel_traitsILi256ELi64ELi64ELi8ES3_EEEEvNS_16Flash_bwd_paramsE:
	.zero		1168


//--------------------- .nv.constant0._ZN5flash25flash_bwd_dot_do_o_kernelILb1E23Flash_bwd_kernel_traitsILi256ELi64ELi64ELi8ELi4ELi2ELi2ELb0ELb0EN7cutlass6half_tE19Flash_kernel_traitsILi256ELi64ELi64ELi8ES3_EEEEvNS_16Flash_bwd_paramsE --------------------------
	.section	.nv.constant0._ZN5flash25flash_bwd_dot_do_o_kernelILb1E23Flash_bwd_kernel_traitsILi256ELi64ELi64ELi8ELi4ELi2ELi2ELb0ELb0EN7cutlass6half_tE19Flash_kernel_traitsILi256ELi64ELi64ELi8ES3_EEEEvNS_16Flash_bwd_paramsE,"a",@progbits
	.sectionflags	@""
	.align	4
.nv.constant0._ZN5flash25flash_bwd_dot_do_o_kernelILb1E23Flash_bwd_kernel_traitsILi256ELi64ELi64ELi8ELi4ELi2ELi2ELb0ELb0EN7cutlass6half_tE19Flash_kernel_traitsILi256ELi64ELi64ELi8ES3_EEEEvNS_16Flash_bwd_paramsE:
	.zero		1168


//--------------------- SYMBOLS --------------------------

	.type		.nv.reservedSmem.offset0,@object
	.size		.nv.reservedSmem.offset0,0x4
